# CuTe-DSL kernel — source=fa4 family=fa4_fwd_sm100
# config = {"dtype": "Float16", "causal": true, "use_2cta": false, "q_stage": 2, "head_dim": 96}


// ===== COMPILED SASS (sm_100a) =====

	.target	sm_100a

	.elftype	@"ET_EXEC"


//--------------------- .note.nv.tkinfo           --------------------------
	.section	.note.nv.tkinfo,"",@"SHT_NOTE"
	.sectionflags	@"SHF_NOTE_NV_TKINFO"
	.tkinfo
        /*0018*/ 	.word	0x00000081
        /*0030*/ 	.string	""
        /*0030*/ 	.string	"ptxas"
        /*0030*/ 	.string	"Cuda compilation tools, release 12.9, V12.9.83"
        /*0030*/ 	.string	"Build system must define TOOLS_VERSION_EXTENDED"
        /*0030*/ 	.string	"-O 3 -arch sm_100a "



//--------------------- .note.nv.cuver            --------------------------
	.section	.note.nv.cuver,"",@"SHT_NOTE"
	.sectionflags	@"SHF_NOTE_NV_CUVER"
        /*0018*/ 	.short	0x0001
        /*001a*/ 	.short	0x0064
        /*001c*/ 	.short	0x0001
        /*001e*/ 	.short	0x0000
        /*0020*/ 	.short	0x0001
        /*0022*/ 	.short	0x0000


//--------------------- .nv.info                  --------------------------
	.section	.nv.info,"",@"SHT_CUDA_INFO"
	.align	4


	//----- nvinfo : EIATTR_REGCOUNT
	.align		4
        /*0000*/ 	.byte	0x04, 0x2f
        /*0002*/ 	.short	(.L_4 - .L_3)
	.align		4
.L_3:
        /*0004*/ 	.word	index@(kernel_cutlass_kernel_flash_attncuteflash_fwd_sm100FlashAttentionForwardSm100_object_at__tensor0000o9611101213_tensor0000o9611101213_tensor0000o9610111213_tensor0000o9611101213_tensorptrf_0)
        /*0008*/ 	.word	0x00000080


	//----- nvinfo : EIATTR_FRAME_SIZE
	.align		4
.L_4:
        /*000c*/ 	.byte	0x04, 0x11
        /*000e*/ 	.short	(.L_6 - .L_5)
	.align		4
.L_5:
        /*0010*/ 	.word	index@($__internal_2_$__cuda_sm10x_tcgen05_guardrail_trap_unallocated_columns_being_dealloced)
        /*0014*/ 	.word	0x00000000


	//----- nvinfo : EIATTR_FRAME_SIZE
	.align		4
.L_6:
        /*0018*/ 	.byte	0x04, 0x11
        /*001a*/ 	.short	(.L_8 - .L_7)
	.align		4
.L_7:
        /*001c*/ 	.word	index@($__internal_1_$__cuda_sm10x_tcgen05_guardrail_trap_phase_invalid_during_alloc)
        /*0020*/ 	.word	0x00000000


	//----- nvinfo : EIATTR_FRAME_SIZE
	.align		4
.L_8:
        /*0024*/ 	.byte	0x04, 0x11
        /*0026*/ 	.short	(.L_10 - .L_9)
	.align		4
.L_9:
        /*0028*/ 	.word	index@($__internal_0_$__cuda_sm10x_tcgen05_guardrail_trap_col_being_dealloced_not_returned_by_alloc)
        /*002c*/ 	.word	0x00000000


	//----- nvinfo : EIATTR_FRAME_SIZE
	.align		4
.L_10:
        /*0030*/ 	.byte	0x04, 0x11
        /*0032*/ 	.short	(.L_12 - .L_11)
	.align		4
.L_11:
        /*0034*/ 	.word	index@(kernel_cutlass_kernel_flash_attncuteflash_fwd_sm100FlashAttentionForwardSm100_object_at__tensor0000o9611101213_tensor0000o9611101213_tensor0000o9610111213_tensor0000o9611101213_tensorptrf_0)
        /*0038*/ 	.word	0x00000000


	//----- nvinfo : EIATTR_MIN_STACK_SIZE
	.align		4
.L_12:
        /*003c*/ 	.byte	0x04, 0x12
        /*003e*/ 	.short	(.L_14 - .L_13)
	.align		4
.L_13:
        /*0040*/ 	.word	index@(kernel_cutlass_kernel_flash_attncuteflash_fwd_sm100FlashAttentionForwardSm100_object_at__tensor0000o9611101213_tensor0000o9611101213_tensor0000o9610111213_tensor0000o9611101213_tensorptrf_0)
        /*0044*/ 	.word	0x00000000
.L_14:


//--------------------- .nv.info.kernel_cutlass_kernel_flash_attncuteflash_fwd_sm100FlashAttentionForwardSm100_object_at__tensor0000o9611101213_tensor0000o9611101213_tensor0000o9610111213_tensor0000o9611101213_tensorptrf_0 --------------------------
	.section	.nv.info.kernel_cutlass_kernel_flash_attncuteflash_fwd_sm100FlashAttentionForwardSm100_object_at__tensor0000o9611101213_tensor0000o9611101213_tensor0000o9610111213_tensor0000o9611101213_tensorptrf_0,"",@"SHT_CUDA_INFO"
	.sectionflags	@""
	.align	4


	//----- nvinfo : EIATTR_CUDA_API_VERSION
	.align		4
        /*0000*/ 	.byte	0x04, 0x37
        /*0002*/ 	.short	(.L_16 - .L_15)
.L_15:
        /*0004*/ 	.word	0x00000081


	//----- nvinfo : EIATTR_KPARAM_INFO
	.align		4
.L_16:
        /*0008*/ 	.byte	0x04, 0x17
        /*000a*/ 	.short	(.L_18 - .L_17)
.L_17:
        /*000c*/ 	.word	0x00000000
        /*0010*/ 	.short	0x0018
        /*0012*/ 	.short	0x02e4
        /*0014*/ 	.byte	0x00, 0xf0, 0x11, 0x00


	//----- nvinfo : EIATTR_KPARAM_INFO
	.align		4
.L_18:
        /*0018*/ 	.byte	0x04, 0x17
        /*001a*/ 	.short	(.L_20 - .L_19)
.L_19:
        /*001c*/ 	.word	0x00000000
        /*0020*/ 	.short	0x0017
        /*0022*/ 	.short	0x02d8
        /*0024*/ 	.byte	0x00, 0xf0, 0x31, 0x00


	//----- nvinfo : EIATTR_KPARAM_INFO
	.align		4
.L_20:
        /*0028*/ 	.byte	0x04, 0x17
        /*002a*/ 	.short	(.L_22 - .L_21)
.L_21:
        /*002c*/ 	.word	0x00000000
        /*0030*/ 	.short	0x0016
        /*0032*/ 	.short	0x02d4
        /*0034*/ 	.byte	0x00, 0xf0, 0x11, 0x00


	//----- nvinfo : EIATTR_KPARAM_INFO
	.align		4
.L_22:
        /*0038*/ 	.byte	0x04, 0x17
        /*003a*/ 	.short	(.L_24 - .L_23)
.L_23:
        /*003c*/ 	.word	0x00000000
        /*0040*/ 	.short	0x0015
        /*0042*/ 	.short	0x02c8
        /*0044*/ 	.byte	0x00, 0xf0, 0x31, 0x00


	//----- nvinfo : EIATTR_KPARAM_INFO
	.align		4
.L_24:
        /*0048*/ 	.byte	0x04, 0x17
        /*004a*/ 	.short	(.L_26 - .L_25)
.L_25:
        /*004c*/ 	.word	0x00000000
        /*0050*/ 	.short	0x0014
        /*0052*/ 	.short	0x02bc
        /*0054*/ 	.byte	0x00, 0xf0, 0x31, 0x00


	//----- nvinfo : EIATTR_KPARAM_INFO
	.align		4
.L_26:
        /*0058*/ 	.byte	0x04, 0x17
        /*005a*/ 	.short	(.L_28 - .L_27)
.L_27:
        /*005c*/ 	.word	0x00000000
        /*0060*/ 	.short	0x0013
        /*0062*/ 	.short	0x02b0
        /*0064*/ 	.byte	0x00, 0xf0, 0x31, 0x00


	//----- nvinfo : EIATTR_KPARAM_INFO
	.align		4
.L_28:
        /*0068*/ 	.byte	0x04, 0x17
        /*006a*/ 	.short	(.L_30 - .L_29)
.L_29:
        /*006c*/ 	.word	0x00000000
        /*0070*/ 	.short	0x0012
        /*0072*/ 	.short	0x02a4
        /*0074*/ 	.byte	0x00, 0xf0, 0x31, 0x00


	//----- nvinfo : EIATTR_KPARAM_INFO
	.align		4
.L_30:
        /*0078*/ 	.byte	0x04, 0x17
        /*007a*/ 	.short	(.L_32 - .L_31)
.L_31:
        /*007c*/ 	.word	0x00000000
        /*0080*/ 	.short	0x0011
        /*0082*/ 	.short	0x02a0
        /*0084*/ 	.byte	0x00, 0xf0, 0x11, 0x00


	//----- nvinfo : EIATTR_KPARAM_INFO
	.align		4
.L_32:
        /*0088*/ 	.byte	0x04, 0x17
        /*008a*/ 	.short	(.L_34 - .L_33)
.L_33:
        /*008c*/ 	.word	0x00000000
        /*0090*/ 	.short	0x0010
        /*0092*/ 	.short	0x029c
        /*0094*/ 	.byte	0x00, 0xf0, 0x11, 0x00


	//----- nvinfo : EIATTR_KPARAM_INFO
	.align		4
.L_34:
        /*0098*/ 	.byte	0x04, 0x17
        /*009a*/ 	.short	(.L_36 - .L_35)
.L_35:
        /*009c*/ 	.word	0x00000000
        /*00a0*/ 	.short	0x000f
        /*00a2*/ 	.short	0x0298
        /*00a4*/ 	.byte	0x00, 0xf0, 0x11, 0x00


	//----- nvinfo : EIATTR_KPARAM_INFO
	.align		4
.L_36:
        /*00a8*/ 	.byte	0x04, 0x17
        /*00aa*/ 	.short	(.L_38 - .L_37)
.L_37:
        /*00ac*/ 	.word	0x00000000
        /*00b0*/ 	.short	0x000e
        /*00b2*/ 	.short	0x0294
        /*00b4*/ 	.byte	0x00, 0xf0, 0x11, 0x00


	//----- nvinfo : EIATTR_KPARAM_INFO
	.align		4
.L_38:
        /*00b8*/ 	.byte	0x04, 0x17
        /*00ba*/ 	.short	(.L_40 - .L_39)
.L_39:
        /*00bc*/ 	.word	0x00000000
        /*00c0*/ 	.short	0x000d
        /*00c2*/ 	.short	0x0290
        /*00c4*/ 	.byte	0x00, 0xf0, 0x11, 0x00


	//----- nvinfo : EIATTR_KPARAM_INFO
	.align		4
.L_40:
        /*00c8*/ 	.byte	0x04, 0x17
        /*00ca*/ 	.short	(.L_42 - .L_41)
.L_41:
        /*00cc*/ 	.word	0x00000000
        /*00d0*/ 	.short	0x000c
        /*00d2*/ 	.short	0x028c
        /*00d4*/ 	.byte	0x00, 0xf0, 0x11, 0x00


	//----- nvinfo : EIATTR_KPARAM_INFO
	.align		4
.L_42:
        /*00d8*/ 	.byte	0x04, 0x17
        /*00da*/ 	.short	(.L_44 - .L_43)
.L_43:
        /*00dc*/ 	.word	0x00000000
        /*00e0*/ 	.short	0x000b
        /*00e2*/ 	.short	0x0287
        /*00e4*/ 	.byte	0x00, 0xf0, 0x0d, 0x00


	//----- nvinfo : EIATTR_KPARAM_INFO
	.align		4
.L_44:
        /*00e8*/ 	.byte	0x04, 0x17
        /*00ea*/ 	.short	(.L_46 - .L_45)
.L_45:
        /*00ec*/ 	.word	0x00000000
        /*00f0*/ 	.short	0x000a
        /*00f2*/ 	.short	0x0284
        /*00f4*/ 	.byte	0x00, 0xf0, 0x0d, 0x00


	//----- nvinfo : EIATTR_KPARAM_INFO
	.align		4
.L_46:
        /*00f8*/ 	.byte	0x04, 0x17
        /*00fa*/ 	.short	(.L_48 - .L_47)
.L_47:
        /*00fc*/ 	.word	0x00000000
        /*0100*/ 	.short	0x0009
        /*0102*/ 	.short	0x0280
        /*0104*/ 	.byte	0x00, 0xf0, 0x11, 0x00


	//----- nvinfo : EIATTR_KPARAM_INFO
	.align		4
.L_48:
        /*0108*/ 	.byte	0x04, 0x17
        /*010a*/ 	.short	(.L_50 - .L_49)
.L_49:
        /*010c*/ 	.word	0x00000000
        /*0110*/ 	.short	0x0008
        /*0112*/ 	.short	0x0200
        /*0114*/ 	.byte	0x00, 0xf0, 0x01, 0x02


	//----- nvinfo : EIATTR_KPARAM_INFO
	.align		4
.L_50:
        /*0118*/ 	.byte	0x04, 0x17
        /*011a*/ 	.short	(.L_52 - .L_51)
.L_51:
        /*011c*/ 	.word	0x00000000
        /*0120*/ 	.short	0x0007
        /*0122*/ 	.short	0x0180
        /*0124*/ 	.byte	0x00, 0xf0, 0x01, 0x02


	//----- nvinfo : EIATTR_KPARAM_INFO
	.align		4
.L_52:
        /*0128*/ 	.byte	0x04, 0x17
        /*012a*/ 	.short	(.L_54 - .L_53)
.L_53:
        /*012c*/ 	.word	0x00000000
        /*0130*/ 	.short	0x0006
        /*0132*/ 	.short	0x0100
        /*0134*/ 	.byte	0x00, 0xf0, 0x01, 0x02


	//----- nvinfo : EIATTR_KPARAM_INFO
	.align		4
.L_54:
        /*0138*/ 	.byte	0x04, 0x17
        /*013a*/ 	.short	(.L_56 - .L_55)
.L_55:
        /*013c*/ 	.word	0x00000000
        /*0140*/ 	.short	0x0005
        /*0142*/ 	.short	0x0080
        /*0144*/ 	.byte	0x00, 0xf0, 0x01, 0x02


	//----- nvinfo : EIATTR_KPARAM_INFO
	.align		4
.L_56:
        /*0148*/ 	.byte	0x04, 0x17
        /*014a*/ 	.short	(.L_58 - .L_57)
.L_57:
        /*014c*/ 	.word	0x00000000
        /*0150*/ 	.short	0x0004
        /*0152*/ 	.short	0x0030
        /*0154*/ 	.byte	0x00, 0xf0, 0xa1, 0x00


	//----- nvinfo : EIATTR_KPARAM_INFO
	.align		4
.L_58:
        /*0158*/ 	.byte	0x04, 0x17
        /*015a*/ 	.short	(.L_60 - .L_59)
.L_59:
        /*015c*/ 	.word	0x00000000
        /*0160*/ 	.short	0x0003
        /*0162*/ 	.short	0x0024
        /*0164*/ 	.byte	0x00, 0xf0, 0x31, 0x00


	//----- nvinfo : EIATTR_KPARAM_INFO
	.align		4
.L_60:
        /*0168*/ 	.byte	0x04, 0x17
        /*016a*/ 	.short	(.L_62 - .L_61)
.L_61:
        /*016c*/ 	.word	0x00000000
        /*0170*/ 	.short	0x0002
        /*0172*/ 	.short	0x0018
        /*0174*/ 	.byte	0x00, 0xf0, 0x31, 0x00


	//----- nvinfo : EIATTR_KPARAM_INFO
	.align		4
.L_62:
        /*0178*/ 	.byte	0x04, 0x17
        /*017a*/ 	.short	(.L_64 - .L_63)
.L_63:
        /*017c*/ 	.word	0x00000000
        /*0180*/ 	.short	0x0001
        /*0182*/ 	.short	0x000c
        /*0184*/ 	.byte	0x00, 0xf0, 0x31, 0x00


	//----- nvinfo : EIATTR_KPARAM_INFO
	.align		4
.L_64:
        /*0188*/ 	.byte	0x04, 0x17
        /*018a*/ 	.short	(.L_66 - .L_65)
.L_65:
        /*018c*/ 	.word	0x00000000
        /*0190*/ 	.short	0x0000
        /*0192*/ 	.short	0x0000
        /*0194*/ 	.byte	0x00, 0xf0, 0x31, 0x00


	//----- nvinfo : EIATTR_AT_ENTRY_FRAGMENTS
	.align		4
.L_66:
        /*0198*/ 	.byte	0x04, 0x4f
        /*019a*/ 	.short	(.L_68 - .L_67)


	//   ....[0]....
.L_67:
        /*019c*/ 	.word	0x00000004


	//----- nvinfo : EIATTR_RESERVED_SMEM_USED
	.align		4
.L_68:
        /*01a0*/ 	.byte	0x01, 0x41
	.zero		2


	//----- nvinfo : EIATTR_SPARSE_MMA_MASK
	.align		4
        /*01a4*/ 	.byte	0x03, 0x50
        /*01a6*/ 	.short	0x0000


	//----- nvinfo : EIATTR_TCGEN05_1CTA_USED
	.align		4
        /*01a8*/ 	.byte	0x01, 0x51
	.zero		2


	//----- nvinfo : EIATTR_MAXREG_COUNT
	.align		4
        /*01ac*/ 	.byte	0x03, 0x1b
        /*01ae*/ 	.short	0x0080


	//----- nvinfo : EIATTR_NUM_BARRIERS
	.align		4
        /*01b0*/ 	.byte	0x02, 0x4c
        /*01b2*/ 	.byte	0x10
	.zero		1


	//----- nvinfo : EIATTR_INT_WARP_WIDE_INSTR_OFFSETS
	.align		4
        /*01b4*/ 	.byte	0x04, 0x31
        /*01b6*/ 	.short	(.L_70 - .L_69)


	//   ....[0]....
.L_69:
        /*01b8*/ 	.word	0x00003670


	//   ....[1]....
        /*01bc*/ 	.word	0x000036a0


	//----- nvinfo : EIATTR_COOP_GROUP_MASK_REGIDS
	.align		4
.L_70:
        /*01c0*/ 	.byte	0x04, 0x29
        /*01c2*/ 	.short	(.L_72 - .L_71)


	//   ....[0]....
.L_71:
        /*01c4*/ 	.word	0xffffffff


	//   ....[1]....
        /*01c8*/ 	.word	0xffffffff


	//   ....[2]....
        /*01cc*/ 	.word	0xffffffff


	//   ....[3]....
        /*01d0*/ 	.word	0xffffffff


	//   ....[4]....
        /*01d4*/ 	.word	0xffffffff


	//   ....[5]....
        /*01d8*/ 	.word	0xffffffff


	//   ....[6]....
        /*01dc*/ 	.word	0xffffffff


	//   ....[7]....
        /*01e0*/ 	.word	0xffffffff


	//   ....[8]....
        /*01e4*/ 	.word	0xffffffff


	//   ....[9]....
        /*01e8*/ 	.word	0xffffffff


	//----- nvinfo : EIATTR_COOP_GROUP_INSTR_OFFSETS
	.align		4
.L_72:
        /*01ec*/ 	.byte	0x04, 0x28
        /*01ee*/ 	.short	(.L_74 - .L_73)


	//   ....[0]....
.L_73:
        /*01f0*/ 	.word	0x00000ca0


	//   ....[1]....
        /*01f4*/ 	.word	0x00000f60


	//   ....[2]....
        /*01f8*/ 	.word	0x00001140


	//   ....[3]....
        /*01fc*/ 	.word	0x00003580


	//   ....[4]....
        /*0200*/ 	.word	0x00003750


	//   ....[5]....
        /*0204*/ 	.word	0x00007a90


	//   ....[6]....
        /*0208*/ 	.word	0x00009e40


	//   ....[7]....
        /*020c*/ 	.word	0x0000bf90


	//   ....[8]....
        /*0210*/ 	.word	0x0000cd80


	//   ....[9]....
        /*0214*/ 	.word	0x0000d210


	//----- nvinfo : EIATTR_REG_RECONFIG
	.align		4
.L_74:
        /*0218*/ 	.byte	0x01, 0x54
	.zero		2


	//----- nvinfo : EIATTR_VRC_CTA_INIT_COUNT
	.align		4
        /*021c*/ 	.byte	0x02, 0x4a
        /*021e*/ 	.byte	0x80
	.zero		1


	//----- nvinfo : EIATTR_MBARRIER_INSTR_OFFSETS
	.align		4
        /*0220*/ 	.byte	0x04, 0x39
        /*0222*/ 	.short	(.L_76 - .L_75)


	//   ....[0]....
.L_75:
        /*0224*/ 	.word	0x000002c0
        /*0228*/ 	.word	0x000000ff
        /*022c*/ 	.word	0x00000000
        /*0230*/ 	.short	0x0100
        /*0232*/ 	.byte	0x04
	.zero		1


	//   ....[1]....
        /*0234*/ 	.word	0x000002d0
        /*0238*/ 	.word	0x000000ff
        /*023c*/ 	.word	0x00000008
        /*0240*/ 	.short	0x0100
        /*0242*/ 	.byte	0x04
	.zero		1


	//   ....[2]....
        /*0244*/ 	.word	0x000002e0
        /*0248*/ 	.word	0x000000ff
        /*024c*/ 	.word	0x00000010
        /*0250*/ 	.short	0x0100
        /*0252*/ 	.byte	0x04
	.zero		1


	//   ....[3]....
        /*0254*/ 	.word	0x000002f0
        /*0258*/ 	.word	0x000000ff
        /*025c*/ 	.word	0x00000018
        /*0260*/ 	.short	0x0100
        /*0262*/ 	.byte	0x04
	.zero		1


	//   ....[4]....
        /*0264*/ 	.word	0x00000300
        /*0268*/ 	.word	0x000000ff
        /*026c*/ 	.word	0x00000020
        /*0270*/ 	.short	0x0100
        /*0272*/ 	.byte	0x04
	.zero		1


	//   ....[5]....
        /*0274*/ 	.word	0x00000310
        /*0278*/ 	.word	0x000000ff
        /*027c*/ 	.word	0x00000028
        /*0280*/ 	.short	0x0100
        /*0282*/ 	.byte	0x04
	.zero		1


	//   ....[6]....
        /*0284*/ 	.word	0x00000320
        /*0288*/ 	.word	0x000000ff
        /*028c*/ 	.word	0x00000030
        /*0290*/ 	.short	0x0100
        /*0292*/ 	.byte	0x04
	.zero		1


	//   ....[7]....
        /*0294*/ 	.word	0x00000330
        /*0298*/ 	.word	0x000000ff
        /*029c*/ 	.word	0x00000038
        /*02a0*/ 	.short	0x0100
        /*02a2*/ 	.byte	0x04
	.zero		1


	//   ....[8]....
        /*02a4*/ 	.word	0x00000340
        /*02a8*/ 	.word	0x000000ff
        /*02ac*/ 	.word	0x00000040
        /*02b0*/ 	.short	0x0100
        /*02b2*/ 	.byte	0x04
	.zero		1


	//   ....[9]....
        /*02b4*/ 	.word	0x00000350
        /*02b8*/ 	.word	0x000000ff
        /*02bc*/ 	.word	0x00000048
        /*02c0*/ 	.short	0x0100
        /*02c2*/ 	.byte	0x04
	.zero		1


	//   ....[10]....
        /*02c4*/ 	.word	0x00000360
        /*02c8*/ 	.word	0x000000ff
        /*02cc*/ 	.word	0x00000050
        /*02d0*/ 	.short	0x0100
        /*02d2*/ 	.byte	0x04
	.zero		1


	//   ....[11]....
        /*02d4*/ 	.word	0x00000370
        /*02d8*/ 	.word	0x000000ff
        /*02dc*/ 	.word	0x00000058
        /*02e0*/ 	.short	0x0100
        /*02e2*/ 	.byte	0x04
	.zero		1


	//   ....[12]....
        /*02e4*/ 	.word	0x00000380
        /*02e8*/ 	.word	0x000000ff
        /*02ec*/ 	.word	0x00000060
        /*02f0*/ 	.short	0x0100
        /*02f2*/ 	.byte	0x04
	.zero		1


	//   ....[13]....
        /*02f4*/ 	.word	0x00000390
        /*02f8*/ 	.word	0x000000ff
        /*02fc*/ 	.word	0x00000068
        /*0300*/ 	.short	0x0100
        /*0302*/ 	.byte	0x04
	.zero		1


	//   ....[14]....
        /*0304*/ 	.word	0x000003a0
        /*0308*/ 	.word	0x000000ff
        /*030c*/ 	.word	0x00000070
        /*0310*/ 	.short	0x0100
        /*0312*/ 	.byte	0x04
	.zero		1


	//   ....[15]....
        /*0314*/ 	.word	0x000003b0
        /*0318*/ 	.word	0x000000ff
        /*031c*/ 	.word	0x00000078
        /*0320*/ 	.short	0x0100
        /*0322*/ 	.byte	0x04
	.zero		1


	//   ....[16]....
        /*0324*/ 	.word	0x000003c0
        /*0328*/ 	.word	0x000000ff
        /*032c*/ 	.word	0x00000080
        /*0330*/ 	.short	0x0100
        /*0332*/ 	.byte	0x04
	.zero		1


	//   ....[17]....
        /*0334*/ 	.word	0x000003d0
        /*0338*/ 	.word	0x000000ff
        /*033c*/ 	.word	0x00000088
        /*0340*/ 	.short	0x0100
        /*0342*/ 	.byte	0x04
	.zero		1


	//   ....[18]....
        /*0344*/ 	.word	0x000003e0
        /*0348*/ 	.word	0x000000ff
        /*034c*/ 	.word	0x00000090
        /*0350*/ 	.short	0x0100
        /*0352*/ 	.byte	0x04
	.zero		1


	//   ....[19]....
        /*0354*/ 	.word	0x000003f0
        /*0358*/ 	.word	0x000000ff
        /*035c*/ 	.word	0x00000098
        /*0360*/ 	.short	0x0100
        /*0362*/ 	.byte	0x04
	.zero		1


	//   ....[20]....
        /*0364*/ 	.word	0x00000400
        /*0368*/ 	.word	0x000000ff
        /*036c*/ 	.word	0x000000a0
        /*0370*/ 	.short	0x0100
        /*0372*/ 	.byte	0x04
	.zero		1


	//   ....[21]....
        /*0374*/ 	.word	0x00000410
        /*0378*/ 	.word	0x000000ff
        /*037c*/ 	.word	0x000000a8
        /*0380*/ 	.short	0x0100
        /*0382*/ 	.byte	0x04
	.zero		1


	//   ....[22]....
        /*0384*/ 	.word	0x00000420
        /*0388*/ 	.word	0x000000ff
        /*038c*/ 	.word	0x000000b0
        /*0390*/ 	.short	0x0100
        /*0392*/ 	.byte	0x04
	.zero		1


	//   ....[23]....
        /*0394*/ 	.word	0x00000430
        /*0398*/ 	.word	0x000000ff
        /*039c*/ 	.word	0x000000b8
        /*03a0*/ 	.short	0x0100
        /*03a2*/ 	.byte	0x04
	.zero		1


	//   ....[24]....
        /*03a4*/ 	.word	0x00000440
        /*03a8*/ 	.word	0x000000ff
        /*03ac*/ 	.word	0x000000c0
        /*03b0*/ 	.short	0x0100
        /*03b2*/ 	.byte	0x04
	.zero		1


	//   ....[25]....
        /*03b4*/ 	.word	0x00000450
        /*03b8*/ 	.word	0x000000ff
        /*03bc*/ 	.word	0x000000c8
        /*03c0*/ 	.short	0x0100
        /*03c2*/ 	.byte	0x04
	.zero		1


	//   ....[26]....
        /*03c4*/ 	.word	0x00000460
        /*03c8*/ 	.word	0x000000ff
        /*03cc*/ 	.word	0x000000d0
        /*03d0*/ 	.short	0x0100
        /*03d2*/ 	.byte	0x04
	.zero		1


	//   ....[27]....
        /*03d4*/ 	.word	0x00000470
        /*03d8*/ 	.word	0x000000ff
        /*03dc*/ 	.word	0x000000d8
        /*03e0*/ 	.short	0x0100
        /*03e2*/ 	.byte	0x04
	.zero		1


	//   ....[28]....
        /*03e4*/ 	.word	0x00000480
        /*03e8*/ 	.word	0x000000ff
        /*03ec*/ 	.word	0x000000e0
        /*03f0*/ 	.short	0x0100
        /*03f2*/ 	.byte	0x04
	.zero		1


	//   ....[29]....
        /*03f4*/ 	.word	0x00000490
        /*03f8*/ 	.word	0x000000ff
        /*03fc*/ 	.word	0x000000e8
        /*0400*/ 	.short	0x0100
        /*0402*/ 	.byte	0x04
	.zero		1


	//   ....[30]....
        /*0404*/ 	.word	0x000004a0
        /*0408*/ 	.word	0x000000ff
        /*040c*/ 	.word	0x000000f0
        /*0410*/ 	.short	0x0100
        /*0412*/ 	.byte	0x04
	.zero		1


	//   ....[31]....
        /*0414*/ 	.word	0x000004b0
        /*0418*/ 	.word	0x000000ff
        /*041c*/ 	.word	0x000000f8
        /*0420*/ 	.short	0x0100
        /*0422*/ 	.byte	0x04
	.zero		1


	//   ....[32]....
        /*0424*/ 	.word	0x000004c0
        /*0428*/ 	.word	0x000000ff
        /*042c*/ 	.word	0x00000100
        /*0430*/ 	.short	0x0100
        /*0432*/ 	.byte	0x04
	.zero		1


	//   ....[33]....
        /*0434*/ 	.word	0x000004d0
        /*0438*/ 	.word	0x000000ff
        /*043c*/ 	.word	0x00000108
        /*0440*/ 	.short	0x0100
        /*0442*/ 	.byte	0x04
	.zero		1


	//   ....[34]....
        /*0444*/ 	.word	0x000009d0
        /*0448*/ 	.word	0x000000ff
        /*044c*/ 	.word	0x000000f0
        /*0450*/ 	.short	0x010a
        /*0452*/ 	.byte	0x04
	.zero		1


	//   ....[35]....
        /*0454*/ 	.word	0x00000b10
        /*0458*/ 	.word	0x000000ff
        /*045c*/ 	.word	0x000000f8
        /*0460*/ 	.short	0x010a
        /*0462*/ 	.byte	0x04
	.zero		1


	//   ....[36]....
        /*0464*/ 	.word	0x00000c30
        /*0468*/ 	.word	0x000000ff
        /*046c*/ 	.word	0x00000100
        /*0470*/ 	.short	0x0101
        /*0472*/ 	.byte	0x04
	.zero		1


	//   ....[37]....
        /*0474*/ 	.word	0x00000c50
        /*0478*/ 	.word	0x000000ff
        /*047c*/ 	.word	0x00000108
        /*0480*/ 	.short	0x0101
        /*0482*/ 	.byte	0x04
	.zero		1


	//   ....[38]....
        /*0484*/ 	.word	0x00001250
        /*0488*/ 	.word	0x000000ff
        /*048c*/ 	.word	0x00000000
        /*0490*/ 	.short	0x010a
        /*0492*/ 	.byte	0x04
	.zero		1


	//   ....[39]....
        /*0494*/ 	.word	0x00001270
        /*0498*/ 	.word	0x000000ff
        /*049c*/ 	.word	0x00000020
        /*04a0*/ 	.short	0x010a
        /*04a2*/ 	.byte	0x04
	.zero		1


	//   ....[40]....
        /*04a4*/ 	.word	0x000015f0
        /*04a8*/ 	.word	0x000000ff
        /*04ac*/ 	.word	0x00000008
        /*04b0*/ 	.short	0x010a
        /*04b2*/ 	.byte	0x04
	.zero		1


	//   ....[41]....
        /*04b4*/ 	.word	0x00001d70
        /*04b8*/ 	.word	0x000000ff
        /*04bc*/ 	.word	0x00000000
        /*04c0*/ 	.short	0x010a
        /*04c2*/ 	.byte	0x34
	.zero		1


	//   ....[42]....
        /*04c4*/ 	.word	0x00001db0
        /*04c8*/ 	.word	0x000000ff
        /*04cc*/ 	.word	0x00000080
        /*04d0*/ 	.short	0x010a
        /*04d2*/ 	.byte	0x04
	.zero		1


	//   ....[43]....
        /*04d4*/ 	.word	0x000020f0
        /*04d8*/ 	.word	0x000000ff
        /*04dc*/ 	.word	0x00000090
        /*04e0*/ 	.short	0x010a
        /*04e2*/ 	.byte	0x04
	.zero		1


	//   ....[44]....
        /*04e4*/ 	.word	0x000022b0
        /*04e8*/ 	.word	0x000000ff
        /*04ec*/ 	.word	0x00000000
        /*04f0*/ 	.short	0x010a
        /*04f2*/ 	.byte	0x07
	.zero		1


	//   ....[45]....
        /*04f4*/ 	.word	0x000025c0
        /*04f8*/ 	.word	0x000000ff
        /*04fc*/ 	.word	0x00000088
        /*0500*/ 	.short	0x010a
        /*0502*/ 	.byte	0x04
	.zero		1


	//   ....[46]....
        /*0504*/ 	.word	0x00002860
        /*0508*/ 	.word	0x000000ff
        /*050c*/ 	.word	0x00000098
        /*0510*/ 	.short	0x010a
        /*0512*/ 	.byte	0x04
	.zero		1


	//   ....[47]....
        /*0514*/ 	.word	0x00002b00
        /*0518*/ 	.word	0x000000ff
        /*051c*/ 	.word	0x00000020
        /*0520*/ 	.short	0x010a
        /*0522*/ 	.byte	0x0d
	.zero		1


	//   ....[48]....
        /*0524*/ 	.word	0x00002b20
        /*0528*/ 	.word	0x000000ff
        /*052c*/ 	.word	0x00000080
        /*0530*/ 	.short	0x010a
        /*0532*/ 	.byte	0x04
	.zero		1


	//   ....[49]....
        /*0534*/ 	.word	0x00002f00
        /*0538*/ 	.word	0x000000ff
        /*053c*/ 	.word	0x00000090
        /*0540*/ 	.short	0x010a
        /*0542*/ 	.byte	0x0c
	.zero		1


	//   ....[50]....
        /*0544*/ 	.word	0x00003060
        /*0548*/ 	.word	0x000000ff
        /*054c*/ 	.word	0x00000088
        /*0550*/ 	.short	0x010a
        /*0552*/ 	.byte	0x0c
	.zero		1


	//   ....[51]....
        /*0554*/ 	.word	0x00003320
        /*0558*/ 	.word	0x000000ff
        /*055c*/ 	.word	0x00000098
        /*0560*/ 	.short	0x010a
        /*0562*/ 	.byte	0x0c
	.zero		1


	//   ....[52]....
        /*0564*/ 	.word	0x00003c20
        /*0568*/ 	.word	0x000000ff
        /*056c*/ 	.word	0x00000048
        /*0570*/ 	.short	0x010a
        /*0572*/ 	.byte	0x39
	.zero		1


	//   ....[53]....
        /*0574*/ 	.word	0x00004030
        /*0578*/ 	.word	0x000000ff
        /*057c*/ 	.word	0x00000010
        /*0580*/ 	.short	0x010a
        /*0582*/ 	.byte	0x39
	.zero		1


	//   ....[54]....
        /*0584*/ 	.word	0x00004270
        /*0588*/ 	.word	0x000000ff
        /*058c*/ 	.word	0x00000018
        /*0590*/ 	.short	0x010a
        /*0592*/ 	.byte	0x39
	.zero		1


	//   ....[55]....
        /*0594*/ 	.word	0x00004450
        /*0598*/ 	.word	0x000000ff
        /*059c*/ 	.word	0x00000050
        /*05a0*/ 	.short	0x010a
        /*05a2*/ 	.byte	0x39
	.zero		1


	//   ....[56]....
        /*05a4*/ 	.word	0x00004870
        /*05a8*/ 	.word	0x000000ff
        /*05ac*/ 	.word	0x00000048
        /*05b0*/ 	.short	0x010a
        /*05b2*/ 	.byte	0x05
	.zero		1


	//   ....[57]....
        /*05b4*/ 	.word	0x00004a20
        /*05b8*/ 	.word	0x000000ff
        /*05bc*/ 	.word	0x00000048
        /*05c0*/ 	.short	0x010a
        /*05c2*/ 	.byte	0x04
	.zero		1


	//   ....[58]....
        /*05c4*/ 	.word	0x00004d90
        /*05c8*/ 	.word	0x000000ff
        /*05cc*/ 	.word	0x00000048
        /*05d0*/ 	.short	0x010a
        /*05d2*/ 	.byte	0x04
	.zero		1


	//   ....[59]....
        /*05d4*/ 	.word	0x00004df0
        /*05d8*/ 	.word	0x000000ff
        /*05dc*/ 	.word	0x00000018
        /*05e0*/ 	.short	0x010a
        /*05e2*/ 	.byte	0x05
	.zero		1


	//   ....[60]....
        /*05e4*/ 	.word	0x00005010
        /*05e8*/ 	.word	0x000000ff
        /*05ec*/ 	.word	0x000000e0
        /*05f0*/ 	.short	0x010a
        /*05f2*/ 	.byte	0x10
	.zero		1


	//   ....[61]....
        /*05f4*/ 	.word	0x00005110
        /*05f8*/ 	.word	0x000000ff
        /*05fc*/ 	.word	0x00000000
        /*0600*/ 	.short	0x010a
        /*0602*/ 	.byte	0x12
	.zero		1


	//   ....[62]....
        /*0604*/ 	.word	0x00007930
        /*0608*/ 	.word	0x000000ff
        /*060c*/ 	.word	0x00000000
        /*0610*/ 	.short	0x0101
        /*0612*/ 	.byte	0x0c
	.zero		1


	//   ....[63]....
        /*0614*/ 	.word	0x00007aa0
        /*0618*/ 	.word	0x000000ff
        /*061c*/ 	.word	0x00000090
        /*0620*/ 	.short	0x0101
        /*0622*/ 	.byte	0x10
	.zero		1


	//   ....[64]....
        /*0624*/ 	.word	0x00007ad0
        /*0628*/ 	.word	0x000000ff
        /*062c*/ 	.word	0x00000000
        /*0630*/ 	.short	0x010a
        /*0632*/ 	.byte	0x11
	.zero		1


	//   ....[65]....
        /*0634*/ 	.word	0x00007c70
        /*0638*/ 	.word	0x000000ff
        /*063c*/ 	.word	0x00000000
        /*0640*/ 	.short	0x010a
        /*0642*/ 	.byte	0x12
	.zero		1


	//   ....[66]....
        /*0644*/ 	.word	0x00009b30
        /*0648*/ 	.word	0x000000ff
        /*064c*/ 	.word	0x00000000
        /*0650*/ 	.short	0x0101
        /*0652*/ 	.byte	0x0c
	.zero		1


	//   ....[67]....
        /*0654*/ 	.word	0x00009e60
        /*0658*/ 	.word	0x000000ff
        /*065c*/ 	.word	0x00000090
        /*0660*/ 	.short	0x0101
        /*0662*/ 	.byte	0x10
	.zero		1


	//   ....[68]....
        /*0664*/ 	.word	0x00009e70
        /*0668*/ 	.word	0x000000ff
        /*066c*/ 	.word	0x00000000
        /*0670*/ 	.short	0x010a
        /*0672*/ 	.byte	0x11
	.zero		1


	//   ....[69]....
        /*0674*/ 	.word	0x0000a4f0
        /*0678*/ 	.word	0x000000ff
        /*067c*/ 	.word	0x00000070
        /*0680*/ 	.short	0x010a
        /*0682*/ 	.byte	0x06
	.zero		1


	//   ....[70]....
        /*0684*/ 	.word	0x0000bd00
        /*0688*/ 	.word	0x000000ff
        /*068c*/ 	.word	0x00000080
        /*0690*/ 	.short	0x0101
        /*0692*/ 	.byte	0x06
	.zero		1


	//   ....[71]....
        /*0694*/ 	.word	0x0000bfb0
        /*0698*/ 	.word	0x000000ff
        /*069c*/ 	.word	0x00000090
        /*06a0*/ 	.short	0x0101
        /*06a2*/ 	.byte	0x06
	.zero		1


	//   ....[72]....
        /*06a4*/ 	.word	0x0000bfc0
        /*06a8*/ 	.word	0x000000ff
        /*06ac*/ 	.word	0x000000e0
        /*06b0*/ 	.short	0x010a
        /*06b2*/ 	.byte	0x06
	.zero		1


	//   ....[73]....
        /*06b4*/ 	.word	0x0000c5e0
        /*06b8*/ 	.word	0x000000ff
        /*06bc*/ 	.word	0x000000e0
        /*06c0*/ 	.short	0x010a
        /*06c2*/ 	.byte	0x04
	.zero		1


	//   ....[74]....
        /*06c4*/ 	.word	0x0000c880
        /*06c8*/ 	.word	0x00000003
        /*06cc*/ 	.word	0x00000080
        /*06d0*/ 	.short	0x0101
        /*06d2*/ 	.byte	0xff
	.zero		1


	//   ....[75]....
        /*06d4*/ 	.word	0x0000c8b0
        /*06d8*/ 	.word	0x00000003
        /*06dc*/ 	.word	0x00000088
        /*06e0*/ 	.short	0x0101
        /*06e2*/ 	.byte	0xff
	.zero		1


	//   ....[76]....
        /*06e4*/ 	.word	0x0000cc50
        /*06e8*/ 	.word	0x00000003
        /*06ec*/ 	.word	0x000000e0
        /*06f0*/ 	.short	0x0101
        /*06f2*/ 	.byte	0xff
	.zero		1


	//   ....[77]....
        /*06f4*/ 	.word	0x0000d1a0
        /*06f8*/ 	.word	0x00000003
        /*06fc*/ 	.word	0x00000080
        /*0700*/ 	.short	0x0101
        /*0702*/ 	.byte	0xff
	.zero		1


	//   ....[78]....
        /*0704*/ 	.word	0x0000d1d0
        /*0708*/ 	.word	0x00000003
        /*070c*/ 	.word	0x000000e8
        /*0710*/ 	.short	0x0101
        /*0712*/ 	.byte	0xff
	.zero		1


	//   ....[79]....
        /*0714*/ 	.word	0x0000d630
        /*0718*/ 	.word	0x00000003
        /*071c*/ 	.word	0x00000088
        /*0720*/ 	.short	0x0101
        /*0722*/ 	.byte	0xff
	.zero		1


	//   ....[80]....
        /*0724*/ 	.word	0x0000d640
        /*0728*/ 	.word	0x00000003
        /*072c*/ 	.word	0x000000e0
        /*0730*/ 	.short	0x0101
        /*0732*/ 	.byte	0xff
	.zero		1


	//   ....[81]....
        /*0734*/ 	.word	0x0000d660
        /*0738*/ 	.word	0x00000003
        /*073c*/ 	.word	0x000000e8
        /*0740*/ 	.short	0x0101
        /*0742*/ 	.byte	0xff
	.zero		1


	//   ....[82]....
        /*0744*/ 	.word	0x0000d6d0
        /*0748*/ 	.word	0x00000003
        /*074c*/ 	.word	0x000000e0
        /*0750*/ 	.short	0x0101
        /*0752*/ 	.byte	0xff
	.zero		1


	//   ....[83]....
        /*0754*/ 	.word	0x0000d6e0
        /*0758*/ 	.word	0x00000003
        /*075c*/ 	.word	0x000000b0
        /*0760*/ 	.short	0x010a
        /*0762*/ 	.byte	0xff
	.zero		1


	//   ....[84]....
        /*0764*/ 	.word	0x0000d730
        /*0768*/ 	.word	0x00000003
        /*076c*/ 	.word	0x00000100
        /*0770*/ 	.short	0x010a
        /*0772*/ 	.byte	0xff
	.zero		1


	//   ....[85]....
        /*0774*/ 	.word	0x0000df30
        /*0778*/ 	.word	0x00000003
        /*077c*/ 	.word	0x00000080
        /*0780*/ 	.short	0x0101
        /*0782*/ 	.byte	0xff
	.zero		1


	//   ....[86]....
        /*0784*/ 	.word	0x0000df40
        /*0788*/ 	.word	0x00000003
        /*078c*/ 	.word	0x000000f0
        /*0790*/ 	.short	0x0101
        /*0792*/ 	.byte	0xff
	.zero		1


	//   ....[87]....
        /*0794*/ 	.word	0x0000df80
        /*0798*/ 	.word	0x00000003
        /*079c*/ 	.word	0x000000e8
        /*07a0*/ 	.short	0x0101
        /*07a2*/ 	.byte	0xff
	.zero		1


	//   ....[88]....
        /*07a4*/ 	.word	0x0000df90
        /*07a8*/ 	.word	0x00000003
        /*07ac*/ 	.word	0x000000b8
        /*07b0*/ 	.short	0x010a
        /*07b2*/ 	.byte	0xff
	.zero		1


	//   ....[89]....
        /*07b4*/ 	.word	0x0000dfb0
        /*07b8*/ 	.word	0x00000003
        /*07bc*/ 	.word	0x00000108
        /*07c0*/ 	.short	0x010a
        /*07c2*/ 	.byte	0xff
	.zero		1


	//   ....[90]....
        /*07c4*/ 	.word	0x0000ea50
        /*07c8*/ 	.word	0x00000003
        /*07cc*/ 	.word	0x00000088
        /*07d0*/ 	.short	0x0101
        /*07d2*/ 	.byte	0xff
	.zero		1


	//   ....[91]....
        /*07d4*/ 	.word	0x0000ea80
        /*07d8*/ 	.word	0x00000003
        /*07dc*/ 	.word	0x000000f8
        /*07e0*/ 	.short	0x0101
        /*07e2*/ 	.byte	0xff
	.zero		1


	//   ....[92]....
        /*07e4*/ 	.word	0x0000eac0
        /*07e8*/ 	.word	0x00000003
        /*07ec*/ 	.word	0x00000108
        /*07f0*/ 	.short	0x010a
        /*07f2*/ 	.byte	0xff
	.zero		1


	//   ....[93]....
        /*07f4*/ 	.word	0x0000eb10
        /*07f8*/ 	.word	0x00000004
        /*07fc*/ 	.word	0x000000f0
        /*0800*/ 	.short	0x010a
        /*0802*/ 	.byte	0xff
	.zero		1


	//   ....[94]....
        /*0804*/ 	.word	0x0000eb70
        /*0808*/ 	.word	0x00000004
        /*080c*/ 	.word	0x000000f8
        /*0810*/ 	.short	0x010a
        /*0812*/ 	.byte	0xff
	.zero		1


	//   ....[95]....
        /*0814*/ 	.word	0x0000ebd0
        /*0818*/ 	.word	0x00000004
        /*081c*/ 	.word	0x00000000
        /*0820*/ 	.short	0x010a
        /*0822*/ 	.byte	0xff
	.zero		1


	//   ....[96]....
        /*0824*/ 	.word	0x0000ec30
        /*0828*/ 	.word	0x00000004
        /*082c*/ 	.word	0x00000020
        /*0830*/ 	.short	0x010a
        /*0832*/ 	.byte	0xff
	.zero		1


	//   ....[97]....
        /*0834*/ 	.word	0x0000ec90
        /*0838*/ 	.word	0x00000004
        /*083c*/ 	.word	0x00000008
        /*0840*/ 	.short	0x010a
        /*0842*/ 	.byte	0xff
	.zero		1


	//   ....[98]....
        /*0844*/ 	.word	0x0000ed00
        /*0848*/ 	.word	0x0000000e
        /*084c*/ 	.word	0x00000000
        /*0850*/ 	.short	0x010a
        /*0852*/ 	.byte	0xff
	.zero		1


	//   ....[99]....
        /*0854*/ 	.word	0x0000ed70
        /*0858*/ 	.word	0x00000015
        /*085c*/ 	.word	0x00000080
        /*0860*/ 	.short	0x010a
        /*0862*/ 	.byte	0xff
	.zero		1


	//   ....[100]....
        /*0864*/ 	.word	0x0000ede0
        /*0868*/ 	.word	0x00000015
        /*086c*/ 	.word	0x00000090
        /*0870*/ 	.short	0x010a
        /*0872*/ 	.byte	0xff
	.zero		1


	//   ....[101]....
        /*0874*/ 	.word	0x0000ee50
        /*0878*/ 	.word	0x0000000e
        /*087c*/ 	.word	0x00000000
        /*0880*/ 	.short	0x010a
        /*0882*/ 	.byte	0xff
	.zero		1


	//   ....[102]....
        /*0884*/ 	.word	0x0000eec0
        /*0888*/ 	.word	0x00000015
        /*088c*/ 	.word	0x00000088
        /*0890*/ 	.short	0x010a
        /*0892*/ 	.byte	0xff
	.zero		1


	//   ....[103]....
        /*0894*/ 	.word	0x0000ef30
        /*0898*/ 	.word	0x00000015
        /*089c*/ 	.word	0x00000098
        /*08a0*/ 	.short	0x010a
        /*08a2*/ 	.byte	0xff
	.zero		1


	//   ....[104]....
        /*08a4*/ 	.word	0x0000efa0
        /*08a8*/ 	.word	0x00000004
        /*08ac*/ 	.word	0x00000020
        /*08b0*/ 	.short	0x010a
        /*08b2*/ 	.byte	0xff
	.zero		1


	//   ....[105]....
        /*08b4*/ 	.word	0x0000f010
        /*08b8*/ 	.word	0x00000005
        /*08bc*/ 	.word	0x00000080
        /*08c0*/ 	.short	0x010a
        /*08c2*/ 	.byte	0xff
	.zero		1


	//   ....[106]....
        /*08c4*/ 	.word	0x0000f090
        /*08c8*/ 	.word	0x00000004
        /*08cc*/ 	.word	0x00000090
        /*08d0*/ 	.short	0x010a
        /*08d2*/ 	.byte	0xff
	.zero		1


	//   ....[107]....
        /*08d4*/ 	.word	0x0000f110
        /*08d8*/ 	.word	0x00000004
        /*08dc*/ 	.word	0x00000088
        /*08e0*/ 	.short	0x010a
        /*08e2*/ 	.byte	0xff
	.zero		1


	//   ....[108]....
        /*08e4*/ 	.word	0x0000f180
        /*08e8*/ 	.word	0x00000004
        /*08ec*/ 	.word	0x00000098
        /*08f0*/ 	.short	0x010a
        /*08f2*/ 	.byte	0xff
	.zero		1


	//   ....[109]....
        /*08f4*/ 	.word	0x0000f200
        /*08f8*/ 	.word	0x00000004
        /*08fc*/ 	.word	0x00000048
        /*0900*/ 	.short	0x010a
        /*0902*/ 	.byte	0xff
	.zero		1


	//   ....[110]....
        /*0904*/ 	.word	0x0000f280
        /*0908*/ 	.word	0x00000004
        /*090c*/ 	.word	0x00000010
        /*0910*/ 	.short	0x010a
        /*0912*/ 	.byte	0xff
	.zero		1


	//   ....[111]....
        /*0914*/ 	.word	0x0000f300
        /*0918*/ 	.word	0x00000004
        /*091c*/ 	.word	0x00000018
        /*0920*/ 	.short	0x010a
        /*0922*/ 	.byte	0xff
	.zero		1


	//   ....[112]....
        /*0924*/ 	.word	0x0000f380
        /*0928*/ 	.word	0x00000004
        /*092c*/ 	.word	0x00000050
        /*0930*/ 	.short	0x010a
        /*0932*/ 	.byte	0xff
	.zero		1


	//   ....[113]....
        /*0934*/ 	.word	0x0000f3f0
        /*0938*/ 	.word	0x00000004
        /*093c*/ 	.word	0x00000048
        /*0940*/ 	.short	0x010a
        /*0942*/ 	.byte	0xff
	.zero		1


	//   ....[114]....
        /*0944*/ 	.word	0x0000f460
        /*0948*/ 	.word	0x00000004
        /*094c*/ 	.word	0x00000048
        /*0950*/ 	.short	0x010a
        /*0952*/ 	.byte	0xff
	.zero		1


	//   ....[115]....
        /*0954*/ 	.word	0x0000f4d0
        /*0958*/ 	.word	0x00000004
        /*095c*/ 	.word	0x00000048
        /*0960*/ 	.short	0x010a
        /*0962*/ 	.byte	0xff
	.zero		1


	//   ....[116]....
        /*0964*/ 	.word	0x0000f540
        /*0968*/ 	.word	0x00000004
        /*096c*/ 	.word	0x00000018
        /*0970*/ 	.short	0x010a
        /*0972*/ 	.byte	0xff
	.zero		1


	//   ....[117]....
        /*0974*/ 	.word	0x0000f5b0
        /*0978*/ 	.word	0x000000ff
        /*097c*/ 	.word	0x00000000
        /*0980*/ 	.short	0x010a
        /*0982*/ 	.byte	0x11
	.zero		1


	//   ....[118]....
        /*0984*/ 	.word	0x0000f600
        /*0988*/ 	.word	0x000000ff
        /*098c*/ 	.word	0x00000000
        /*0990*/ 	.short	0x010a
        /*0992*/ 	.byte	0x12
	.zero		1


	//   ....[119]....
        /*0994*/ 	.word	0x0000f650
        /*0998*/ 	.word	0x000000ff
        /*099c*/ 	.word	0x00000000
        /*09a0*/ 	.short	0x010a
        /*09a2*/ 	.byte	0x11
	.zero		1


	//   ....[120]....
        /*09a4*/ 	.word	0x0000f6c0
        /*09a8*/ 	.word	0x000000ff
        /*09ac*/ 	.word	0x00000000
        /*09b0*/ 	.short	0x010a
        /*09b2*/ 	.byte	0x12
	.zero		1


	//   ....[121]....
        /*09b4*/ 	.word	0x0000f730
        /*09b8*/ 	.word	0x000000ff
        /*09bc*/ 	.word	0x00000000
        /*09c0*/ 	.short	0x010a
        /*09c2*/ 	.byte	0x11
	.zero		1


	//   ....[122]....
        /*09c4*/ 	.word	0x0000f7c0
        /*09c8*/ 	.word	0x00000004
        /*09cc*/ 	.word	0x00000000
        /*09d0*/ 	.short	0x010a
        /*09d2*/ 	.byte	0xff
	.zero		1


	//   ....[123]....
        /*09d4*/ 	.word	0x0000f850
        /*09d8*/ 	.word	0x00000004
        /*09dc*/ 	.word	0x00000000
        /*09e0*/ 	.short	0x010a
        /*09e2*/ 	.byte	0xff
	.zero		1


	//   ....[124]....
        /*09e4*/ 	.word	0x0000f8e0
        /*09e8*/ 	.word	0x00000003
        /*09ec*/ 	.word	0x00000000
        /*09f0*/ 	.short	0x010a
        /*09f2*/ 	.byte	0xff
	.zero		1


	//   ....[125]....
        /*09f4*/ 	.word	0x0000f930
        /*09f8*/ 	.word	0x00000003
        /*09fc*/ 	.word	0x000000b0
        /*0a00*/ 	.short	0x010a
        /*0a02*/ 	.byte	0xff
	.zero		1


	//   ....[126]....
        /*0a04*/ 	.word	0x0000f9a0
        /*0a08*/ 	.word	0x00000003
        /*0a0c*/ 	.word	0x00000100
        /*0a10*/ 	.short	0x010a
        /*0a12*/ 	.byte	0xff
	.zero		1


	//   ....[127]....
        /*0a14*/ 	.word	0x0000f9f0
        /*0a18*/ 	.word	0x00000003
        /*0a1c*/ 	.word	0x000000b8
        /*0a20*/ 	.short	0x010a
        /*0a22*/ 	.byte	0xff
	.zero		1


	//   ....[128]....
        /*0a24*/ 	.word	0x0000fa60
        /*0a28*/ 	.word	0x00000003
        /*0a2c*/ 	.word	0x00000108
        /*0a30*/ 	.short	0x010a
        /*0a32*/ 	.byte	0xff
	.zero		1


	//   ....[129]....
        /*0a34*/ 	.word	0x0000fac0
        /*0a38*/ 	.word	0x00000003
        /*0a3c*/ 	.word	0x00000108
        /*0a40*/ 	.short	0x010a
        /*0a42*/ 	.byte	0xff
	.zero		1


	//----- nvinfo : EIATTR_NUM_MBARRIERS
	.align		4
.L_76:
        /*0a44*/ 	.byte	0x03, 0x38
        /*0a46*/ 	.short	0x0022


	//----- nvinfo : EIATTR_EXIT_INSTR_OFFSETS
	.align		4
        /*0a48*/ 	.byte	0x04, 0x1c
        /*0a4a*/ 	.short	(.L_78 - .L_77)


	//   ....[0]....
.L_77:
        /*0a4c*/ 	.word	0x0000c650


	//   ....[1]....
        /*0a50*/ 	.word	0x0000eaf0


	//----- nvinfo : EIATTR_INDIRECT_BRANCH_TARGETS
	.align		4
.L_78:
        /*0a54*/ 	.byte	0x04, 0x34
        /*0a56*/ 	.short	(.L_80 - .L_79)


	//   ....[0]....
.L_79:
        /*0a58*/ 	.word	.L_x_136@srel
        /*0a5c*/ 	.short	0x0
        /*0a5e*/ 	.short	0x0
        /*0a60*/ 	.word	0x3
        /*0a64*/ 	.word	.L_x_137@srel
        /*0a68*/ 	.word	.L_x_138@srel
        /*0a6c*/ 	.word	.L_x_2@srel


	//----- nvinfo : EIATTR_REQNTID
	.align		4
.L_80:
        /*0a70*/ 	.byte	0x04, 0x10
        /*0a72*/ 	.short	(.L_82 - .L_81)
.L_81:
        /*0a74*/ 	.word	0x00000200
        /*0a78*/ 	.word	0x00000001
        /*0a7c*/ 	.word	0x00000001


	//----- nvinfo : EIATTR_CRS_STACK_SIZE
	.align		4
.L_82:
        /*0a80*/ 	.byte	0x04, 0x1e
        /*0a82*/ 	.short	(.L_84 - .L_83)
.L_83:
        /*0a84*/ 	.word	0x00000000


	//----- nvinfo : EIATTR_CBANK_PARAM_SIZE
	.align		4
.L_84:
        /*0a88*/ 	.byte	0x03, 0x19
        /*0a8a*/ 	.short	0x02e8


	//----- nvinfo : EIATTR_PARAM_CBANK
	.align		4
        /*0a8c*/ 	.byte	0x04, 0x0a
        /*0a8e*/ 	.short	(.L_86 - .L_85)
	.align		4
.L_85:
        /*0a90*/ 	.word	index@(.nv.constant0.kernel_cutlass_kernel_flash_attncuteflash_fwd_sm100FlashAttentionForwardSm100_object_at__tensor0000o9611101213_tensor0000o9611101213_tensor0000o9610111213_tensor0000o9611101213_tensorptrf_0)
        /*0a94*/ 	.short	0x0380
        /*0a96*/ 	.short	0x02e8


	//----- nvinfo : EIATTR_SW_WAR
	.align		4
.L_86:
        /*0a98*/ 	.byte	0x04, 0x36
        /*0a9a*/ 	.short	(.L_88 - .L_87)
.L_87:
        /*0a9c*/ 	.word	0x00000008
.L_88:


//--------------------- .nv.compat                --------------------------
	.section	.nv.compat,"",@"SHT_CUDA_COMPAT_INFO"
	.align	4
        /*0000*/ 	.byte	0x02, 0x02, 0x02, 0x00, 0x02, 0x05, 0x05, 0x00, 0x02, 0x03, 0x01, 0x00, 0x02, 0x06, 0x01, 0x00


//--------------------- .nv.callgraph             --------------------------
	.section	.nv.callgraph,"",@"SHT_CUDA_CALLGRAPH"
	.align	4
	.sectionentsize	8
	.align		4
        /*0000*/ 	.word	0x00000000
	.align		4
        /*0004*/ 	.word	0xffffffff
	.align		4
        /*0008*/ 	.word	0x00000000
	.align		4
        /*000c*/ 	.word	0xfffffffe
	.align		4
        /*0010*/ 	.word	0x00000000
	.align		4
        /*0014*/ 	.word	0xfffffffd
	.align		4
        /*0018*/ 	.word	0x00000000
	.align		4
        /*001c*/ 	.word	0xfffffffc


//--------------------- .nv.constant2.kernel_cutlass_kernel_flash_attncuteflash_fwd_sm100FlashAttentionForwardSm100_object_at__tensor0000o9611101213_tensor0000o9611101213_tensor0000o9610111213_tensor0000o9611101213_tensorptrf_0 --------------------------
	.section	.nv.constant2.kernel_cutlass_kernel_flash_attncuteflash_fwd_sm100FlashAttentionForwardSm100_object_at__tensor0000o9611101213_tensor0000o9611101213_tensor0000o9610111213_tensor0000o9611101213_tensorptrf_0,"a",@progbits
	.sectionflags	@""
	.align	4
.nv.constant2.kernel_cutlass_kernel_flash_attncuteflash_fwd_sm100FlashAttentionForwardSm100_object_at__tensor0000o9611101213_tensor0000o9611101213_tensor0000o9610111213_tensor0000o9611101213_tensorptrf_0:
        /*0000*/ 	.byte	0x70, 0x0c, 0x00, 0x00, 0xc0, 0x05, 0x00, 0x00, 0x40, 0x4e, 0x00, 0x00


//--------------------- .text.kernel_cutlass_kernel_flash_attncuteflash_fwd_sm100FlashAttentionForwardSm100_object_at__tensor0000o9611101213_tensor0000o9611101213_tensor0000o9610111213_tensor0000o9611101213_tensorptrf_0 --------------------------
	.section	.text.kernel_cutlass_kernel_flash_attncuteflash_fwd_sm100FlashAttentionForwardSm100_object_at__tensor0000o9611101213_tensor0000o9611101213_tensor0000o9610111213_tensor0000o9611101213_tensorptrf_0,"ax",@progbits
	.align	128
        .global         kernel_cutlass_kernel_flash_attncuteflash_fwd_sm100FlashAttentionForwardSm100_object_at__tensor0000o9611101213_tensor0000o9611101213_tensor0000o9610111213_tensor0000o9611101213_tensorptrf_0
        .type           kernel_cutlass_kernel_flash_attncuteflash_fwd_sm100FlashAttentionForwardSm100_object_at__tensor0000o9611101213_tensor0000o9611101213_tensor0000o9610111213_tensor0000o9611101213_tensorptrf_0,@function
        .size           kernel_cutlass_kernel_flash_attncuteflash_fwd_sm100FlashAttentionForwardSm100_object_at__tensor0000o9611101213_tensor0000o9611101213_tensor0000o9610111213_tensor0000o9611101213_tensorptrf_0,(.L_x_142 - kernel_cutlass_kernel_flash_attncuteflash_fwd_sm100FlashAttentionForwardSm100_object_at__tensor0000o9611101213_tensor0000o9611101213_tensor0000o9610111213_tensor0000o9611101213_tensorptrf_0)
        .other          kernel_cutlass_kernel_flash_attncuteflash_fwd_sm100FlashAttentionForwardSm100_object_at__tensor0000o9611101213_tensor0000o9611101213_tensor0000o9610111213_tensor0000o9611101213_tensorptrf_0,@"STO_CUDA_ENTRY STV_DEFAULT"
kernel_cutlass_kernel_flash_attncuteflash_fwd_sm100FlashAttentionForwardSm100_object_at__tensor0000o9611101213_tensor0000o9611101213_tensor0000o9610111213_tensor0000o9611101213_tensorptrf_0:
.text.kernel_cutlass_kernel_flash_attncuteflash_fwd_sm100FlashAttentionForwardSm100_object_at__tensor0000o9611101213_tensor0000o9611101213_tensor0000o9610111213_tensor0000o9611101213_tensorptrf_0:
[----:B------:R-:W1:Y:S01]  /*0000*/  LDC R1, c[0x0][0x37c] ;  /* 0x0000df00ff017b82 */ /* 0x000e620000000800 */
[----:B------:R-:W2:Y:S02]  /*0010*/  S2R R3, SR_TID.X ;  /* 0x0000000000037919 */ /* 0x000ea40000002100 */
[----:B--2---:R-:W-:-:S04]  /*0020*/  SHF.R.U32.HI R0, RZ, 0x5, R3 ;  /* 0x00000005ff007819 */ /* 0x004fc80000011603 */
[----:B------:R-:W-:-:S13]  /*0030*/  R2UR UR4, R0 ;  /* 0x00000000000472ca */ /* 0x000fda00000e0000 */
[----:B------:R-:W-:Y:S01]  /*0040*/  UISETP.NE.AND UP0, UPT, UR4, URZ, UPT ;  /* 0x000000ff0400728c */ /* 0x000fe2000bf05270 */
[----:B------:R-:W-:-:S08]  /*0050*/  IMAD.U32 R2, RZ, RZ, UR4 ;  /* 0x00000004ff027e24 */ /* 0x000fd0000f8e00ff */
[----:B-1----:R-:W-:Y:S05]  /*0060*/  BRA.U UP0, `(.L_x_0) ;  /* 0x0000000500207547 */ /* 0x002fea000b800000 */
[----:B------:R-:W1:Y:S01]  /*0070*/  S2UR UR6, SR_CgaCtaId ;  /* 0x00000000000679c3 */ /* 0x000e620000008800 */
[----:B------:R-:W2:Y:S01]  /*0080*/  LDCU.64 UR4, c[0x0][0x348] ;  /* 0x00006900ff0477ac */ /* 0x000ea20008000a00 */
[----:B------:R-:W-:Y:S01]  /*0090*/  UMOV UR7, 0x400 ;  /* 0x0000040000077882 */ /* 0x000fe20000000000 */
[----:B------:R-:W-:Y:S01]  /*00a0*/  UMOV UR8, 0x1 ;  /* 0x0000000100087882 */ /* 0x000fe20000000000 */
[----:B------:R-:W-:Y:S01]  /*00b0*/  UMOV UR22, 0x100 ;  /* 0x0000010000167882 */ /* 0x000fe20000000000 */
[----:B------:R-:W-:Y:S01]  /*00c0*/  UMOV UR20, 0x4 ;  /* 0x0000000400147882 */ /* 0x000fe20000000000 */
[----:B------:R-:W-:-:S04]  /*00d0*/  UIADD3 UR22, UPT, UPT, -UR22, 0x100000, URZ ;  /* 0x0010000016167890 */ /* 0x000fc8000fffe1ff */
[----:B------:R-:W-:Y:S02]  /*00e0*/  USHF.L.U32 UR23, UR22, 0xb, URZ ;  /* 0x0000000b16177899 */ /* 0x000fe400080006ff */
[----:B------:R-:W-:Y:S01]  /*00f0*/  USHF.L.U32 UR22, UR22, 0x1, URZ ;  /* 0x0000000116167899 */ /* 0x000fe200080006ff */
[----:B------:R-:W-:Y:S01]  /*0100*/  UMOV UR9, 0x80 ;  /* 0x0000008000097882 */ /* 0x000fe20000000000 */
[----:B------:R-:W-:-:S04]  /*0110*/  UIADD3 UR20, UPT, UPT, -UR20, 0x100000, URZ ;  /* 0x0010000014147890 */ /* 0x000fc8000fffe1ff */
[----:B------:R-:W-:Y:S02]  /*0120*/  USHF.L.U32 UR21, UR20, 0xb, URZ ;  /* 0x0000000b14157899 */ /* 0x000fe400080006ff */
[----:B------:R-:W-:Y:S01]  /*0130*/  USHF.L.U32 UR20, UR20, 0x1, URZ ;  /* 0x0000000114147899 */ /* 0x000fe200080006ff */
[----:B------:R-:W-:Y:S02]  /*0140*/  UMOV UR18, 0x20 ;  /* 0x0000002000127882 */ /* 0x000fe40000000000 */
[----:B------:R-:W-:-:S04]  /*0150*/  UIADD3 UR18, UPT, UPT, -UR18, 0x100000, URZ ;  /* 0x0010000012127890 */ /* 0x000fc8000fffe1ff */
[----:B------:R-:W-:Y:S02]  /*0160*/  USHF.L.U32 UR19, UR18, 0xb, URZ ;  /* 0x0000000b12137899 */ /* 0x000fe400080006ff */
[----:B------:R-:W-:Y:S02]  /*0170*/  USHF.L.U32 UR18, UR18, 0x1, URZ ;  /* 0x0000000112127899 */ /* 0x000fe400080006ff */
[----:B--2---:R-:W-:Y:S02]  /*0180*/  UIADD3 UR16, UP3, UPT, UR4, 0x80, URZ ;  /* 0x0000008004107890 */ /* 0x004fe4000ff7e0ff */
[----:B------:R-:W-:Y:S02]  /*0190*/  UIADD3 UR14, UP2, UPT, UR4, 0x100, URZ ;  /* 0x00000100040e7890 */ /* 0x000fe4000ff5e0ff */
[----:B------:R-:W-:Y:S02]  /*01a0*/  UIADD3 UR12, UP1, UPT, UR4, 0x180, URZ ;  /* 0x00000180040c7890 */ /* 0x000fe4000ff3e0ff */
[----:B------:R-:W-:-:S02]  /*01b0*/  UIADD3 UR10, UP0, UPT, UR4, 0x200, URZ ;  /* 0x00000200040a7890 */ /* 0x000fc4000ff1e0ff */
[----:B-1----:R-:W-:Y:S02]  /*01c0*/  ULEA UR4, UR6, UR7, 0x18 ;  /* 0x0000000706047291 */ /* 0x002fe4000f8ec0ff */
[----:B------:R-:W-:-:S04]  /*01d0*/  UIADD3 UR6, UPT, UPT, -UR8, 0x100000, URZ ;  /* 0x0010000008067890 */ /* 0x000fc8000fffe1ff */
[----:B------:R-:W-:Y:S02]  /*01e0*/  USHF.L.U32 UR7, UR6, 0xb, URZ ;  /* 0x0000000b06077899 */ /* 0x000fe400080006ff */
[----:B------:R-:W-:Y:S02]  /*01f0*/  USHF.L.U32 UR6, UR6, 0x1, URZ ;  /* 0x0000000106067899 */ /* 0x000fe400080006ff */
[----:B------:R-:W-:Y:S02]  /*0200*/  UIADD3.X UR17, UPT, UPT, URZ, UR5, URZ, UP3, !UPT ;  /* 0x00000005ff117290 */ /* 0x000fe40009ffe4ff */
[----:B------:R-:W-:-:S04]  /*0210*/  UIADD3 UR8, UPT, UPT, -UR9, 0x100000, URZ ;  /* 0x0010000009087890 */ /* 0x000fc8000fffe1ff */
[----:B------:R-:W-:Y:S02]  /*0220*/  USHF.L.U32 UR9, UR8, 0xb, URZ ;  /* 0x0000000b08097899 */ /* 0x000fe400080006ff */
[----:B------:R-:W-:Y:S02]  /*0230*/  USHF.L.U32 UR8, UR8, 0x1, URZ ;  /* 0x0000000108087899 */ /* 0x000fe400080006ff */
[----:B------:R-:W-:Y:S02]  /*0240*/  UIADD3.X UR15, UPT, UPT, URZ, UR5, URZ, UP2, !UPT ;  /* 0x00000005ff0f7290 */ /* 0x000fe400097fe4ff */
[----:B------:R-:W-:Y:S02]  /*0250*/  UIADD3.X UR13, UPT, UPT, URZ, UR5, URZ, UP1, !UPT ;  /* 0x00000005ff0d7290 */ /* 0x000fe40008ffe4ff */
[----:B------:R-:W-:Y:S01]  /*0260*/  UIADD3.X UR11, UPT, UPT, URZ, UR5, URZ, UP0, !UPT ;  /* 0x00000005ff0b7290 */ /* 0x000fe200087fe4ff */
[----:B------:R1:W-:Y:S04]  /*0270*/  UTMACCTL.PF [UR16] ;  /* 0x00000000100079b9 */ /* 0x0003e80008040000 */
[----:B------:R1:W-:Y:S02]  /*0280*/  UTMACCTL.PF [UR14] ;  /* 0x000000000e0079b9 */ /* 0x0003e40008040000 */
[----:B------:R1:W-:Y:S02]  /*0290*/  UTMACCTL.PF [UR12] ;  /* 0x000000000c0079b9 */ /* 0x0003e40008040000 */
[----:B------:R1:W-:Y:S01]  /*02a0*/  UTMACCTL.PF [UR10] ;  /* 0x000000000a0079b9 */ /* 0x0003e20008040000 */
[----:B------:R-:W2:Y:S02]  /*02b0*/  FENCE.VIEW.ASYNC.S ;  /* 0x00000000000073c6 */ /* 0x000ea40000000000 */
[----:B--2---:R1:W2:Y:S01]  /*02c0*/  SYNCS.EXCH.64 URZ, [UR4], UR6 ;  /* 0x0000000604ff75b2 */ /* 0x0042a20008000100 */
[----:B------:R1:W3:Y:S01]  /*02d0*/  SYNCS.EXCH.64 URZ, [UR4+0x8], UR6 ;  /* 0x0000080604ff75b2 */ /* 0x0002e20008000100 */
[----:B------:R1:W4:Y:S01]  /*02e0*/  SYNCS.EXCH.64 URZ, [UR4+0x10], UR6 ;  /* 0x0000100604ff75b2 */ /* 0x0003220008000100 */
[----:B------:R1:W5:Y:S01]  /*02f0*/  SYNCS.EXCH.64 URZ, [UR4+0x18], UR6 ;  /* 0x0000180604ff75b2 */ /* 0x0003620008000100 */
[----:B------:R1:W1:Y:S01]  /*0300*/  SYNCS.EXCH.64 URZ, [UR4+0x20], UR6 ;  /* 0x0000200604ff75b2 */ /* 0x0002620008000100 */
        /* <DEDUP_REMOVED lines=29> */
[----:B--2345:R-:W-:Y:S01]  /*04e0*/  NOP ;  /* 0x0000000000007918 */ /* 0x03cfe20000000000 */
.L_x_0:
[----:B-1----:R-:W-:Y:S01]  /*04f0*/  R2UR UR4, R0 ;  /* 0x00000000000472ca */ /* 0x002fe200000e0000 */
[----:B------:R-:W-:-:S12]  /*0500*/  NOP ;  /* 0x0000000000007918 */ /* 0x000fd80000000000 */
[----:B------:R-:W-:Y:S01]  /*0510*/  UISETP.GT.AND UP0, UPT, UR4, 0xd, UPT ;  /* 0x0000000d0400788c */ /* 0x000fe2000bf04270 */
[----:B------:R-:W-:Y:S08]  /*0520*/  BAR.SYNC.DEFER_BLOCKING 0x0 ;  /* 0x0000000000007b1d */ /* 0x000ff00000010000 */
[----:B------:R-:W-:Y:S05]  /*0530*/  BRA.U UP0, `(.L_x_1) ;  /* 0x00000031008c7547 */ /* 0x000fea000b800000 */
[----:B------:R-:W-:Y:S01]  /*0540*/  R2UR UR4, R0 ;  /* 0x00000000000472ca */ /* 0x000fe200000e0000 */
[----:B------:R-:W-:-:S12]  /*0550*/  IMAD.MOV.U32 R5, RZ, RZ, -0xc ;  /* 0xfffffff4ff057424 */ /* 0x000fd800078e00ff */
[----:B------:R-:W-:-:S05]  /*0560*/  IMAD.U32 R4, RZ, RZ, UR4 ;  /* 0x00000004ff047e24 */ /* 0x000fca000f8e00ff */
[----:B------:R-:W-:-:S05]  /*0570*/  VIADDMNMX.U32 R4, R5, R4, 0x2, PT ;  /* 0x0000000205047446 */ /* 0x000fca0003800004 */
[----:B------:R-:W-:-:S04]  /*0580*/  IMAD.SHL.U32 R6, R4, 0x4, RZ ;  /* 0x0000000404067824 */ /* 0x000fc800078e00ff */
[----:B------:R-:W1:Y:S02]  /*0590*/  LDC R4, c[0x2][R6] ;  /* 0x0080000006047b82 */ /* 0x000e640000000800 */
[----:B-1----:R-:W-:-:S04]  /*05a0*/  SHF.R.S32.HI R5, RZ, 0x1f, R4 ;  /* 0x0000001fff057819 */ /* 0x002fc80000011404 */
.L_x_136:
[----:B------:R-:W-:Y:S05]  /*05b0*/  BRX R4 -0x5c0                                                                                                                                                                                                      (*"BRANCH_TARGETS .L_x_137,.L_x_138,.L_x_2"*) ;  /* 0xfffffff804907949 */ /* 0x000fea000383ffff */
.L_x_138:
[----:B------:R-:W-:-:S08]  /*05c0*/  NOP ;  /* 0x0000000000007918 */ /* 0x000fd00000000000 */
[----:B------:R-:W1:-:S00]  /*05d0*/  USETMAXREG.DEALLOC.CTAPOOL 0x30 ;  /* 0x00000030000079c8 */ /* 0x000e4000080e0500 */
[----:B------:R-:W2:Y:S01]  /*05e0*/  S2UR UR11, SR_CTAID.X ;  /* 0x00000000000b79c3 */ /* 0x000ea20000002500 */
[----:B------:R-:W2:Y:S01]  /*05f0*/  LDCU UR4, c[0x0][0x640] ;  /* 0x0000c800ff0477ac */ /* 0x000ea20008000800 */
[----:B------:R-:W3:Y:S01]  /*0600*/  LDCU.U8 UR8, c[0x0][0x644] ;  /* 0x0000c880ff0877ac */ /* 0x000ee20008000000 */
[----:B------:R-:W4:Y:S01]  /*0610*/  LDCU.U8 UR7, c[0x0][0x645] ;  /* 0x0000c8a0ff0777ac */ /* 0x000f220008000000 */
[----:B------:R-:W5:Y:S01]  /*0620*/  LDCU UR6, c[0x0][0x654] ;  /* 0x0000ca80ff0677ac */ /* 0x000f620008000800 */
[----:B------:R-:W1:Y:S01]  /*0630*/  LDCU.U8 UR14, c[0x0][0x638] ;  /* 0x0000c700ff0e77ac */ /* 0x000e620008000000 */
[----:B------:R-:W1:Y:S01]  /*0640*/  LDCU.U8 UR15, c[0x0][0x650] ;  /* 0x0000ca00ff0f77ac */ /* 0x000e620008000000 */
[----:B--2---:R-:W-:Y:S01]  /*0650*/  UIMAD.WIDE.U32 UR4, UR11, UR4, URZ ;  /* 0x000000040b0472a5 */ /* 0x004fe2000f8e00ff */
[----:B------:R-:W2:Y:S03]  /*0660*/  LDCU.U8 UR12, c[0x0][0x639] ;  /* 0x0000c720ff0c77ac */ /* 0x000ea60008000000 */
[----:B------:R-:W-:Y:S01]  /*0670*/  UIADD3 UR4, UPT, UPT, -UR5, UR11, URZ ;  /* 0x0000000b05047290 */ /* 0x000fe2000fffe1ff */
[----:B------:R-:W2:Y:S03]  /*0680*/  LDCU.U8 UR13, c[0x0][0x651] ;  /* 0x0000ca20ff0d77ac */ /* 0x000ea60008000000 */
[----:B---3--:R-:W-:Y:S01]  /*0690*/  USHF.R.U32.HI UR4, URZ, UR8, UR4 ;  /* 0x00000008ff047299 */ /* 0x008fe20008011604 */
[----:B------:R-:W3:Y:S03]  /*06a0*/  LDCU.64 UR8, c[0x0][0x630] ;  /* 0x0000c600ff0877ac */ /* 0x000ee60008000a00 */
[----:B------:R-:W-:-:S04]  /*06b0*/  UIADD3 UR4, UPT, UPT, UR5, UR4, URZ ;  /* 0x0000000405047290 */ /* 0x000fc8000fffe0ff */
[----:B----4-:R-:W-:Y:S01]  /*06c0*/  USHF.R.U32.HI UR10, URZ, UR7, UR4 ;  /* 0x00000007ff0a7299 */ /* 0x010fe20008011604 */
[----:B------:R-:W4:Y:S03]  /*06d0*/  LDCU UR7, c[0x0][0x63c] ;  /* 0x0000c780ff0777ac */ /* 0x000f260008000800 */
[----:B-----5:R-:W-:Y:S02]  /*06e0*/  UISETP.GE.AND UP0, UPT, UR10, UR6, UPT ;  /* 0x000000060a00728c */ /* 0x020fe4000bf06270 */
[----:B------:R-:W-:Y:S02]  /*06f0*/  UIADD3 UR4, UPT, UPT, -UR10, URZ, URZ ;  /* 0x000000ff0a047290 */ /* 0x000fe4000fffe1ff */
[----:B-1----:R-:W-:Y:S01]  /*0700*/  USEL UR6, UR14, UR15, !UP0 ;  /* 0x0000000f0e067287 */ /* 0x002fe2000c000000 */
[----:B------:R-:W1:Y:S03]  /*0710*/  LDCU.U8 UR15, c[0x0][0x62c] ;  /* 0x0000c580ff0f77ac */ /* 0x000e660008000000 */
[----:B------:R-:W-:-:S03]  /*0720*/  ULOP3.LUT UR6, UR6, 0xff, URZ, 0xc0, !UPT ;  /* 0x000000ff06067892 */ /* 0x000fc6000f8ec0ff */
[----:B---3--:R-:W3:Y:S01]  /*0730*/  @UP0 LDCU UR9, c[0x0][0x64c] ;  /* 0x0000c980ff0907ac */ /* 0x008ee20008000800 */
[----:B----4-:R-:W-:Y:S01]  /*0740*/  UIMAD UR7, UR4, UR7, UR11 ;  /* 0x00000007040772a4 */ /* 0x010fe2000f8e020b */
[----:B------:R-:W4:Y:S01]  /*0750*/  @UP0 LDCU UR8, c[0x0][0x648] ;  /* 0x0000c900ff0807ac */ /* 0x000f220008000800 */
[----:B------:R-:W5:Y:S02]  /*0760*/  LDCU.U8 UR14, c[0x0][0x62d] ;  /* 0x0000c5a0ff0e77ac */ /* 0x000f640008000000 */
[----:B---3--:R-:W-:Y:S02]  /*0770*/  UIMAD.WIDE.U32 UR4, UR7, UR9, URZ ;  /* 0x00000009070472a5 */ /* 0x008fe4000f8e00ff */
[----:B--2---:R-:W-:Y:S02]  /*0780*/  USEL UR9, UR12, UR13, !UP0 ;  /* 0x0000000d0c097287 */ /* 0x004fe4000c000000 */
[----:B------:R-:W-:Y:S01]  /*0790*/  UIADD3 UR4, UPT, UPT, UR7, -UR5, URZ ;  /* 0x8000000507047290 */ /* 0x000fe2000fffe0ff */
[----:B------:R-:W2:Y:S03]  /*07a0*/  LDCU.64 UR12, c[0x0][0x620] ;  /* 0x0000c400ff0c77ac */ /* 0x000ea60008000a00 */
[----:B------:R-:W-:-:S02]  /*07b0*/  USHF.R.U32.HI UR4, URZ, UR6, UR4 ;  /* 0x00000006ff047299 */ /* 0x000fc40008011604 */
[----:B------:R-:W-:Y:S02]  /*07c0*/  ULOP3.LUT UR6, UR9, 0xff, URZ, 0xc0, !UPT ;  /* 0x000000ff09067892 */ /* 0x000fe4000f8ec0ff */
[----:B------:R-:W-:Y:S01]  /*07d0*/  UIADD3 UR4, UPT, UPT, UR5, UR4, URZ ;  /* 0x0000000405047290 */ /* 0x000fe2000fffe0ff */
[----:B------:R-:W3:Y:S03]  /*07e0*/  LDCU UR5, c[0x0][0x628] ;  /* 0x0000c500ff0577ac */ /* 0x000ee60008000800 */
[----:B------:R-:W-:-:S04]  /*07f0*/  USHF.R.U32.HI UR9, URZ, UR6, UR4 ;  /* 0x00000006ff097299 */ /* 0x000fc80008011604 */
[----:B------:R-:W-:-:S04]  /*0800*/  UIADD3 UR4, UPT, UPT, -UR9, URZ, URZ ;  /* 0x000000ff09047290 */ /* 0x000fc8000fffe1ff */
[----:B----4-:R-:W-:-:S04]  /*0810*/  UIMAD UR4, UR8, UR4, UR7 ;  /* 0x00000004080472a4 */ /* 0x010fc8000f8e0207 */
[----:B--2---:R-:W-:-:S04]  /*0820*/  UIMAD UR6, UR10, UR12, UR4 ;  /* 0x0000000c0a0672a4 */ /* 0x004fc8000f8e0204 */
[----:B---3--:R-:W-:-:S07]  /*0830*/  UIMAD.WIDE.U32 UR4, UR6, UR5, URZ ;  /* 0x00000005060472a5 */ /* 0x008fce000f8e00ff */
[----:B------:R-:W-:Y:S02]  /*0840*/  UMOV UR4, UR5 ;  /* 0x0000000500047c82 */ /* 0x000fe40008000000 */
[----:B------:R-:W-:Y:S02]  /*0850*/  UIADD3 UR36, UPT, UPT, UR6, -UR4, URZ ;  /* 0x8000000406247290 */ /* 0x000fe4000fffe0ff */
[----:B------:R-:W2:Y:S02]  /*0860*/  LDCU UR5, c[0x0][0x60c] ;  /* 0x0000c180ff0577ac */ /* 0x000ea40008000800 */
[----:B-1----:R-:W-:-:S04]  /*0870*/  USHF.R.U32.HI UR36, URZ, UR15, UR36 ;  /* 0x0000000fff247299 */ /* 0x002fc80008011624 */
[----:B------:R-:W-:-:S04]  /*0880*/  UIADD3 UR36, UPT, UPT, UR4, UR36, URZ ;  /* 0x0000002404247290 */ /* 0x000fc8000fffe0ff */
[----:B-----5:R-:W-:-:S04]  /*0890*/  USHF.R.U32.HI UR36, URZ, UR14, UR36 ;  /* 0x0000000eff247299 */ /* 0x020fc80008011624 */
[----:B------:R-:W-:Y:S02]  /*08a0*/  UIADD3 UR35, UPT, UPT, -UR36, URZ, URZ ;  /* 0x000000ff24237290 */ /* 0x000fe4000fffe1ff */
[----:B--2---:R-:W-:Y:S02]  /*08b0*/  UISETP.GE.AND UP0, UPT, UR11, UR5, UPT ;  /* 0x000000050b00728c */ /* 0x004fe4000bf06270 */
[----:B------:R-:W-:-:S07]  /*08c0*/  UIMAD UR35, UR35, UR13, UR6 ;  /* 0x0000000d232372a4 */ /* 0x000fce000f8e0206 */
[----:B------:R-:W-:Y:S05]  /*08d0*/  BRA.U UP0, `(.L_x_2) ;  /* 0x0000004500587547 */ /* 0x000fea000b800000 */
[----:B------:R-:W1:Y:S01]  /*08e0*/  S2UR UR4, SR_CgaCtaId ;  /* 0x00000000000479c3 */ /* 0x000e620000008800 */
[----:B------:R-:W-:Y:S01]  /*08f0*/  UMOV UR5, 0x400 ;  /* 0x0000040000057882 */ /* 0x000fe20000000000 */
[----:B------:R-:W2:Y:S01]  /*0900*/  LDCU UR8, c[0x0][0x614] ;  /* 0x0000c280ff0877ac */ /* 0x000ea20008000800 */
[----:B------:R-:W3:Y:S01]  /*0910*/  LDCU.64 UR6, c[0x0][0x348] ;  /* 0x00006900ff0677ac */ /* 0x000ee20008000a00 */
[----:B------:R-:W-:Y:S01]  /*0920*/  UMOV UR33, URZ ;  /* 0x000000ff00217c82 */ /* 0x000fe20008000000 */
[----:B------:R-:W-:Y:S01]  /*0930*/  UMOV UR17, 0x20 ;  /* 0x0000002000117882 */ /* 0x000fe20000000000 */
[----:B------:R-:W-:Y:S01]  /*0940*/  UMOV UR19, UR35 ;  /* 0x0000002300137c82 */ /* 0x000fe20008000000 */
[----:B------:R-:W-:Y:S01]  /*0950*/  UMOV UR20, UR36 ;  /* 0x0000002400147c82 */ /* 0x000fe20008000000 */
[----:B------:R-:W-:Y:S01]  /*0960*/  UMOV UR11, UR35 ;  /* 0x00000023000b7c82 */ /* 0x000fe20008000000 */
[----:B------:R-:W-:Y:S01]  /*0970*/  UMOV UR12, UR36 ;  /* 0x00000024000c7c82 */ /* 0x000fe20008000000 */
[----:B-1----:R-:W-:-:S02]  /*0980*/  ULEA UR4, UR4, UR5, 0x18 ;  /* 0x0000000504047291 */ /* 0x002fc4000f8ec0ff */
[----:B------:R-:W-:Y:S02]  /*0990*/  ULOP3.LUT UR5, URZ, UR9, URZ, 0x33, !UPT ;  /* 0x00000009ff057292 */ /* 0x000fe4000f8e33ff */
[----:B---3--:R-:W-:Y:S02]  /*09a0*/  UIADD3 UR6, UP0, UPT, UR6, 0x200, URZ ;  /* 0x0000020006067890 */ /* 0x008fe4000ff1e0ff */
[----:B--2---:R-:W-:Y:S02]  /*09b0*/  UIADD3 UR5, UPT, UPT, UR5, UR8, URZ ;  /* 0x0000000805057290 */ /* 0x004fe4000fffe0ff */
[----:B------:R-:W-:Y:S01]  /*09c0*/  UIADD3.X UR7, UPT, UPT, URZ, UR7, URZ, UP0, !UPT ;  /* 0x00000007ff077290 */ /* 0x000fe200087fe4ff */
[----:B------:R-:W1:Y:S01]  /*09d0*/  SYNCS.PHASECHK.TRANS64.TRYWAIT P0, [UR4+0xf0], RZ ;  /* 0x0000f0ffff0075a7 */ /* 0x000e620008001104 */
[----:B------:R-:W-:Y:S02]  /*09e0*/  USHF.L.U32 UR34, UR5, 0x8, URZ ;  /* 0x0000000805227899 */ /* 0x000fe400080006ff */
[----:B------:R-:W-:-:S02]  /*09f0*/  UIADD3 UR32, UPT, UPT, UR4, 0xc00, URZ ;  /* 0x00000c0004207890 */ /* 0x000fc4000fffe0ff */
[----:B------:R-:W-:Y:S02]  /*0a00*/  UIADD3 UR16, UPT, UPT, UR4, 0x2c00, URZ ;  /* 0x00002c0004107890 */ /* 0x000fe4000fffe0ff */
[----:B------:R-:W-:Y:S01]  /*0a10*/  UIADD3 UR8, UPT, UPT, UR4, 0x4c00, URZ ;  /* 0x00004c0004087890 */ /* 0x000fe2000fffe0ff */
[----:B------:R-:W-:Y:S01]  /*0a20*/  UMOV UR9, 0x40 ;  /* 0x0000004000097882 */ /* 0x000fe20000000000 */
[----:B------:R-:W-:Y:S01]  /*0a30*/  UMOV UR18, UR34 ;  /* 0x0000002200127c82 */ /* 0x000fe20008000000 */
[----:B------:R-:W-:Y:S01]  /*0a40*/  UMOV UR10, UR34 ;  /* 0x00000022000a7c82 */ /* 0x000fe20008000000 */
[----:B-1----:R-:W-:Y:S08]  /*0a50*/  @!P0 BRA `(.L_x_3) ;  /* 0x000000e000288947 */ /* 0x002ff00003800000 */
.L_x_66:
[----:B------:R-:W-:Y:S01]  /*0a60*/  UTMASTG.4D [UR32], [UR6], desc[URZ] ;  /* 0x0000ff20060073b5 */ /* 0x000fe20008019000 */
[----:B------:R-:W-:Y:S01]  /*0a70*/  UIADD3 UR26, UPT, UPT, UR34, 0x80, URZ ;  /* 0x00000080221a7890 */ /* 0x000fe2000fffe0ff */
[----:B------:R-:W-:Y:S01]  /*0a80*/  UMOV UR14, URZ ;  /* 0x000000ff000e7c82 */ /* 0x000fe20008000000 */
[----:B------:R-:W-:Y:S01]  /*0a90*/  UMOV UR15, URZ ;  /* 0x000000ff000f7c82 */ /* 0x000fe20008000000 */
[----:B------:R-:W-:Y:S01]  /*0aa0*/  UMOV UR27, UR35 ;  /* 0x00000023001b7c82 */ /* 0x000fe20008000000 */
[----:B------:R-:W-:Y:S01]  /*0ab0*/  UMOV UR28, UR36 ;  /* 0x00000024001c7c82 */ /* 0x000fe20008000000 */
[----:B------:R-:W-:Y:S01]  /*0ac0*/  UIADD3 UR24, UPT, UPT, UR4, 0x6c00, URZ ;  /* 0x00006c0004187890 */ /* 0x000fe2000fffe0ff */
[----:B------:R2:W-:Y:S01]  /*0ad0*/  UTMASTG.4D [UR16], [UR6], desc[URZ] ;  /* 0x0000ff10060073b5 */ /* 0x0005e20008019000 */
[----:B------:R-:W-:Y:S01]  /*0ae0*/  UMOV UR25, UR33 ;  /* 0x0000002100197c82 */ /* 0x000fe20008000000 */
[----:B------:R3:W-:Y:S01]  /*0af0*/  UTMASTG.4D [UR8], [UR6], desc[URZ] ;  /* 0x0000ff08060073b5 */ /* 0x0007e20008019000 */
[----:B------:R0:W-:Y:S01]  /*0b00*/  UTMACMDFLUSH ;  /* 0x00000000000079b7 */ /* 0x0001e20000000000 */
[----:B------:R-:W4:Y:S01]  /*0b10*/  SYNCS.PHASECHK.TRANS64.TRYWAIT P0, [UR4+0xf8], RZ ;  /* 0x0000f8ffff0075a7 */ /* 0x000f220008001104 */
[----:B--2---:R-:W-:Y:S01]  /*0b20*/  UMOV UR17, 0x20 ;  /* 0x0000002000117882 */ /* 0x004fe20000000000 */
[----:B------:R-:W-:Y:S01]  /*0b30*/  UMOV UR19, UR35 ;  /* 0x0000002300137c82 */ /* 0x000fe20008000000 */
[----:B------:R-:W-:Y:S01]  /*0b40*/  UIADD3 UR16, UPT, UPT, UR4, 0x8c00, URZ ;  /* 0x00008c0004107890 */ /* 0x000fe2000fffe0ff */
[----:B------:R-:W-:Y:S01]  /*0b50*/  UMOV UR20, UR36 ;  /* 0x0000002400147c82 */ /* 0x000fe20008000000 */
[----:B------:R-:W-:Y:S01]  /*0b60*/  UMOV UR18, UR26 ;  /* 0x0000001a00127c82 */ /* 0x000fe20008000000 */
[----:B---3--:R-:W-:Y:S01]  /*0b70*/  UIADD3 UR8, UPT, UPT, UR4, 0xac00, URZ ;  /* 0x0000ac0004087890 */ /* 0x008fe2000fffe0ff */
[----:B------:R-:W-:Y:S01]  /*0b80*/  UMOV UR9, 0x40 ;  /* 0x0000004000097882 */ /* 0x000fe20000000000 */
[----:B------:R-:W-:Y:S01]  /*0b90*/  UMOV UR11, UR35 ;  /* 0x00000023000b7c82 */ /* 0x000fe20008000000 */
[----:B------:R-:W-:Y:S01]  /*0ba0*/  UMOV UR12, UR36 ;  /* 0x00000024000c7c82 */ /* 0x000fe20008000000 */
[----:B----4-:R-:W-:Y:S08]  /*0bb0*/  @!P0 BRA `(.L_x_4) ;  /* 0x000000dc00e88947 */ /* 0x010ff00003800000 */
.L_x_68:
[----:B------:R2:W-:Y:S01]  /*0bc0*/  UTMASTG.4D [UR24], [UR6], desc[UR14] ;  /* 0x00000e18060073b5 */ /* 0x0005e20008019000 */
[----:B------:R-:W-:Y:S01]  /*0bd0*/  UMOV UR10, UR26 ;  /* 0x0000001a000a7c82 */ /* 0x000fe20008000000 */
[----:B-1----:R-:W-:Y:S01]  /*0be0*/  HFMA2 R4, -RZ, RZ, 0, 5.9604644775390625e-08 ;  /* 0x00000001ff047431 */ /* 0x002fe200000001ff */
[----:B------:R2:W-:Y:S01]  /*0bf0*/  UTMASTG.4D [UR16], [UR6], desc[UR14] ;  /* 0x00000e10060073b5 */ /* 0x0005e20008019000 */
[----:B------:R2:W-:Y:S01]  /*0c00*/  UTMASTG.4D [UR8], [UR6], desc[UR14] ;  /* 0x00000e08060073b5 */ /* 0x0005e20008019000 */
[----:B------:R0:W-:Y:S01]  /*0c10*/  UTMACMDFLUSH ;  /* 0x00000000000079b7 */ /* 0x0001e20000000000 */
[----:B------:R-:W-:-:S04]  /*0c20*/  DEPBAR.LE SB0, 0x1 ;  /* 0x000080400000791a */ /* 0x000fc80000000000 */
[----:B------:R2:W-:Y:S01]  /*0c30*/  SYNCS.ARRIVE.TRANS64.ART0 RZ, [UR4+0x100], R4 ;  /* 0x00010004ffff79a7 */ /* 0x0005e20008500004 */
[----:B------:R-:W-:-:S04]  /*0c40*/  DEPBAR.LE SB0, 0x0 ;  /* 0x000080000000791a */ /* 0x000fc80000000000 */
[----:B------:R2:W-:Y:S01]  /*0c50*/  SYNCS.ARRIVE.TRANS64.ART0 RZ, [UR4+0x108], R4 ;  /* 0x00010804ffff79a7 */ /* 0x0005e20008500004 */
[----:B------:R-:W-:Y:S05]  /*0c60*/  BRA `(.L_x_2) ;  /* 0x0000004000747947 */ /* 0x000fea0003800000 */
.L_x_137:
[----:B------:R-:W-:-:S08]  /*0c70*/  NOP ;  /* 0x0000000000007918 */ /* 0x000fd00000000000 */
[----:B------:R-:W1:-:S00]  /*0c80*/  USETMAXREG.DEALLOC.CTAPOOL 0x30 ;  /* 0x00000030000079c8 */ /* 0x000e4000080e0500 */
[----:B------:R-:W2:Y:S01]  /*0c90*/  S2UR UR12, SR_CgaCtaId ;  /* 0x00000000000c79c3 */ /* 0x000ea20000008800 */
[----:B------:R-:W-:Y:S01]  /*0ca0*/  NOP ;  /* 0x0000000000007918 */ /* 0x000fe20000000000 */
[----:B------:R-:W-:Y:S02]  /*0cb0*/  UMOV UR4, 0x40 ;  /* 0x0000004000047882 */ /* 0x000fe40000000000 */
[----:B--2---:R-:W-:-:S09]  /*0cc0*/  ULEA UR4, UR12, UR4, 0x18 ;  /* 0x000000040c047291 */ /* 0x004fd2000f8ec0ff */
[----:B-1----:R-:W1:Y:S01]  /*0cd0*/  LDS.U8 R4, [UR4] ;  /* 0x00000004ff047984 */ /* 0x002e620008000000 */
[----:B------:R-:W-:Y:S02]  /*0ce0*/  UMOV UR4, 0x400 ;  /* 0x0000040000047882 */ /* 0x000fe40000000000 */
[----:B------:R-:W-:Y:S01]  /*0cf0*/  ULEA UR11, UR12, UR4, 0x18 ;  /* 0x000000040c0b7291 */ /* 0x000fe2000f8ec0ff */
[----:B-1----:R-:W-:-:S13]  /*0d00*/  ISETP.NE.AND P0, PT, R4, RZ, PT ;  /* 0x000000ff0400720c */ /* 0x002fda0003f05270 */
[----:B------:R-:W-:Y:S05]  /*0d10*/  @P0 BRA `(.L_x_5) ;  /* 0x00000000007c0947 */ /* 0x000fea0003800000 */
[----:B------:R-:W-:-:S13]  /*0d20*/  ELECT P0, URZ, PT ;  /* 0x0000000000ff782f */ /* 0x000fda0003800000 */
[----:B------:R-:W-:Y:S05]  /*0d30*/  @!P0 BRA `(.L_x_6) ;  /* 0x0000000000848947 */ /* 0x000fea0003800000 */
[----:B------:R-:W-:Y:S01]  /*0d40*/  UMOV UR4, 0x10 ;  /* 0x0000001000047882 */ /* 0x000fe20000000000 */
[----:B------:R-:W-:-:S04]  /*0d50*/  IMAD.MOV.U32 R5, RZ, RZ, 0xffff ;  /* 0x0000ffffff057424 */ /* 0x000fc800078e00ff */
[----:B------:R-:W-:Y:S04]  /*0d60*/  DEPBAR.LE SB1, 0x36 ;  /* 0x00009d800000791a */ /* 0x000fe80000000000 */
[----:B------:R-:W1:Y:S02]  /*0d70*/  UTCATOMSWS.FIND_AND_SET.ALIGN UP0, UR4, UR4 ;  /* 0x00000004000475e3 */ /* 0x000e640008000800 */
[----:B-1----:R-:W-:Y:S01]  /*0d80*/  PLOP3.LUT P0, PT, PT, PT, UP0, 0x80, 0x8 ;  /* 0x000000000008781c */ /* 0x002fe20003f0f008 */
[----:B------:R-:W-:-:S03]  /*0d90*/  IMAD.U32 R6, RZ, RZ, UR4 ;  /* 0x00000004ff067e24 */ /* 0x000fc6000f8e00ff */
[----:B------:R-:W-:-:S04]  /*0da0*/  SEL R4, RZ, 0xffffffff, !P0 ;  /* 0xffffffffff047807 */ /* 0x000fc80004000000 */
[----:B------:R-:W-:Y:S01]  /*0db0*/  ISETP.NE.AND P0, PT, R4, RZ, PT ;  /* 0x000000ff0400720c */ /* 0x000fe20003f05270 */
[----:B------:R-:W-:-:S12]  /*0dc0*/  IMAD.MOV.U32 R4, RZ, RZ, 0x1 ;  /* 0x00000001ff047424 */ /* 0x000fd800078e00ff */
[----:B------:R-:W-:Y:S05]  /*0dd0*/  @P0 BRA `(.L_x_7) ;  /* 0x0000000000240947 */ /* 0x000fea0003800000 */
.L_x_8:
[----:B------:R-:W-:Y:S05]  /*0de0*/  NANOSLEEP 0x64 ;  /* 0x000000640000795d */ /* 0x000fea0003800000 */
[----:B------:R-:W-:-:S05]  /*0df0*/  UMOV UR4, 0x10 ;  /* 0x0000001000047882 */ /* 0x000fca0000000000 */
[----:B------:R-:W-:Y:S04]  /*0e00*/  DEPBAR.LE SB1, 0x36 ;  /* 0x00009d800000791a */ /* 0x000fe80000000000 */
[----:B------:R-:W1:Y:S02]  /*0e10*/  UTCATOMSWS.FIND_AND_SET.ALIGN UP0, UR4, UR4 ;  /* 0x00000004000475e3 */ /* 0x000e640008000800 */
[----:B-1----:R-:W-:-:S04]  /*0e20*/  PLOP3.LUT P0, PT, PT, PT, UP0, 0x80, 0x8 ;  /* 0x000000000008781c */ /* 0x002fc80003f0f008 */
[----:B------:R-:W-:-:S04]  /*0e30*/  SEL R6, RZ, 0xffffffff, !P0 ;  /* 0xffffffffff067807 */ /* 0x000fc80004000000 */
[----:B------:R-:W-:Y:S01]  /*0e40*/  ISETP.NE.AND P0, PT, R6, RZ, PT ;  /* 0x000000ff0600720c */ /* 0x000fe20003f05270 */
[----:B------:R-:W-:-:S12]  /*0e50*/  IMAD.U32 R6, RZ, RZ, UR4 ;  /* 0x00000004ff067e24 */ /* 0x000fd8000f8e00ff */
[----:B------:R-:W-:Y:S05]  /*0e60*/  @!P0 BRA `(.L_x_8) ;  /* 0xfffffffc00dc8947 */ /* 0x000fea000383ffff */
.L_x_7:
[C---:B------:R-:W-:Y:S01]  /*0e70*/  VIADD R7, R6.reuse, 0x10 ;  /* 0x0000001006077836 */ /* 0x040fe20000000000 */
[----:B------:R-:W-:Y:S01]  /*0e80*/  UMOV UR4, 0x50 ;  /* 0x0000005000047882 */ /* 0x000fe20000000000 */
[----:B------:R-:W-:Y:S01]  /*0e90*/  SHF.L.U32 R5, R5, R6, RZ ;  /* 0x0000000605057219 */ /* 0x000fe200000006ff */
[----:B------:R-:W-:Y:S01]  /*0ea0*/  ULEA UR4, UR12, UR4, 0x18 ;  /* 0x000000040c047291 */ /* 0x000fe2000f8ec0ff */
[----:B------:R-:W-:Y:S01]  /*0eb0*/  IMAD.SHL.U32 R6, R6, 0x20, RZ ;  /* 0x0000002006067824 */ /* 0x000fe200078e00ff */
[----:B------:R-:W-:-:S04]  /*0ec0*/  SHF.L.U32 R4, R4, R7, RZ ;  /* 0x0000000704047219 */ /* 0x000fc800000006ff */
[----:B------:R-:W-:-:S05]  /*0ed0*/  LOP3.LUT R4, R4, R5, RZ, 0xfc, !PT ;  /* 0x0000000504047212 */ /* 0x000fca00078efcff */
[----:B------:R1:W-:Y:S04]  /*0ee0*/  ATOMS.OR RZ, [UR4], R4 ;  /* 0x00000004ffff798c */ /* 0x0003e8000b000004 */
[----:B------:R1:W-:Y:S01]  /*0ef0*/  STS [UR11+0x138], R6 ;  /* 0x00013806ff007988 */ /* 0x0003e2000800080b */
[----:B------:R-:W-:Y:S05]  /*0f00*/  BRA `(.L_x_6) ;  /* 0x0000000000107947 */ /* 0x000fea0003800000 */
.L_x_5:
[----:B------:R-:W-:-:S05]  /*0f10*/  MOV R4, 0xffffffff ;  /* 0xffffffff00047802 */ /* 0x000fca0000000f00 */
[----:B------:R1:W-:Y:S02]  /*0f20*/  STS [UR11+0x138], R4 ;  /* 0x00013804ff007988 */ /* 0x0003e4000800080b */
[----:B-1----:R-:W-:Y:S02]  /*0f30*/  MOV R4, 0xf50 ;  /* 0x00000f5000047802 */ /* 0x002fe40000000f00 */
[----:B------:R-:W-:Y:S05]  /*0f40*/  CALL.REL.NOINC `($__internal_1_$__cuda_sm10x_tcgen05_guardrail_trap_phase_invalid_during_alloc) ;  /* 0x000000e800fc7944 */ /* 0x000fea0003c00000 */
.L_x_6:
[----:B------:R-:W-:Y:S05]  /*0f50*/  WARPSYNC.ALL ;  /* 0x0000000000007948 */ /* 0x000fea0003800000 */
[----:B------:R-:W-:Y:S01]  /*0f60*/  NOP ;  /* 0x0000000000007918 */ /* 0x000fe20000000000 */
[----:B------:R-:W2:Y:S01]  /*0f70*/  S2UR UR13, SR_CTAID.X ;  /* 0x00000000000d79c3 */ /* 0x000ea20000002500 */
[----:B------:R-:W2:Y:S01]  /*0f80*/  LDCU UR6, c[0x0][0x640] ;  /* 0x0000c800ff0677ac */ /* 0x000ea20008000800 */
[----:B------:R-:W3:Y:S06]  /*0f90*/  LDCU.U8 UR9, c[0x0][0x644] ;  /* 0x0000c880ff0977ac */ /* 0x000eec0008000000 */
[----:B------:R-:W4:Y:S01]  /*0fa0*/  S2UR UR5, SR_CgaCtaId ;  /* 0x00000000000579c3 */ /* 0x000f220000008800 */
[----:B------:R-:W5:Y:S01]  /*0fb0*/  LDCU UR8, c[0x0][0x654] ;  /* 0x0000ca80ff0877ac */ /* 0x000f620008000800 */
[----:B------:R-:W-:Y:S01]  /*0fc0*/  UMOV UR4, 0x400 ;  /* 0x0000040000047882 */ /* 0x000fe20000000000 */
[----:B------:R-:W1:Y:S01]  /*0fd0*/  LDCU UR10, c[0x0][0x634] ;  /* 0x0000c680ff0a77ac */ /* 0x000e620008000800 */
[----:B------:R-:W1:Y:S01]  /*0fe0*/  LDCU.U8 UR14, c[0x0][0x650] ;  /* 0x0000ca00ff0e77ac */ /* 0x000e620008000000 */
[----:B------:R-:W1:Y:S01]  /*0ff0*/  LDCU.U8 UR15, c[0x0][0x651] ;  /* 0x0000ca20ff0f77ac */ /* 0x000e620008000000 */
[----:B--2---:R-:W-:-:S02]  /*1000*/  UIMAD.WIDE.U32 UR6, UR13, UR6, URZ ;  /* 0x000000060d0672a5 */ /* 0x004fc4000f8e00ff */
[----:B----4-:R-:W-:-:S05]  /*1010*/  ULEA UR4, UR5, UR4, 0x18 ;  /* 0x0000000405047291 */ /* 0x010fca000f8ec0ff */
[----:B------:R-:W-:Y:S02]  /*1020*/  UMOV UR6, UR7 ;  /* 0x0000000700067c82 */ /* 0x000fe40008000000 */
[----:B------:R-:W-:-:S04]  /*1030*/  UIADD3 UR7, UPT, UPT, -UR6, UR13, URZ ;  /* 0x0000000d06077290 */ /* 0x000fc8000fffe1ff */
[----:B---3--:R-:W-:Y:S01]  /*1040*/  USHF.R.U32.HI UR7, URZ, UR9, UR7 ;  /* 0x00000009ff077299 */ /* 0x008fe20008011607 */
[----:B------:R-:W2:Y:S03]  /*1050*/  LDCU.U8 UR9, c[0x0][0x645] ;  /* 0x0000c8a0ff0977ac */ /* 0x000ea60008000000 */
[----:B------:R-:W-:-:S04]  /*1060*/  UIADD3 UR6, UPT, UPT, UR6, UR7, URZ ;  /* 0x0000000706067290 */ /* 0x000fc8000fffe0ff */
[----:B--2---:R-:W-:Y:S02]  /*1070*/  USHF.R.U32.HI UR7, URZ, UR9, UR6 ;  /* 0x00000009ff077299 */ /* 0x004fe40008011606 */
[----:B------:R-:W-:Y:S02]  /*1080*/  UIADD3 UR6, UPT, UPT, UR4, 0x12c00, URZ ;  /* 0x00012c0004067890 */ /* 0x000fe4000fffe0ff */
[----:B-----5:R-:W-:Y:S02]  /*1090*/  UISETP.GE.AND UP0, UPT, UR7, UR8, UPT ;  /* 0x000000080700728c */ /* 0x020fe4000bf06270 */
[----:B------:R-:W-:Y:S01]  /*10a0*/  USHF.R.U32.HI UR6, URZ, 0x4, UR6 ;  /* 0x00000004ff067899 */ /* 0x000fe20008011606 */
[----:B------:R-:W2:Y:S03]  /*10b0*/  LDCU UR8, c[0x0][0x63c] ;  /* 0x0000c780ff0877ac */ /* 0x000ea60008000800 */
[----:B------:R-:W-:Y:S01]  /*10c0*/  ULOP3.LUT UR6, UR6, 0x3fc0, URZ, 0xc0, !UPT ;  /* 0x00003fc006067892 */ /* 0x000fe2000f8ec0ff */
[----:B------:R-:W3:Y:S04]  /*10d0*/  LDCU.U8 UR9, c[0x0][0x638] ;  /* 0x0000c700ff0977ac */ /* 0x000ee80008000000 */
[----:B-1----:R-:W1:Y:S01]  /*10e0*/  @UP0 LDCU UR10, c[0x0][0x64c] ;  /* 0x0000c980ff0a07ac */ /* 0x002e620008000800 */
[----:B------:R-:W-:-:S06]  /*10f0*/  ULOP3.LUT UR6, UR6, 0x10000, URZ, 0xfc, !UPT ;  /* 0x0001000006067892 */ /* 0x000fcc000f8efcff */
[----:B------:R-:W-:Y:S01]  /*1100*/  MOV R4, UR6 ;  /* 0x0000000600047c02 */ /* 0x000fe20008000f00 */
[----:B------:R-:W-:Y:S02]  /*1110*/  UIADD3 UR6, UPT, UPT, -UR7, URZ, URZ ;  /* 0x000000ff07067290 */ /* 0x000fe4000fffe1ff */
[----:B---3--:R-:W-:Y:S02]  /*1120*/  USEL UR9, UR9, UR14, !UP0 ;  /* 0x0000000e09097287 */ /* 0x008fe4000c000000 */
[----:B--2---:R-:W-:Y:S01]  /*1130*/  UIMAD UR8, UR6, UR8, UR13 ;  /* 0x00000008060872a4 */ /* 0x004fe2000f8e020d */
[----:B------:R-:W2:Y:S01]  /*1140*/  SHFL.IDX PT, R4, R4, RZ, 0x1f ;  /* 0x00001fff04047589 */ /* 0x000ea200000e0000 */
[----:B------:R-:W3:Y:S02]  /*1150*/  LDCU.U8 UR14, c[0x0][0x639] ;  /* 0x0000c720ff0e77ac */ /* 0x000ee40008000000 */
[----:B-1----:R-:W-:Y:S01]  /*1160*/  UIMAD.WIDE.U32 UR6, UR8, UR10, URZ ;  /* 0x0000000a080672a5 */ /* 0x002fe2000f8e00ff */
[----:B------:R-:W1:Y:S01]  /*1170*/  LDCU UR10, c[0x0][0x60c] ;  /* 0x0000c180ff0a77ac */ /* 0x000e620008000800 */
[----:B------:R-:W-:-:S05]  /*1180*/  ULOP3.LUT UR9, UR9, 0xff, URZ, 0xc0, !UPT ;  /* 0x000000ff09097892 */ /* 0x000fca000f8ec0ff */
[----:B------:R-:W-:Y:S02]  /*1190*/  UMOV UR6, UR7 ;  /* 0x0000000700067c82 */ /* 0x000fe40008000000 */
[----:B------:R-:W-:Y:S02]  /*11a0*/  UIADD3 UR7, UPT, UPT, UR8, -UR6, URZ ;  /* 0x8000000608077290 */ /* 0x000fe4000fffe0ff */
[----:B---3--:R-:W-:Y:S02]  /*11b0*/  USEL UR8, UR14, UR15, !UP0 ;  /* 0x0000000f0e087287 */ /* 0x008fe4000c000000 */
[----:B------:R-:W-:Y:S02]  /*11c0*/  USHF.R.U32.HI UR7, URZ, UR9, UR7 ;  /* 0x00000009ff077299 */ /* 0x000fe40008011607 */
[----:B------:R-:W-:Y:S01]  /*11d0*/  ULOP3.LUT UR8, UR8, 0xff, URZ, 0xc0, !UPT ;  /* 0x000000ff08087892 */ /* 0x000fe2000f8ec0ff */
[----:B--2---:R-:W-:Y:S01]  /*11e0*/  R2UR UR50, R4 ;  /* 0x00000000043272ca */ /* 0x004fe200000e0000 */
[----:B-1----:R-:W-:-:S02]  /*11f0*/  UISETP.GE.AND UP0, UPT, UR13, UR10, UPT ;  /* 0x0000000a0d00728c */ /* 0x002fc4000bf06270 */
[----:B------:R-:W-:-:S04]  /*1200*/  UIADD3 UR6, UPT, UPT, UR6, UR7, URZ ;  /* 0x0000000706067290 */ /* 0x000fc8000fffe0ff */
[----:B------:R-:W-:Y:S01]  /*1210*/  USHF.R.U32.HI UR31, URZ, UR8, UR6 ;  /* 0x00000008ff1f7299 */ /* 0x000fe20008011606 */
[----:B------:R-:W-:Y:S06]  /*1220*/  BAR.SYNC.DEFER_BLOCKING 0x2, 0x1a0 ;  /* 0x0086800000007b1d */ /* 0x000fec0000010000 */
[----:B------:R-:W1:Y:S01]  /*1230*/  LDS R19, [UR4+0x138] ;  /* 0x00013804ff137984 */ /* 0x000e620008000800 */
[----:B------:R-:W-:Y:S05]  /*1240*/  BRA.U UP0, `(.L_x_9) ;  /* 0x0000002100887547 */ /* 0x000fea000b800000 */
[----:B------:R-:W2:Y:S02]  /*1250*/  SYNCS.PHASECHK.TRANS64.TRYWAIT P0, [UR4], RZ ;  /* 0x000000ffff0075a7 */ /* 0x000ea40008001104 */
[----:B--2---:R-:W-:Y:S05]  /*1260*/  @!P0 BRA `(.L_x_10) ;  /* 0x000000d800548947 */ /* 0x004fea0003800000 */
.L_x_70:
[----:B------:R-:W3:Y:S01]  /*1270*/  SYNCS.PHASECHK.TRANS64.TRYWAIT P0, [UR4+0x20], RZ ;  /* 0x000020ffff0075a7 */ /* 0x000ee20008001104 */
[----:B------:R-:W-:Y:S01]  /*1280*/  UIADD3 UR6, UPT, UPT, UR4, 0x18c00, URZ ;  /* 0x00018c0004067890 */ /* 0x000fe2000fffe0ff */
[----:B--2---:R-:W-:Y:S01]  /*1290*/  CS2R R4, SRZ ;  /* 0x0000000000047805 */ /* 0x004fe2000001ff00 */
[----:B------:R-:W-:Y:S02]  /*12a0*/  UIADD3 UR18, UPT, UPT, UR50, -0x600, URZ ;  /* 0xfffffa0032127890 */ /* 0x000fe4000fffe0ff */
[----:B------:R-:W-:Y:S02]  /*12b0*/  USHF.R.U32.HI UR6, URZ, 0x4, UR6 ;  /* 0x00000004ff067899 */ /* 0x000fe40008011606 */
[----:B------:R-:W-:Y:S01]  /*12c0*/  UIADD3 UR16, UPT, UPT, UR50, -0x5fe, URZ ;  /* 0xfffffa0232107890 */ /* 0x000fe2000fffe0ff */
[C---:B------:R-:W-:Y:S01]  /*12d0*/  R2UR UR37, R4.reuse ;  /* 0x00000000042572ca */ /* 0x040fe200000e0000 */
[----:B------:R-:W-:Y:S01]  /*12e0*/  ULOP3.LUT UR6, UR6, 0x3fc0, URZ, 0xc0, !UPT ;  /* 0x00003fc006067892 */ /* 0x000fe2000f8ec0ff */
[C---:B------:R-:W-:Y:S01]  /*12f0*/  R2UR UR36, R5.reuse ;  /* 0x00000000052472ca */ /* 0x040fe200000e0000 */
[----:B------:R-:W-:Y:S01]  /*1300*/  UIADD3 UR14, UPT, UPT, UR50, -0x400, URZ ;  /* 0xfffffc00320e7890 */ /* 0x000fe2000fffe0ff */
[C---:B------:R-:W-:Y:S01]  /*1310*/  R2UR UR35, R4.reuse ;  /* 0x00000000042372ca */ /* 0x040fe200000e0000 */
[----:B------:R-:W-:Y:S01]  /*1320*/  ULOP3.LUT UR6, UR6, 0x10000, URZ, 0xfc, !UPT ;  /* 0x0001000006067892 */ /* 0x000fe2000f8efcff */
[C---:B------:R-:W-:Y:S01]  /*1330*/  R2UR UR34, R4.reuse ;  /* 0x00000000042272ca */ /* 0x040fe200000e0000 */
[----:B------:R-:W-:Y:S01]  /*1340*/  UIADD3 UR12, UPT, UPT, UR50, -0x3fe, URZ ;  /* 0xfffffc02320c7890 */ /* 0x000fe2000fffe0ff */
[----:B------:R-:W-:Y:S01]  /*1350*/  R2UR UR32, R5 ;  /* 0x00000000052072ca */ /* 0x000fe200000e0000 */
[----:B------:R-:W-:Y:S01]  /*1360*/  UIADD3 UR10, UPT, UPT, UR50, -0x200, URZ ;  /* 0xfffffe00320a7890 */ /* 0x000fe2000fffe0ff */
[----:B------:R-:W-:Y:S01]  /*1370*/  R2UR UR30, R4 ;  /* 0x00000000041e72ca */ /* 0x000fe200000e0000 */
[----:B------:R-:W-:Y:S01]  /*1380*/  UIADD3 UR8, UPT, UPT, UR50, -0x1fe, URZ ;  /* 0xfffffe0232087890 */ /* 0x000fe2000fffe0ff */
[----:B------:R-:W-:Y:S01]  /*1390*/  UMOV UR52, 0x0 ;  /* 0x0000000000347882 */ /* 0x000fe20000000000 */
        /* <DEDUP_REMOVED lines=11> */
[----:B------:R-:W-:Y:S01]  /*1450*/  UIADD3 UR5, UPT, UPT, UR4, 0x70, URZ ;  /* 0x0000007004057890 */ /* 0x000fe2000fffe0ff */
[----:B------:R-:W-:Y:S01]  /*1460*/  UMOV UR19, 0x80004020 ;  /* 0x8000402000137882 */ /* 0x000fe20000000000 */
[----:B------:R-:W-:Y:S01]  /*1470*/  UMOV UR17, 0x80004020 ;  /* 0x8000402000117882 */ /* 0x000fe20000000000 */
[----:B------:R-:W-:Y:S01]  /*1480*/  UIADD3 UR28, UPT, UPT, UR6, 0x2, URZ ;  /* 0x00000002061c7890 */ /* 0x000fe2000fffe0ff */
        /* <DEDUP_REMOVED lines=9> */
[----:B------:R-:W-:Y:S01]  /*1520*/  UMOV UR29, 0x80004020 ;  /* 0x80004020001d7882 */ /* 0x000fe20000000000 */
[----:B------:R-:W-:Y:S01]  /*1530*/  UMOV UR27, 0x80004020 ;  /* 0x80004020001b7882 */ /* 0x000fe20000000000 */
[----:B------:R-:W-:Y:S01]  /*1540*/  UMOV UR25, 0x80004020 ;  /* 0x8000402000197882 */ /* 0x000fe20000000000 */
[----:B------:R-:W-:Y:S01]  /*1550*/  UMOV UR23, 0x80004020 ;  /* 0x8000402000177882 */ /* 0x000fe20000000000 */
[----:B------:R-:W-:Y:S01]  /*1560*/  UMOV UR21, 0x80004020 ;  /* 0x8000402000157882 */ /* 0x000fe20000000000 */
[----:B---3--:R-:W-:Y:S05]  /*1570*/  @!P0 BRA `(.L_x_11) ;  /* 0x000000d400a88947 */ /* 0x008fea0003800000 */
.L_x_72:
[----:B------:R3:W-:Y:S01]  /*1580*/  UTCHMMA gdesc[UR18], gdesc[UR6], tmem[UR37], tmem[UR52], idesc[UR53], !UPT ;  /* 0x00ff3406120075ea */ /* 0x0007e2000f800025 */
[----:B------:R4:W-:Y:S01]  /*1590*/  UTCHMMA gdesc[UR16], gdesc[UR28], tmem[UR36], tmem[UR46], idesc[UR47], UPT ;  /* 0x00ff2e1c100075ea */ /* 0x0009e2000b800024 */
[----:B------:R5:W-:Y:S01]  /*15a0*/  UTCHMMA gdesc[UR14], gdesc[UR26], tmem[UR35], tmem[UR44], idesc[UR45], UPT ;  /* 0x00ff2c1a0e0075ea */ /* 0x000be2000b800023 */
[----:B------:R-:W-:Y:S01]  /*15b0*/  UTCHMMA gdesc[UR12], gdesc[UR24], tmem[UR34], tmem[UR42], idesc[UR43], UPT ;  /* 0x00ff2a180c0075ea */ /* 0x000fe2000b800022 */
[----:B------:R-:W-:Y:S01]  /*15c0*/  UTCHMMA gdesc[UR10], gdesc[UR22], tmem[UR32], tmem[UR40], idesc[UR41], UPT ;  /* 0x00ff28160a0075ea */ /* 0x000fe2000b800020 */
[----:B------:R2:W-:Y:S01]  /*15d0*/  UTCHMMA gdesc[UR8], gdesc[UR20], tmem[UR30], tmem[UR38], idesc[UR39], UPT ;  /* 0x00ff2614080075ea */ /* 0x0005e2000b80001e */
[----:B------:R1:W-:Y:S01]  /*15e0*/  UTCBAR [UR5], URZ ;  /* 0x000000ff050073e9 */ /* 0x0003e200080000ff */
[----:B------:R-:W1:Y:S01]  /*15f0*/  SYNCS.PHASECHK.TRANS64.TRYWAIT P0, [UR4+0x8], RZ ;  /* 0x000008ffff0075a7 */ /* 0x000e620008001104 */
[----:B------:R-:W2:Y:S01]  /*1600*/  LDCU UR49, c[0x0][0x614] ;  /* 0x0000c280ff3177ac */ /* 0x000ea20008000800 */
[----:B------:R-:W-:Y:S02]  /*1610*/  IMAD.MOV.U32 R5, RZ, RZ, 0x80 ;  /* 0x00000080ff057424 */ /* 0x000fe400078e00ff */
[----:B--2---:R-:W-:Y:S01]  /*1620*/  IMAD.MOV.U32 R4, RZ, RZ, 0x80 ;  /* 0x00000080ff047424 */ /* 0x004fe200078e00ff */
[----:B------:R-:W2:Y:S01]  /*1630*/  LDCU UR33, c[0x0][0x38c] ;  /* 0x00007180ff2177ac */ /* 0x000ea20008000800 */
[----:B------:R-:W1:Y:S01]  /*1640*/  LDCU UR51, c[0x0][0x380] ;  /* 0x00007000ff3377ac */ /* 0x000e620008000800 */
[----:B------:R-:W-:Y:S01]  /*1650*/  UIADD3 UR48, UPT, UPT, UR50, 0x2, URZ ;  /* 0x0000000232307890 */ /* 0x000fe2000fffe0ff */
[----:B------:R-:W-:Y:S01]  /*1660*/  UMOV UR60, 0x0 ;  /* 0x00000000003c7882 */ /* 0x000fe20000000000 */
[----:B------:R-:W-:Y:S01]  /*1670*/  UMOV UR61, 0x8200010 ;  /* 0x08200010003d7882 */ /* 0x000fe20000000000 */
[----:B------:R-:W-:Y:S01]  /*1680*/  UMOV UR56, 0x0 ;  /* 0x0000000000387882 */ /* 0x000fe20000000000 */
[----:B---3--:R-:W-:Y:S01]  /*1690*/  UMOV UR52, 0x0 ;  /* 0x0000000000347882 */ /* 0x008fe20000000000 */
[----:B------:R-:W-:Y:S01]  /*16a0*/  UMOV UR53, 0x1 ;  /* 0x0000000100357882 */ /* 0x000fe20000000000 */
[----:B----4-:R-:W-:Y:S01]  /*16b0*/  UIADD3 UR46, UPT, UPT, UR50, 0x200, URZ ;  /* 0x00000200322e7890 */ /* 0x010fe2000fffe0ff */
[C---:B------:R-:W-:Y:S01]  /*16c0*/  R2UR UR19, R5.reuse ;  /* 0x00000000051372ca */ /* 0x040fe200000e0000 */
[----:B-----5:R-:W-:Y:S01]  /*16d0*/  UIADD3 UR44, UPT, UPT, UR50, 0x202, URZ ;  /* 0x00000202322c7890 */ /* 0x020fe2000fffe0ff */
[C---:B------:R-:W-:Y:S01]  /*16e0*/  R2UR UR30, R4.reuse ;  /* 0x00000000041e72ca */ /* 0x040fe200000e0000 */
[----:B------:R-:W-:Y:S01]  /*16f0*/  UIADD3 UR8, UPT, UPT, -UR31, UR49, URZ ;  /* 0x000000311f087290 */ /* 0x000fe2000fffe1ff */
[----:B------:R-:W-:Y:S01]  /*1700*/  R2UR UR31, R5 ;  /* 0x00000000051f72ca */ /* 0x000fe200000e0000 */
[----:B--2---:R-:W-:Y:S01]  /*1710*/  UIADD3 UR12, UPT, UPT, -UR33, URZ, URZ ;  /* 0x000000ff210c7290 */ /* 0x004fe2000fffe1ff */
[----:B------:R-:W-:Y:S01]  /*1720*/  R2UR UR18, R4 ;  /* 0x00000000041272ca */ /* 0x000fe200000e0000 */
[----:B-1----:R-:W-:-:S02]  /*1730*/  UIADD3 UR5, UPT, UPT, UR33, -UR51, URZ ;  /* 0x8000003321057290 */ /* 0x002fc4000fffe0ff */
[----:B------:R-:W-:Y:S02]  /*1740*/  UIADD3 UR15, UPT, UPT, UR33, -0x1, URZ ;  /* 0xffffffff210f7890 */ /* 0x000fe4000fffe0ff */
[----:B------:R-:W-:Y:S02]  /*1750*/  UISETP.GT.AND UP0, UPT, UR33, URZ, UPT ;  /* 0x000000ff2100728c */ /* 0x000fe4000bf04270 */
[----:B------:R-:W-:Y:S02]  /*1760*/  ULEA UR5, UR8, UR5, 0x8 ;  /* 0x0000000508057291 */ /* 0x000fe4000f8e40ff */
[----:B------:R-:W-:Y:S02]  /*1770*/  USHF.R.S32.HI UR12, URZ, 0x1f, UR12 ;  /* 0x0000001fff0c7899 */ /* 0x000fe4000801140c */
[----:B------:R-:W-:Y:S02]  /*1780*/  USHF.R.S32.HI UR9, URZ, 0x1f, UR15 ;  /* 0x0000001fff097899 */ /* 0x000fe4000801140f */
[----:B------:R-:W-:-:S02]  /*1790*/  UIADD3 UR13, UPT, UPT, -UR5, URZ, URZ ;  /* 0x000000ff050d7290 */ /* 0x000fc4000fffe1ff */
[----:B------:R-:W-:Y:S02]  /*17a0*/  ULEA.HI UR14, UR12, -UR33, URZ, 0x7 ;  /* 0x800000210c0e7291 */ /* 0x000fe4000f8f38ff */
[----:B------:R-:W-:Y:S02]  /*17b0*/  ULEA.HI UR9, UR9, UR15, URZ, 0x7 ;  /* 0x0000000f09097291 */ /* 0x000fe4000f8f38ff */
[----:B------:R-:W-:Y:S02]  /*17c0*/  UIADD3 UR8, UPT, UPT, UR5, -0x1, URZ ;  /* 0xffffffff05087890 */ /* 0x000fe4000fffe0ff */
[----:B------:R-:W-:Y:S01]  /*17d0*/  USHF.R.S32.HI UR12, URZ, 0x1f, UR13 ;  /* 0x0000001fff0c7899 */ /* 0x000fe2000801140d */
[----:B------:R-:W-:Y:S01]  /*17e0*/  R2UR UR13, R5 ;  /* 0x00000000050d72ca */ /* 0x000fe200000e0000 */
[----:B------:R-:W-:Y:S02]  /*17f0*/  @UP0 UIMAD.WIDE UR10, UR9, 0x2000000, UR52 ;  /* 0x02000000090a08a5 */ /* 0x000fe4000f8e0234 */
[----:B------:R-:W-:-:S02]  /*1800*/  USHF.R.S32.HI UR15, URZ, 0x1f, UR8 ;  /* 0x0000001fff0f7899 */ /* 0x000fc40008011408 */
[----:B------:R-:W-:Y:S01]  /*1810*/  ULEA.HI UR9, UR12, -UR5, URZ, 0x7 ;  /* 0x800000050c097291 */ /* 0x000fe2000f8f38ff */
[----:B------:R-:W-:Y:S01]  /*1820*/  R2UR UR12, R4 ;  /* 0x00000000040c72ca */ /* 0x000fe200000e0000 */
[----:B------:R-:W-:Y:S02]  /*1830*/  USHF.R.S32.HI UR14, URZ, 0x7, UR14 ;  /* 0x00000007ff0e7899 */ /* 0x000fe4000801140e */
[----:B------:R-:W-:Y:S02]  /*1840*/  ULEA.HI UR8, UR15, UR8, URZ, 0x7 ;  /* 0x000000080f087291 */ /* 0x000fe4000f8f38ff */
[----:B------:R-:W-:Y:S02]  /*1850*/  USHF.R.S32.HI UR9, URZ, 0x7, UR9 ;  /* 0x00000007ff097899 */ /* 0x000fe40008011409 */
[----:B------:R-:W-:Y:S02]  /*1860*/  UIADD3 UR42, UPT, UPT, UR50, 0x400, URZ ;  /* 0x00000400322a7890 */ /* 0x000fe4000fffe0ff */
[----:B------:R-:W-:Y:S01]  /*1870*/  UIADD3 UR40, UPT, UPT, UR50, 0x402, URZ ;  /* 0x0000040232287890 */ /* 0x000fe2000fffe0ff */
        /* <DEDUP_REMOVED lines=9> */
[----:B------:R-:W-:-:S02]  /*1910*/  UIADD3 UR17, UPT, UPT, UR4, 0x78, URZ ;  /* 0x0000007804117890 */ /* 0x000fc4000fffe0ff */
[----:B------:R-:W-:Y:S02]  /*1920*/  UIADD3 UR16, UPT, UPT, UR4, 0x48, URZ ;  /* 0x0000004804107890 */ /* 0x000fe4000fffe0ff */
[----:B------:R-:W-:Y:S02]  /*1930*/  UIADD3 UR55, UPT, UPT, -UR14, URZ, URZ ;  /* 0x000000ff0e377290 */ /* 0x000fe4000fffe1ff */
[----:B------:R-:W-:Y:S02]  /*1940*/  ULEA.HI.SX32 UR8, UR8, 0x1, 0x19 ;  /* 0x0000000108087891 */ /* 0x000fe4000f8fcaff */
[----:B------:R-:W-:Y:S01]  /*1950*/  UIADD3 UR9, UPT, UPT, -UR9, URZ, URZ ;  /* 0x000000ff09097290 */ /* 0x000fe2000fffe1ff */
[----:B------:R-:W-:Y:S01]  /*1960*/  UMOV UR51, 0x80004020 ;  /* 0x8000402000337882 */ /* 0x000fe20000000000 */
[----:B------:R-:W-:Y:S01]  /*1970*/  UISETP.GT.AND UP1, UPT, UR5, URZ, UPT ;  /* 0x000000ff0500728c */ /* 0x000fe2000bf24270 */
[----:B------:R-:W-:Y:S01]  /*1980*/  UMOV UR49, 0x80004020 ;  /* 0x8000402000317882 */ /* 0x000fe20000000000 */
[----:B------:R-:W-:Y:S01]  /*1990*/  UMOV UR47, 0x80004020 ;  /* 0x80004020002f7882 */ /* 0x000fe20000000000 */
[----:B------:R-:W-:Y:S01]  /*19a0*/  UMOV UR45, 0x80004020 ;  /* 0x80004020002d7882 */ /* 0x000fe20000000000 */
[----:B------:R-:W-:Y:S01]  /*19b0*/  UMOV UR43, 0x80004020 ;  /* 0x80004020002b7882 */ /* 0x000fe20000000000 */
[----:B------:R-:W-:Y:S01]  /*19c0*/  UMOV UR41, 0x80004020 ;  /* 0x8000402000297882 */ /* 0x000fe20000000000 */
[----:B------:R-:W-:Y:S05]  /*19d0*/  @!P0 BRA `(.L_x_12) ;  /* 0x000000d000a88947 */ /* 0x000fea0003800000 */
.L_x_74:
[----:B------:R2:W-:Y:S01]  /*19e0*/  UTCHMMA gdesc[UR50], gdesc[UR6], tmem[UR31], tmem[UR60], idesc[UR61], !UPT ;  /* 0x00ff3c06320075ea */ /* 0x0005e2000f80001f */
[----:B------:R3:W-:Y:S01]  /*19f0*/  UTCHMMA gdesc[UR48], gdesc[UR28], tmem[UR30], tmem[UR56], idesc[UR57], UPT ;  /* 0x00ff381c300075ea */ /* 0x0007e2000b80001e */
[----:B------:R4:W-:Y:S01]  /*1a00*/  UTCHMMA gdesc[UR46], gdesc[UR26], tmem[UR19], tmem[UR58], idesc[UR59], UPT ;  /* 0x00ff3a1a2e0075ea */ /* 0x0009e2000b800013 */
[----:B------:R4:W-:Y:S01]  /*1a10*/  UTCHMMA gdesc[UR44], gdesc[UR24], tmem[UR18], tmem[UR38], idesc[UR39], UPT ;  /* 0x00ff26182c0075ea */ /* 0x0009e2000b800012 */
[----:B------:R4:W-:Y:S01]  /*1a20*/  UTCHMMA gdesc[UR42], gdesc[UR22], tmem[UR13], tmem[UR36], idesc[UR37], UPT ;  /* 0x00ff24162a0075ea */ /* 0x0009e2000b80000d */
[----:B------:R4:W-:Y:S01]  /*1a30*/  UTCHMMA gdesc[UR40], gdesc[UR20], tmem[UR12], tmem[UR34], idesc[UR35], UPT ;  /* 0x00ff2214280075ea */ /* 0x0009e2000b80000c */
[----:B------:R4:W-:Y:S01]  /*1a40*/  UTCBAR [UR17], URZ ;  /* 0x000000ff110073e9 */ /* 0x0009e200080000ff */
[----:B------:R-:W-:Y:S01]  /*1a50*/  @!UP1 UMOV UR8, UR9 ;  /* 0x0000000900089c82 */ /* 0x000fe20008000000 */
[----:B------:R-:W-:Y:S01]  /*1a60*/  @UP0 UMOV UR55, UR11 ;  /* 0x0000000b00370c82 */ /* 0x000fe20008000000 */
[----:B------:R4:W-:Y:S01]  /*1a70*/  UTCBAR [UR16], URZ ;  /* 0x000000ff100073e9 */ /* 0x0009e200080000ff */
[----:B------:R-:W-:Y:S01]  /*1a80*/  UISETP.LT.AND UP0, UPT, UR8, UR55, UPT ;  /* 0x000000370800728c */ /* 0x000fe2000bf01270 */
[----:B------:R-:W-:Y:S01]  /*1a90*/  HFMA2 R18, -RZ, RZ, 0, 0 ;  /* 0x00000000ff127431 */ /* 0x000fe200000001ff */
[----:B------:R-:W-:-:S02]  /*1aa0*/  MOV R15, RZ ;  /* 0x000000ff000f7202 */ /* 0x000fc40000000f00 */
[----:B------:R-:W-:-:S03]  /*1ab0*/  USEL UR55, UR8, UR55, UP0 ;  /* 0x0000003708377287 */ /* 0x000fc60008000000 */
[----:B------:R-:W-:Y:S01]  /*1ac0*/  UMOV UR8, URZ ;  /* 0x000000ff00087c82 */ /* 0x000fe20008000000 */
[----:B------:R-:W-:Y:S01]  /*1ad0*/  UISETP.GE.AND UP0, UPT, UR55, 0x2, UPT ;  /* 0x000000023700788c */ /* 0x000fe2000bf06270 */
[----:B--2---:R-:W-:Y:S01]  /*1ae0*/  UMOV UR6, 0x1 ;  /* 0x0000000100067882 */ /* 0x004fe20000000000 */
[----:B---3--:R-:W-:-:S07]  /*1af0*/  UIADD3 UR56, UPT, UPT, UR4, 0x20, URZ ;  /* 0x0000002004387890 */ /* 0x008fce000fffe0ff */
[----:B------:R-:W-:Y:S05]  /*1b00*/  BRA.U !UP0, `(.L_x_13) ;  /* 0x0000000d08e07547 */ /* 0x000fea000b800000 */
[----:B------:R-:W-:Y:S01]  /*1b10*/  IMAD.MOV.U32 R15, RZ, RZ, RZ ;  /* 0x000000ffff0f7224 */ /* 0x000fe200078e00ff */
[----:B------:R-:W-:Y:S01]  /*1b20*/  MOV R13, 0xf0 ;  /* 0x000000f0000d7802 */ /* 0x000fe20000000f00 */
[----:B------:R-:W-:Y:S01]  /*1b30*/  IMAD.MOV.U32 R18, RZ, RZ, RZ ;  /* 0x000000ffff127224 */ /* 0x000fe200078e00ff */
[----:B------:R-:W-:Y:S01]  /*1b40*/  MOV R11, 0xf8 ;  /* 0x000000f8000b7802 */ /* 0x000fe20000000f00 */
[----:B------:R-:W-:Y:S01]  /*1b50*/  IMAD.MOV.U32 R12, RZ, RZ, 0x160 ;  /* 0x00000160ff0c7424 */ /* 0x000fe200078e00ff */
[----:B------:R-:W-:Y:S01]  /*1b60*/  MOV R9, 0x80 ;  /* 0x0000008000097802 */ /* 0x000fe20000000f00 */
[----:B------:R-:W-:Y:S01]  /*1b70*/  IMAD.MOV.U32 R10, RZ, RZ, 0x160 ;  /* 0x00000160ff0a7424 */ /* 0x000fe200078e00ff */
[----:B------:R-:W-:Y:S01]  /*1b80*/  MOV R7, 0x80 ;  /* 0x0000008000077802 */ /* 0x000fe20000000f00 */
[----:B------:R-:W-:Y:S01]  /*1b90*/  IMAD.MOV.U32 R8, RZ, RZ, 0x80 ;  /* 0x00000080ff087424 */ /* 0x000fe200078e00ff */
[----:B------:R-:W-:Y:S01]  /*1ba0*/  MOV R5, 0x80 ;  /* 0x0000008000057802 */ /* 0x000fe20000000f00 */
[----:B------:R-:W-:Y:S01]  /*1bb0*/  IMAD.MOV.U32 R6, RZ, RZ, 0x80 ;  /* 0x00000080ff067424 */ /* 0x000fe200078e00ff */
[----:B-1----:R-:W-:Y:S01]  /*1bc0*/  MOV R4, 0x80 ;  /* 0x0000008000047802 */ /* 0x002fe20000000f00 */
[----:B------:R-:W-:Y:S01]  /*1bd0*/  UIADD3 UR55, UPT, UPT, -UR55, URZ, URZ ;  /* 0x000000ff37377290 */ /* 0x000fe2000fffe1ff */
[----:B------:R-:W-:Y:S01]  /*1be0*/  UMOV UR6, 0x1 ;  /* 0x0000000100067882 */ /* 0x000fe20000000000 */
[----:B------:R-:W-:Y:S01]  /*1bf0*/  UMOV UR8, URZ ;  /* 0x000000ff00087c82 */ /* 0x000fe20008000000 */
[----:B----4-:R-:W-:Y:S01]  /*1c00*/  UIADD3 UR58, UPT, UPT, UR4, 0x70, URZ ;  /* 0x00000070043a7890 */ /* 0x010fe2000fffe0ff */
        /* <DEDUP_REMOVED lines=18> */
[----:B------:R-:W-:-:S05]  /*1d30*/  UMOV UR61, 0x8200010 ;  /* 0x08200010003d7882 */ /* 0x000fca0000000000 */
.L_x_20:
[----:B------:R-:W-:Y:S01]  /*1d40*/  ULEA UR52, UR6, UR56, 0x3 ;  /* 0x0000003806347291 */ /* 0x000fe2000f8e18ff */
[----:B-1----:R-:W-:Y:S01]  /*1d50*/  SHF.L.U32 R17, R15, 0x1f, RZ ;  /* 0x0000001f0f117819 */ /* 0x002fe200000006ff */
[----:B------:R-:W-:Y:S07]  /*1d60*/  UISETP.NE.U32.AND UP0, UPT, UR8, URZ, UPT ;  /* 0x000000ff0800728c */ /* 0x000fee000bf05070 */
[----:B------:R-:W1:Y:S02]  /*1d70*/  SYNCS.PHASECHK.TRANS64.TRYWAIT P0, [UR52], R17 ;  /* 0x00000011ff0075a7 */ /* 0x000e640008001134 */
[----:B-1-3--:R-:W-:Y:S05]  /*1d80*/  @!P0 BRA `(.L_x_14) ;  /* 0x000000cc00d48947 */ /* 0x00afea0003800000 */
.L_x_76:
[----:B------:R-:W-:Y:S01]  /*1d90*/  SHF.L.U32 R16, R18, 0x1f, RZ ;  /* 0x0000001f12107819 */ /* 0x000fe200000006ff */
[----:B------:R-:W-:Y:S03]  /*1da0*/  UIMAD UR5, UR6, 0x6000, UR4 ;  /* 0x00006000060578a4 */ /* 0x000fe6000f8e0204 */
[----:B------:R-:W2:Y:S01]  /*1db0*/  SYNCS.PHASECHK.TRANS64.TRYWAIT P0, [UR4+0x80], R16 ;  /* 0x00008010ff0075a7 */ /* 0x000ea20008001104 */
[----:B------:R-:W-:Y:S04]  /*1dc0*/  UIADD3 UR5, UPT, UPT, UR5, 0x18c00, URZ ;  /* 0x00018c0005057890 */ /* 0x000fe8000fffe0ff */
[----:B------:R-:W-:Y:S01]  /*1dd0*/  USHF.R.U32.HI UR5, URZ, 0x4, UR5 ;  /* 0x00000004ff057899 */ /* 0x000fe20008011605 */
[----:B--2---:R-:W-:Y:S11]  /*1de0*/  @!P0 BRA `(.L_x_15) ;  /* 0x000000cc00d88947 */ /* 0x004ff60003800000 */
.L_x_78:
[----:B-1----:R-:W-:Y:S01]  /*1df0*/  IMAD.MOV.U32 R14, RZ, RZ, 0x40 ;  /* 0x00000040ff0e7424 */ /* 0x002fe200078e00ff */
[----:B------:R-:W-:Y:S01]  /*1e00*/  UMOV UR10, 0x0 ;  /* 0x00000000000a7882 */ /* 0x000fe20000000000 */
[----:B------:R-:W-:Y:S01]  /*1e10*/  UMOV UR11, 0x8190010 ;  /* 0x08190010000b7882 */ /* 0x000fe20000000000 */
[----:B------:R-:W-:Y:S01]  /*1e20*/  UMOV UR17, 0x80004020 ;  /* 0x8000402000117882 */ /* 0x000fe20000000000 */
[----:B------:R-:W-:Y:S01]  /*1e30*/  UMOV UR39, 0x80004020 ;  /* 0x8000402000277882 */ /* 0x000fe20000000000 */
[----:B------:R-:W-:Y:S01]  /*1e40*/  R2UR UR8, R14 ;  /* 0x000000000e0872ca */ /* 0x000fe200000e0000 */
[----:B------:R-:W-:Y:S01]  /*1e50*/  IMAD.MOV.U32 R14, RZ, RZ, 0x100 ;  /* 0x00000100ff0e7424 */ /* 0x000fe200078e00ff */
[----:B------:R-:W-:Y:S01]  /*1e60*/  ULOP3.LUT UR5, UR5, 0x3fc0, URZ, 0xc0, !UPT ;  /* 0x00003fc005057892 */ /* 0x000fe2000f8ec0ff */
[----:B------:R-:W-:Y:S01]  /*1e70*/  UMOV UR12, 0x0 ;  /* 0x00000000000c7882 */ /* 0x000fe20000000000 */
[----:B------:R-:W-:Y:S02]  /*1e80*/  UMOV UR13, 0x8190010 ;  /* 0x08190010000d7882 */ /* 0x000fe40000000000 */
[----:B------:R-:W-:Y:S01]  /*1e90*/  R2UR UR7, R14 ;  /* 0x000000000e0772ca */ /* 0x000fe200000e0000 */
[----:B------:R-:W-:Y:S01]  /*1ea0*/  IMAD.MOV.U32 R14, RZ, RZ, 0x48 ;  /* 0x00000048ff0e7424 */ /* 0x000fe200078e00ff */
[----:B------:R-:W-:Y:S01]  /*1eb0*/  ULOP3.LUT UR16, UR5, 0x2000000, URZ, 0xfc, !UPT ;  /* 0x0200000005107892 */ /* 0x000fe2000f8efcff */
[----:B------:R-:W-:Y:S01]  /*1ec0*/  UMOV UR37, 0x80004020 ;  /* 0x8000402000257882 */ /* 0x000fe20000000000 */
[----:B------:R-:W-:Y:S02]  /*1ed0*/  UMOV UR35, 0x80004020 ;  /* 0x8000402000237882 */ /* 0x000fe40000000000 */
[----:B------:R-:W-:Y:S01]  /*1ee0*/  R2UR UR5, R14 ;  /* 0x000000000e0572ca */ /* 0x000fe200000e0000 */
[----:B------:R-:W-:Y:S01]  /*1ef0*/  IMAD.MOV.U32 R14, RZ, RZ, 0x100 ;  /* 0x00000100ff0e7424 */ /* 0x000fe200078e00ff */
[----:B------:R-:W-:Y:S02]  /*1f00*/  UIADD3 UR38, UPT, UPT, UR16, 0x40, URZ ;  /* 0x0000004010267890 */ /* 0x000fe4000fffe0ff */
[----:B------:R-:W-:Y:S02]  /*1f10*/  UIADD3 UR36, UPT, UPT, UR16, 0x80, URZ ;  /* 0x0000008010247890 */ /* 0x000fe4000fffe0ff */
[----:B------:R-:W-:Y:S01]  /*1f20*/  R2UR UR9, R14 ;  /* 0x000000000e0972ca */ /* 0x000fe200000e0000 */
[----:B------:R-:W-:Y:S01]  /*1f30*/  UTCHMMA tmem[UR8], gdesc[UR16], tmem[UR7], tmem[UR10], idesc[UR11], UP0 ;  /* 0x00ff0a10080079ea */ /* 0x000fe20008000007 */
[----:B------:R-:W-:Y:S01]  /*1f40*/  IMAD.MOV.U32 R14, RZ, RZ, 0x50 ;  /* 0x00000050ff0e7424 */ /* 0x000fe200078e00ff */
[----:B------:R-:W-:Y:S02]  /*1f50*/  UIADD3 UR34, UPT, UPT, UR16, 0xc0, URZ ;  /* 0x000000c010227890 */ /* 0x000fe4000fffe0ff */
[----:B------:R-:W-:Y:S02]  /*1f60*/  UIADD3 UR32, UPT, UPT, UR16, 0x100, URZ ;  /* 0x0000010010207890 */ /* 0x000fe4000fffe0ff */
[----:B------:R-:W-:Y:S01]  /*1f70*/  UIADD3 UR30, UPT, UPT, UR16, 0x140, URZ ;  /* 0x00000140101e7890 */ /* 0x000fe2000fffe0ff */
[----:B------:R-:W-:Y:S01]  /*1f80*/  UMOV UR33, 0x80004020 ;  /* 0x8000402000217882 */ /* 0x000fe20000000000 */
[----:B------:R-:W-:Y:S04]  /*1f90*/  UMOV UR31, 0x80004020 ;  /* 0x80004020001f7882 */ /* 0x000fe80000000000 */
[----:B------:R1:W-:Y:S02]  /*1fa0*/  UTCHMMA tmem[UR5], gdesc[UR38], tmem[UR9], tmem[UR10], idesc[UR11], UPT ;  /* 0x00ff0a26050079ea */ /* 0x0003e4000b800009 */
[----:B-1----:R-:W-:Y:S01]  /*1fb0*/  R2UR UR10, R14 ;  /* 0x000000000e0a72ca */ /* 0x002fe200000e0000 */
[----:B------:R-:W-:Y:S05]  /*1fc0*/  IMAD.MOV.U32 R14, RZ, RZ, 0x100 ;  /* 0x00000100ff0e7424 */ /* 0x000fea00078e00ff */
[----:B------:R-:W-:Y:S01]  /*1fd0*/  R2UR UR7, R14 ;  /* 0x000000000e0772ca */ /* 0x000fe200000e0000 */
[----:B------:R-:W-:Y:S05]  /*1fe0*/  IMAD.MOV.U32 R14, RZ, RZ, 0x58 ;  /* 0x00000058ff0e7424 */ /* 0x000fea00078e00ff */
[----:B------:R-:W-:Y:S01]  /*1ff0*/  R2UR UR8, R14 ;  /* 0x000000000e0872ca */ /* 0x000fe200000e0000 */
[----:B------:R-:W-:Y:S05]  /*2000*/  IMAD.MOV.U32 R14, RZ, RZ, 0x100 ;  /* 0x00000100ff0e7424 */ /* 0x000fea00078e00ff */
[----:B------:R-:W-:Y:S01]  /*2010*/  R2UR UR5, R14 ;  /* 0x000000000e0572ca */ /* 0x000fe200000e0000 */
[----:B------:R1:W-:Y:S01]  /*2020*/  UTCHMMA tmem[UR10], gdesc[UR36], tmem[UR7], tmem[UR12], idesc[UR13], UPT ;  /* 0x00ff0c240a0079ea */ /* 0x0003e2000b800007 */
[----:B------:R-:W-:Y:S05]  /*2030*/  IMAD.MOV.U32 R14, RZ, RZ, 0x60 ;  /* 0x00000060ff0e7424 */ /* 0x000fea00078e00ff */
[----:B------:R-:W-:Y:S01]  /*2040*/  R2UR UR9, R14 ;  /* 0x000000000e0972ca */ /* 0x000fe200000e0000 */
[----:B------:R-:W-:Y:S05]  /*2050*/  IMAD.MOV.U32 R14, RZ, RZ, 0x100 ;  /* 0x00000100ff0e7424 */ /* 0x000fea00078e00ff */
[----:B------:R2:W-:Y:S01]  /*2060*/  UTCHMMA tmem[UR8], gdesc[UR34], tmem[UR5], tmem[UR12], idesc[UR13], UPT ;  /* 0x00ff0c22080079ea */ /* 0x0005e2000b800005 */
[----:B-1----:R-:W-:Y:S01]  /*2070*/  R2UR UR7, R14 ;  /* 0x000000000e0772ca */ /* 0x002fe200000e0000 */
[----:B------:R-:W-:Y:S05]  /*2080*/  IMAD.MOV.U32 R14, RZ, RZ, 0x68 ;  /* 0x00000068ff0e7424 */ /* 0x000fea00078e00ff */
[----:B------:R-:W-:Y:S01]  /*2090*/  R2UR UR10, R14 ;  /* 0x000000000e0a72ca */ /* 0x000fe200000e0000 */
[----:B------:R-:W-:Y:S05]  /*20a0*/  IMAD.MOV.U32 R14, RZ, RZ, 0x100 ;  /* 0x00000100ff0e7424 */ /* 0x000fea00078e00ff */
[----:B--2---:R-:W-:Y:S01]  /*20b0*/  R2UR UR5, R14 ;  /* 0x000000000e0572ca */ /* 0x004fe200000e0000 */
[----:B------:R1:W-:Y:S11]  /*20c0*/  UTCHMMA tmem[UR9], gdesc[UR32], tmem[UR7], tmem[UR12], idesc[UR13], UPT ;  /* 0x00ff0c20090079ea */ /* 0x0003f6000b800007 */
[----:B------:R-:W-:Y:S01]  /*20d0*/  @!UPT UIADD3 URZ, UPT, UPT, URZ, URZ, URZ ;  /* 0x000000fffffff290 */ /* 0x000fe2000fffe0ff */
[----:B------:R1:W-:Y:S01]  /*20e0*/  UTCHMMA tmem[UR10], gdesc[UR30], tmem[UR5], tmem[UR12], idesc[UR13], UPT ;  /* 0x00ff0c1e0a0079ea */ /* 0x0003e2000b800005 */
[----:B------:R-:W2:Y:S02]  /*20f0*/  SYNCS.PHASECHK.TRANS64.TRYWAIT P0, [UR4+0x90], R16 ;  /* 0x00009010ff0075a7 */ /* 0x000ea40008001104 */
[----:B-12---:R-:W-:Y:S05]  /*2100*/  @!P0 BRA `(.L_x_16) ;  /* 0x000000cc002c8947 */ /* 0x006fea0003800000 */
.L_x_80:
[----:B------:R-:W-:Y:S01]  /*2110*/  UIADD3 UR6, UPT, UPT, UR6, 0x1, URZ ;  /* 0x0000000106067890 */ /* 0x000fe2000fffe0ff */
[----:B------:R-:W-:Y:S01]  /*2120*/  IMAD.MOV.U32 R14, RZ, RZ, 0x70 ;  /* 0x00000070ff0e7424 */ /* 0x000fe200078e00ff */
[----:B------:R-:W-:Y:S02]  /*2130*/  UIADD3 UR28, UPT, UPT, UR16, 0x180, URZ ;  /* 0x00000180101c7890 */ /* 0x000fe4000fffe0ff */
[----:B------:R-:W-:Y:S02]  /*2140*/  UISETP.NE.AND UP1, UPT, UR6, 0x5, UPT ;  /* 0x000000050600788c */ /* 0x000fe4000bf25270 */
[----:B------:R-:W-:Y:S01]  /*2150*/  R2UR UR7, R14 ;  /* 0x000000000e0772ca */ /* 0x000fe200000e0000 */
[----:B------:R-:W-:Y:S01]  /*2160*/  IMAD.MOV.U32 R14, RZ, RZ, 0x100 ;  /* 0x00000100ff0e7424 */ /* 0x000fe200078e00ff */
[----:B------:R-:W-:Y:S01]  /*2170*/  UMOV UR10, 0x0 ;  /* 0x00000000000a7882 */ /* 0x000fe20000000000 */
[----:B------:R-:W-:Y:S01]  /*2180*/  UMOV UR11, 0x8190010 ;  /* 0x08190010000b7882 */ /* 0x000fe20000000000 */
[----:B------:R-:W-:Y:S01]  /*2190*/  UMOV UR29, 0x80004020 ;  /* 0x80004020001d7882 */ /* 0x000fe20000000000 */
[----:B------:R-:W-:Y:S01]  /*21a0*/  USEL UR5, URZ, 0x1, UP1 ;  /* 0x00000001ff057887 */ /* 0x000fe20008800000 */
[----:B------:R-:W-:Y:S01]  /*21b0*/  R2UR UR8, R14 ;  /* 0x000000000e0872ca */ /* 0x000fe200000e0000 */
[----:B------:R-:W-:Y:S01]  /*21c0*/  IMAD.MOV.U32 R14, RZ, RZ, 0x78 ;  /* 0x00000078ff0e7424 */ /* 0x000fe200078e00ff */
[----:B------:R-:W-:Y:S02]  /*21d0*/  USEL UR6, UR6, URZ, UP1 ;  /* 0x000000ff06067287 */ /* 0x000fe40008800000 */
[----:B------:R-:W-:Y:S01]  /*21e0*/  UIADD3 UR26, UPT, UPT, UR16, 0x1c0, URZ ;  /* 0x000001c0101a7890 */ /* 0x000fe2000fffe0ff */
[----:B------:R-:W-:Y:S01]  /*21f0*/  LOP3.LUT R15, R15, UR5, RZ, 0x3c, !PT ;  /* 0x000000050f0f7c12 */ /* 0x000fe2000f8e3cff */
[----:B------:R-:W-:Y:S01]  /*2200*/  UMOV UR12, 0x0 ;  /* 0x00000000000c7882 */ /* 0x000fe20000000000 */
[----:B------:R-:W-:Y:S01]  /*2210*/  R2UR UR9, R14 ;  /* 0x000000000e0972ca */ /* 0x000fe200000e0000 */
[----:B------:R-:W-:Y:S01]  /*2220*/  IMAD.MOV.U32 R14, RZ, RZ, 0x100 ;  /* 0x00000100ff0e7424 */ /* 0x000fe200078e00ff */
[----:B------:R-:W-:Y:S01]  /*2230*/  UMOV UR13, 0x8190010 ;  /* 0x08190010000d7882 */ /* 0x000fe20000000000 */
[----:B-1----:R-:W-:Y:S01]  /*2240*/  IMAD.U32 R21, R15, -0x80000000, RZ ;  /* 0x800000000f157824 */ /* 0x002fe200078e00ff */
[----:B------:R-:W-:Y:S02]  /*2250*/  UMOV UR27, 0x80004020 ;  /* 0x80004020001b7882 */ /* 0x000fe40000000000 */
[----:B------:R1:W-:Y:S02]  /*2260*/  UTCHMMA tmem[UR7], gdesc[UR28], tmem[UR8], tmem[UR10], idesc[UR11], UPT ;  /* 0x00ff0a1c070079ea */ /* 0x0003e4000b800008 */
[----:B-1----:R-:W-:Y:S01]  /*2270*/  R2UR UR10, R14 ;  /* 0x000000000e0a72ca */ /* 0x002fe200000e0000 */
[----:B------:R-:W-:Y:S11]  /*2280*/  ULEA UR7, UR6, UR56, 0x3 ;  /* 0x0000003806077291 */ /* 0x000ff6000f8e18ff */
[----:B------:R-:W-:Y:S01]  /*2290*/  @!UPT UIADD3 URZ, UPT, UPT, URZ, URZ, URZ ;  /* 0x000000fffffff290 */ /* 0x000fe2000fffe0ff */
[----:B------:R1:W-:Y:S01]  /*22a0*/  UTCHMMA tmem[UR9], gdesc[UR26], tmem[UR10], tmem[UR12], idesc[UR13], UPT ;  /* 0x00ff0c1a090079ea */ /* 0x0003e2000b80000a */
[----:B------:R-:W2:Y:S02]  /*22b0*/  SYNCS.PHASECHK.TRANS64.TRYWAIT P0, [UR7], R21 ;  /* 0x00000015ff0075a7 */ /* 0x000ea40008001107 */
[----:B-12---:R-:W-:Y:S05]  /*22c0*/  @!P0 BRA `(.L_x_17) ;  /* 0x000000c800d88947 */ /* 0x006fea0003800000 */
.L_x_82:
[----:B------:R-:W-:Y:S01]  /*22d0*/  UIMAD UR5, UR6, 0x6000, UR4 ;  /* 0x00006000060578a4 */ /* 0x000fe2000f8e0204 */
[----:B-1----:R-:W-:Y:S01]  /*22e0*/  IMAD.MOV.U32 R14, RZ, RZ, RZ ;  /* 0x000000ffff0e7224 */ /* 0x002fe200078e00ff */
[----:B------:R-:W-:Y:S01]  /*22f0*/  UIADD3 UR10, UPT, UPT, UR50, -0x600, URZ ;  /* 0xfffffa00320a7890 */ /* 0x000fe2000fffe0ff */
[----:B------:R-:W-:Y:S01]  /*2300*/  MOV.SPILL R20, UR17 ;  /* 0x0000001100147c02 */ /* 0x000fe20009000f00 */
[----:B------:R-:W-:Y:S01]  /*2310*/  UIADD3 UR5, UPT, UPT, UR5, 0x18c00, URZ ;  /* 0x00018c0005057890 */ /* 0x000fe2000fffe0ff */
[----:B------:R-:W-:Y:S01]  /*2320*/  MOV.SPILL R17, UR16 ;  /* 0x0000001000117c02 */ /* 0x000fe20009000f00 */
[----:B------:R-:W-:Y:S01]  /*2330*/  UIADD3 UR12, UPT, UPT, UR48, -0x600, URZ ;  /* 0xfffffa00300c7890 */ /* 0x000fe2000fffe0ff */
[C---:B------:R-:W-:Y:S01]  /*2340*/  R2UR UR18, R14.reuse ;  /* 0x000000000e1272ca */ /* 0x040fe200000e0000 */
[----:B------:R-:W-:Y:S01]  /*2350*/  USHF.R.U32.HI UR5, URZ, 0x4, UR5 ;  /* 0x00000004ff057899 */ /* 0x000fe20008011605 */
[C---:B------:R-:W-:Y:S01]  /*2360*/  R2UR UR53, R14.reuse ;  /* 0x000000000e3572ca */ /* 0x040fe200000e0000 */
[----:B------:R-:W-:Y:S01]  /*2370*/  UIADD3 UR8, UPT, UPT, UR46, -0x600, URZ ;  /* 0xfffffa002e087890 */ /* 0x000fe2000fffe0ff */
[C---:B------:R-:W-:Y:S01]  /*2380*/  R2UR UR54, R14.reuse ;  /* 0x000000000e3672ca */ /* 0x040fe200000e0000 */
[----:B------:R-:W-:Y:S01]  /*2390*/  ULOP3.LUT UR5, UR5, 0x3fc0, URZ, 0xc0, !UPT ;  /* 0x00003fc005057892 */ /* 0x000fe2000f8ec0ff */
[----:B------:R-:W-:Y:S01]  /*23a0*/  UMOV UR16, 0x0 ;  /* 0x0000000000107882 */ /* 0x000fe20000000000 */
[----:B------:R-:W-:Y:S02]  /*23b0*/  UMOV UR17, 0x8200010 ;  /* 0x0820001000117882 */ /* 0x000fe40000000000 */
[----:B------:R-:W-:Y:S01]  /*23c0*/  ULOP3.LUT UR14, UR5, 0x10000, URZ, 0xfc, !UPT ;  /* 0x00010000050e7892 */ /* 0x000fe2000f8efcff */
[----:B------:R-:W-:Y:S02]  /*23d0*/  UMOV UR11, UR51 ;  /* 0x00000033000b7c82 */ /* 0x000fe40008000000 */
[----:B------:R-:W-:Y:S01]  /*23e0*/  R2UR UR5, R14 ;  /* 0x000000000e0572ca */ /* 0x000fe200000e0000 */
[----:B------:R-:W-:Y:S02]  /*23f0*/  UIADD3 UR24, UPT, UPT, UR14, 0x2, URZ ;  /* 0x000000020e187890 */ /* 0x000fe4000fffe0ff */
[----:B------:R-:W-:Y:S02]  /*2400*/  UIADD3 UR22, UPT, UPT, UR14, 0x200, URZ ;  /* 0x000002000e167890 */ /* 0x000fe4000fffe0ff */
[----:B------:R-:W-:Y:S01]  /*2410*/  UIADD3 UR20, UPT, UPT, UR14, 0x202, URZ ;  /* 0x000002020e147890 */ /* 0x000fe2000fffe0ff */
[----:B------:R-:W-:Y:S01]  /*2420*/  UMOV UR15, 0x80004020 ;  /* 0x80004020000f7882 */ /* 0x000fe20000000000 */
[----:B------:R-:W-:Y:S01]  /*2430*/  UMOV UR13, UR49 ;  /* 0x00000031000d7c82 */ /* 0x000fe20008000000 */
[----:B------:R1:W-:Y:S01]  /*2440*/  UTCHMMA gdesc[UR10], gdesc[UR14], tmem[UR18], tmem[UR16], idesc[UR17], !UPT ;  /* 0x00ff100e0a0075ea */ /* 0x0003e2000f800012 */
[----:B------:R-:W-:Y:S01]  /*2450*/  UMOV UR25, 0x80004020 ;  /* 0x8000402000197882 */ /* 0x000fe20000000000 */
[----:B------:R-:W-:Y:S01]  /*2460*/  UMOV UR9, UR47 ;  /* 0x0000002f00097c82 */ /* 0x000fe20008000000 */
[----:B------:R-:W-:Y:S02]  /*2470*/  UMOV UR23, 0x80004020 ;  /* 0x8000402000177882 */ /* 0x000fe40000000000 */
[----:B------:R2:W-:Y:S01]  /*2480*/  UTCHMMA gdesc[UR12], gdesc[UR24], tmem[UR5], tmem[UR16], idesc[UR17], UPT ;  /* 0x00ff10180c0075ea */ /* 0x0005e2000b800005 */
[----:B------:R3:W-:Y:S01]  /*2490*/  UTCHMMA gdesc[UR8], gdesc[UR22], tmem[UR53], tmem[UR16], idesc[UR17], UPT ;  /* 0x00ff1016080075ea */ /* 0x0007e2000b800035 */
[----:B------:R-:W-:Y:S01]  /*24a0*/  UMOV UR21, 0x80004020 ;  /* 0x8000402000157882 */ /* 0x000fe20000000000 */
[----:B------:R-:W-:Y:S01]  /*24b0*/  UMOV UR19, UR43 ;  /* 0x0000002b00137c82 */ /* 0x000fe20008000000 */
[----:B-1----:R-:W-:Y:S01]  /*24c0*/  UIADD3 UR10, UPT, UPT, UR44, -0x600, URZ ;  /* 0xfffffa002c0a7890 */ /* 0x002fe2000fffe0ff */
[----:B------:R-:W-:Y:S01]  /*24d0*/  UMOV UR11, UR45 ;  /* 0x0000002d000b7c82 */ /* 0x000fe20008000000 */
[----:B------:R-:W-:Y:S02]  /*24e0*/  UIADD3 UR18, UPT, UPT, UR42, -0x600, URZ ;  /* 0xfffffa002a127890 */ /* 0x000fe4000fffe0ff */
[----:B--2---:R-:W-:Y:S01]  /*24f0*/  UIADD3 UR12, UPT, UPT, UR14, 0x400, URZ ;  /* 0x000004000e0c7890 */ /* 0x004fe2000fffe0ff */
[----:B------:R-:W-:Y:S01]  /*2500*/  UMOV UR13, 0x80004020 ;  /* 0x80004020000d7882 */ /* 0x000fe20000000000 */
[----:B---3--:R-:W-:Y:S03]  /*2510*/  UIADD3 UR8, UPT, UPT, UR14, 0x402, URZ ;  /* 0x000004020e087890 */ /* 0x008fe6000fffe0ff */
[----:B------:R1:W-:Y:S01]  /*2520*/  UTCHMMA gdesc[UR10], gdesc[UR20], tmem[UR54], tmem[UR16], idesc[UR17], UPT ;  /* 0x00ff10140a0075ea */ /* 0x0003e2000b800036 */
[----:B------:R-:W-:Y:S03]  /*2530*/  UMOV UR9, 0x80004020 ;  /* 0x8000402000097882 */ /* 0x000fe60000000000 */
[----:B------:R2:W-:Y:S01]  /*2540*/  UTCHMMA gdesc[UR18], gdesc[UR12], tmem[UR5], tmem[UR16], idesc[UR17], UPT ;  /* 0x00ff100c120075ea */ /* 0x0005e2000b800005 */
[----:B-1----:R-:W-:Y:S01]  /*2550*/  UIADD3 UR10, UPT, UPT, UR40, -0x600, URZ ;  /* 0xfffffa00280a7890 */ /* 0x002fe2000fffe0ff */
[----:B------:R-:W-:Y:S01]  /*2560*/  UMOV UR11, UR41 ;  /* 0x00000029000b7c82 */ /* 0x000fe20008000000 */
[----:B--2---:R-:W-:Y:S01]  /*2570*/  UMOV UR18, 0x0 ;  /* 0x0000000000127882 */ /* 0x004fe20000000000 */
[----:B------:R-:W-:Y:S01]  /*2580*/  UMOV UR19, 0x8200010 ;  /* 0x0820001000137882 */ /* 0x000fe20000000000 */
[----:B------:R-:W-:Y:S05]  /*2590*/  R2UR.FILL UR17, R20 ;  /* 0x00000000141172ca */ /* 0x000fea00004e0000 */
[----:B------:R1:W-:Y:S01]  /*25a0*/  UTCHMMA gdesc[UR10], gdesc[UR8], tmem[UR53], tmem[UR18], idesc[UR19], UPT ;  /* 0x00ff12080a0075ea */ /* 0x0003e2000b800035 */
[----:B------:R1:W-:Y:S01]  /*25b0*/  UTCBAR [UR58], URZ ;  /* 0x000000ff3a0073e9 */ /* 0x0003e200080000ff */
[----:B------:R-:W2:Y:S01]  /*25c0*/  SYNCS.PHASECHK.TRANS64.TRYWAIT P0, [UR4+0x88], R16 ;  /* 0x00008810ff0075a7 */ /* 0x000ea20008001104 */
[----:B------:R-:W-:Y:S01]  /*25d0*/  R2UR.FILL UR16, R17 ;  /* 0x00000000111072ca */ /* 0x000fe200004e0000 */
[----:B------:R-:W-:Y:S03]  /*25e0*/  @!UPT UIADD3 URZ, UPT, UPT, URZ, URZ, URZ ;  /* 0x000000fffffff290 */ /* 0x000fe6000fffe0ff */
[----:B-12---:R-:W-:Y:S11]  /*25f0*/  @!P0 BRA `(.L_x_18) ;  /* 0x000000c800288947 */ /* 0x006ff60003800000 */
.L_x_84:
[----:B------:R-:W-:Y:S01]  /*2600*/  IMAD.MOV.U32 R14, RZ, RZ, 0xc0 ;  /* 0x000000c0ff0e7424 */ /* 0x000fe200078e00ff */
[----:B------:R-:W-:Y:S01]  /*2610*/  UMOV UR10, 0x0 ;  /* 0x00000000000a7882 */ /* 0x000fe20000000000 */
[----:B------:R-:W-:Y:S03]  /*2620*/  UMOV UR11, 0x8190010 ;  /* 0x08190010000b7882 */ /* 0x000fe60000000000 */
[----:B------:R-:W-:Y:S01]  /*2630*/  R2UR UR18, R14 ;  /* 0x000000000e1272ca */ /* 0x000fe200000e0000 */
[----:B------:R-:W-:Y:S05]  /*2640*/  IMAD.MOV.U32 R14, RZ, RZ, 0x160 ;  /* 0x00000160ff0e7424 */ /* 0x000fea00078e00ff */
[----:B------:R-:W-:Y:S01]  /*2650*/  R2UR UR53, R14 ;  /* 0x000000000e3572ca */ /* 0x000fe200000e0000 */
[----:B------:R-:W-:Y:S11]  /*2660*/  IMAD.MOV.U32 R14, RZ, RZ, 0xc8 ;  /* 0x000000c8ff0e7424 */ /* 0x000ff600078e00ff */
[----:B------:R-:W-:Y:S01]  /*2670*/  @!UPT UIADD3 URZ, UPT, UPT, URZ, URZ, URZ ;  /* 0x000000fffffff290 */ /* 0x000fe2000fffe0ff */
[----:B------:R2:W-:Y:S02]  /*2680*/  UTCHMMA tmem[UR18], gdesc[UR16], tmem[UR53], tmem[UR10], idesc[UR11], UP0 ;  /* 0x00ff0a10120079ea */ /* 0x0005e40008000035 */
[----:B--2---:R-:W-:Y:S01]  /*2690*/  R2UR UR11, R14 ;  /* 0x000000000e0b72ca */ /* 0x004fe200000e0000 */
[----:B------:R-:W-:Y:S01]  /*26a0*/  IMAD.MOV.U32 R14, RZ, RZ, 0x160 ;  /* 0x00000160ff0e7424 */ /* 0x000fe200078e00ff */
[----:B------:R-:W-:Y:S01]  /*26b0*/  UMOV UR16, 0x0 ;  /* 0x0000000000107882 */ /* 0x000fe20000000000 */
[----:B------:R-:W-:Y:S03]  /*26c0*/  UMOV UR17, 0x8190010 ;  /* 0x0819001000117882 */ /* 0x000fe60000000000 */
[----:B------:R-:W-:Y:S01]  /*26d0*/  R2UR UR19, R14 ;  /* 0x000000000e1372ca */ /* 0x000fe200000e0000 */
[----:B------:R-:W-:Y:S05]  /*26e0*/  IMAD.MOV.U32 R14, RZ, RZ, 0xd0 ;  /* 0x000000d0ff0e7424 */ /* 0x000fea00078e00ff */
[----:B------:R-:W-:Y:S01]  /*26f0*/  R2UR UR5, R14 ;  /* 0x000000000e0572ca */ /* 0x000fe200000e0000 */
[----:B------:R-:W-:Y:S05]  /*2700*/  IMAD.MOV.U32 R14, RZ, RZ, 0x160 ;  /* 0x00000160ff0e7424 */ /* 0x000fea00078e00ff */
[----:B------:R-:W-:Y:S01]  /*2710*/  R2UR UR10, R14 ;  /* 0x000000000e0a72ca */ /* 0x000fe200000e0000 */
[----:B------:R2:W-:Y:S01]  /*2720*/  UTCHMMA tmem[UR11], gdesc[UR38], tmem[UR19], tmem[UR16], idesc[UR17], UPT ;  /* 0x00ff10260b0079ea */ /* 0x0005e2000b800013 */
[----:B------:R-:W-:Y:S11]  /*2730*/  IMAD.MOV.U32 R14, RZ, RZ, 0xd8 ;  /* 0x000000d8ff0e7424 */ /* 0x000ff600078e00ff */
[----:B------:R3:W-:Y:S01]  /*2740*/  UTCHMMA tmem[UR5], gdesc[UR36], tmem[UR10], tmem[UR16], idesc[UR17], UPT ;  /* 0x00ff1024050079ea */ /* 0x0007e2000b80000a */
[----:B--2---:R-:W-:Y:S01]  /*2750*/  UMOV UR38, 0x0 ;  /* 0x0000000000267882 */ /* 0x004fe20000000000 */
[----:B------:R-:W-:Y:S01]  /*2760*/  UMOV UR39, 0x8190010 ;  /* 0x0819001000277882 */ /* 0x000fe20000000000 */
[----:B---3--:R-:W-:Y:S01]  /*2770*/  R2UR UR17, R14 ;  /* 0x000000000e1172ca */ /* 0x008fe200000e0000 */
[----:B------:R-:W-:Y:S05]  /*2780*/  IMAD.MOV.U32 R14, RZ, RZ, 0x160 ;  /* 0x00000160ff0e7424 */ /* 0x000fea00078e00ff */
[----:B------:R-:W-:Y:S01]  /*2790*/  R2UR UR18, R14 ;  /* 0x000000000e1272ca */ /* 0x000fe200000e0000 */
[----:B------:R-:W-:Y:S05]  /*27a0*/  IMAD.MOV.U32 R14, RZ, RZ, 0xe0 ;  /* 0x000000e0ff0e7424 */ /* 0x000fea00078e00ff */
[----:B------:R-:W-:Y:S01]  /*27b0*/  R2UR UR11, R14 ;  /* 0x000000000e0b72ca */ /* 0x000fe200000e0000 */
[----:B------:R-:W-:Y:S05]  /*27c0*/  IMAD.MOV.U32 R14, RZ, RZ, 0x160 ;  /* 0x00000160ff0e7424 */ /* 0x000fea00078e00ff */
[----:B------:R-:W-:Y:S01]  /*27d0*/  R2UR UR16, R14 ;  /* 0x000000000e1072ca */ /* 0x000fe200000e0000 */
[----:B------:R-:W-:Y:S01]  /*27e0*/  IMAD.MOV.U32 R14, RZ, RZ, 0xe8 ;  /* 0x000000e8ff0e7424 */ /* 0x000fe200078e00ff */
[----:B------:R2:W-:Y:S04]  /*27f0*/  UTCHMMA tmem[UR17], gdesc[UR34], tmem[UR18], tmem[UR38], idesc[UR39], UPT ;  /* 0x00ff2622110079ea */ /* 0x0005e8000b800012 */
[----:B------:R-:W-:Y:S01]  /*2800*/  R2UR UR5, R14 ;  /* 0x000000000e0572ca */ /* 0x000fe200000e0000 */
[----:B------:R-:W-:Y:S05]  /*2810*/  IMAD.MOV.U32 R14, RZ, RZ, 0x160 ;  /* 0x00000160ff0e7424 */ /* 0x000fea00078e00ff */
[----:B------:R-:W-:Y:S01]  /*2820*/  R2UR UR10, R14 ;  /* 0x000000000e0a72ca */ /* 0x000fe200000e0000 */
[----:B------:R2:W-:Y:S11]  /*2830*/  UTCHMMA tmem[UR11], gdesc[UR32], tmem[UR16], tmem[UR38], idesc[UR39], UPT ;  /* 0x00ff26200b0079ea */ /* 0x0005f6000b800010 */
[----:B------:R-:W-:Y:S01]  /*2840*/  @!UPT UIADD3 URZ, UPT, UPT, URZ, URZ, URZ ;  /* 0x000000fffffff290 */ /* 0x000fe2000fffe0ff */
[----:B------:R2:W-:Y:S01]  /*2850*/  UTCHMMA tmem[UR5], gdesc[UR30], tmem[UR10], tmem[UR76], idesc[UR77], UPT ;  /* 0x00ff4c1e050079ea */ /* 0x0005e2000b80000a */
[----:B------:R-:W3:Y:S02]  /*2860*/  SYNCS.PHASECHK.TRANS64.TRYWAIT P0, [UR4+0x98], R16 ;  /* 0x00009810ff0075a7 */ /* 0x000ee40008001104 */
[----:B--23--:R-:W-:Y:S05]  /*2870*/  @!P0 BRA `(.L_x_19) ;  /* 0x000000c400a48947 */ /* 0x00cfea0003800000 */
.L_x_86:
[----:B------:R-:W-:Y:S01]  /*2880*/  R2UR UR30, R12 ;  /* 0x000000000c1e72ca */ /* 0x000fe200000e0000 */
[----:B------:R-:W-:Y:S01]  /*2890*/  UIADD3 UR5, UPT, UPT, UR52, 0x28, URZ ;  /* 0x0000002834057890 */ /* 0x000fe2000fffe0ff */
[----:B------:R-:W-:Y:S01]  /*28a0*/  R2UR UR16, R13 ;  /* 0x000000000d1072ca */ /* 0x000fe200000e0000 */
[----:B------:R-:W-:Y:S01]  /*28b0*/  UIADD3 UR7, UPT, UPT, UR7, 0x28, URZ ;  /* 0x0000002807077890 */ /* 0x000fe2000fffe0ff */
[----:B------:R-:W-:Y:S01]  /*28c0*/  R2UR UR11, R10 ;  /* 0x000000000a0b72ca */ /* 0x000fe200000e0000 */
[----:B------:R-:W-:Y:S01]  /*28d0*/  UIADD3 UR6, UPT, UPT, UR6, 0x1, URZ ;  /* 0x0000000106067890 */ /* 0x000fe2000fffe0ff */
[----:B------:R-:W-:Y:S01]  /*28e0*/  R2UR UR10, R11 ;  /* 0x000000000b0a72ca */ /* 0x000fe200000e0000 */
[----:B------:R-:W-:Y:S01]  /*28f0*/  UIADD3 UR55, UPT, UPT, UR55, 0x1, URZ ;  /* 0x0000000137377890 */ /* 0x000fe2000fffe0ff */
[----:B------:R-:W-:Y:S01]  /*2900*/  R2UR UR19, R9 ;  /* 0x00000000091372ca */ /* 0x000fe200000e0000 */
[----:B------:R-:W-:Y:S01]  /*2910*/  UISETP.NE.AND UP0, UPT, UR6, 0x5, UPT ;  /* 0x000000050600788c */ /* 0x000fe2000bf05270 */
[----:B------:R-:W-:Y:S02]  /*2920*/  R2UR UR18, R8 ;  /* 0x00000000081272ca */ /* 0x000fe400000e0000 */
[----:B------:R-:W-:Y:S01]  /*2930*/  R2UR UR17, R7 ;  /* 0x00000000071172ca */ /* 0x000fe200000e0000 */
[----:B------:R-:W-:Y:S01]  /*2940*/  USEL UR6, UR6, URZ, UP0 ;  /* 0x000000ff06067287 */ /* 0x000fe20008000000 */
[----:B------:R-:W-:Y:S01]  /*2950*/  LOP3.LUT R18, R18, 0x1, RZ, 0x3c, !PT ;  /* 0x0000000112127812 */ /* 0x000fe200078e3cff */
[----:B------:R2:W-:Y:S04]  /*2960*/  UTCHMMA tmem[UR16], gdesc[UR28], tmem[UR30], tmem[UR74], idesc[UR75], UPT ;  /* 0x00ff4a1c100079ea */ /* 0x0005e8000b80001e */
[----:B------:R3:W-:Y:S01]  /*2970*/  UTCHMMA tmem[UR10], gdesc[UR26], tmem[UR11], tmem[UR72], idesc[UR73], UPT ;  /* 0x00ff481a0a0079ea */ /* 0x0007e2000b80000b */
[----:B------:R4:W-:Y:S01]  /*2980*/  UTCBAR [UR5], URZ ;  /* 0x000000ff050073e9 */ /* 0x0009e200080000ff */
[----:B------:R-:W-:Y:S02]  /*2990*/  UTCHMMA gdesc[UR50], gdesc[UR14], tmem[UR19], tmem[UR70], idesc[UR71], !UPT ;  /* 0x00ff460e320075ea */ /* 0x000fe4000f800013 */
[----:B------:R-:W-:Y:S02]  /*29a0*/  UTCHMMA gdesc[UR48], gdesc[UR24], tmem[UR18], tmem[UR68], idesc[UR69], UPT ;  /* 0x00ff4418300075ea */ /* 0x000fe4000b800012 */
[----:B------:R-:W-:Y:S01]  /*29b0*/  UTCHMMA gdesc[UR46], gdesc[UR22], tmem[UR17], tmem[UR66], idesc[UR67], UPT ;  /* 0x00ff42162e0075ea */ /* 0x000fe2000b800011 */
[----:B--2---:R-:W-:Y:S02]  /*29c0*/  R2UR UR16, R6 ;  /* 0x00000000061072ca */ /* 0x004fe400000e0000 */
[----:B---3--:R-:W-:Y:S01]  /*29d0*/  R2UR UR11, R5 ;  /* 0x00000000050b72ca */ /* 0x008fe200000e0000 */
[----:B----4-:R-:W-:Y:S01]  /*29e0*/  USEL UR5, URZ, 0x1, UP0 ;  /* 0x00000001ff057887 */ /* 0x010fe20008000000 */
[----:B------:R-:W-:Y:S01]  /*29f0*/  R2UR UR10, R4 ;  /* 0x00000000040a72ca */ /* 0x000fe200000e0000 */
[----:B------:R-:W-:Y:S04]  /*2a00*/  UISETP.NE.AND UP0, UPT, UR55, -0x1, UPT ;  /* 0xffffffff3700788c */ /* 0x000fe8000bf05270 */
[----:B------:R-:W-:Y:S04]  /*2a10*/  LOP3.LUT R15, R15, UR5, RZ, 0x3c, !PT ;  /* 0x000000050f0f7c12 */ /* 0x000fe8000f8e3cff */
[----:B------:R-:W-:Y:S02]  /*2a20*/  UTCHMMA gdesc[UR44], gdesc[UR20], tmem[UR16], tmem[UR64], idesc[UR65], UPT ;  /* 0x00ff40142c0075ea */ /* 0x000fe4000b800010 */
[----:B------:R-:W-:Y:S02]  /*2a30*/  UTCHMMA gdesc[UR42], gdesc[UR12], tmem[UR11], tmem[UR62], idesc[UR63], UPT ;  /* 0x00ff3e0c2a0075ea */ /* 0x000fe4000b80000b */
[----:B------:R2:W-:Y:S01]  /*2a40*/  UTCHMMA gdesc[UR40], gdesc[UR8], tmem[UR10], tmem[UR60], idesc[UR61], UPT ;  /* 0x00ff3c08280075ea */ /* 0x0005e2000b80000a */
[----:B------:R3:W-:Y:S01]  /*2a50*/  UTCBAR [UR57], URZ ;  /* 0x000000ff390073e9 */ /* 0x0007e200080000ff */
[----:B------:R3:W-:Y:S01]  /*2a60*/  UTCBAR [UR7], URZ ;  /* 0x000000ff070073e9 */ /* 0x0007e200080000ff */
[----:B--2---:R-:W-:Y:S01]  /*2a70*/  UMOV UR8, 0x1 ;  /* 0x0000000100087882 */ /* 0x004fe20000000000 */
[----:B------:R-:W-:Y:S05]  /*2a80*/  BRA.U UP0, `(.L_x_20) ;  /* 0xfffffff100ac7547 */ /* 0x000fea000b83ffff */
.L_x_13:
[----:B---3--:R-:W-:Y:S01]  /*2a90*/  UIADD3 UR7, UPT, UPT, UR4, 0x10, URZ ;  /* 0x0000001004077890 */ /* 0x008fe2000fffe0ff */
[----:B------:R-:W-:Y:S01]  /*2aa0*/  SHF.L.U32 R6, R15, 0x1f, RZ ;  /* 0x0000001f0f067819 */ /* 0x000fe200000006ff */
[----:B------:R-:W-:Y:S01]  /*2ab0*/  UIADD3 UR5, UPT, UPT, UR4, 0x18, URZ ;  /* 0x0000001804057890 */ /* 0x000fe2000fffe0ff */
[----:B------:R-:W-:Y:S01]  /*2ac0*/  SHF.L.U32 R8, R18, 0x1f, RZ ;  /* 0x0000001f12087819 */ /* 0x000fe200000006ff */
[----:B----4-:R-:W-:-:S05]  /*2ad0*/  ULEA UR13, UR6, UR4, 0x3 ;  /* 0x00000004060d7291 */ /* 0x010fca000f8e18ff */
[----:B------:R2:W-:Y:S02]  /*2ae0*/  UTCBAR [UR7], URZ ;  /* 0x000000ff070073e9 */ /* 0x0005e400080000ff */
[----:B------:R2:W-:Y:S02]  /*2af0*/  UTCBAR [UR5], URZ ;  /* 0x000000ff050073e9 */ /* 0x0005e400080000ff */
[----:B------:R-:W3:Y:S02]  /*2b00*/  SYNCS.PHASECHK.TRANS64.TRYWAIT P0, [UR13+0x20], R6 ;  /* 0x00002006ff0075a7 */ /* 0x000ee4000800110d */
[----:B--23--:R-:W-:Y:S05]  /*2b10*/  @!P0 BRA `(.L_x_21) ;  /* 0x000000c400188947 */ /* 0x00cfea0003800000 */
.L_x_88:
[----:B------:R-:W2:Y:S01]  /*2b20*/  SYNCS.PHASECHK.TRANS64.TRYWAIT P0, [UR4+0x80], R8 ;  /* 0x00008008ff0075a7 */ /* 0x000ea20008001104 */
[----:B-1----:R-:W-:Y:S01]  /*2b30*/  IMAD.MOV.U32 R4, RZ, RZ, 0x40 ;  /* 0x00000040ff047424 */ /* 0x002fe200078e00ff */
[----:B------:R-:W-:Y:S01]  /*2b40*/  UIMAD UR6, UR6, 0x6000, UR4 ;  /* 0x00006000060678a4 */ /* 0x000fe2000f8e0204 */
[----:B------:R-:W-:Y:S01]  /*2b50*/  IMAD.MOV.U32 R5, RZ, RZ, 0x48 ;  /* 0x00000048ff057424 */ /* 0x000fe200078e00ff */
[----:B------:R-:W-:Y:S01]  /*2b60*/  UMOV UR12, 0x400 ;  /* 0x00000400000c7882 */ /* 0x000fe20000000000 */
[----:B------:R-:W-:Y:S01]  /*2b70*/  IMAD.MOV.U32 R6, RZ, RZ, 0x100 ;  /* 0x00000100ff067424 */ /* 0x000fe200078e00ff */
[----:B------:R-:W-:Y:S01]  /*2b80*/  R2UR UR31, R4 ;  /* 0x00000000041f72ca */ /* 0x000fe200000e0000 */
[----:B------:R-:W-:Y:S01]  /*2b90*/  IMAD.MOV.U32 R4, RZ, RZ, 0x100 ;  /* 0x00000100ff047424 */ /* 0x000fe200078e00ff */
[----:B------:R-:W-:Y:S01]  /*2ba0*/  UIADD3 UR6, UPT, UPT, UR6, 0x18c00, URZ ;  /* 0x00018c0006067890 */ /* 0x000fe2000fffe0ff */
[----:B------:R-:W-:Y:S01]  /*2bb0*/  R2UR UR27, R5 ;  /* 0x00000000051b72ca */ /* 0x000fe200000e0000 */
[----:B------:R-:W-:Y:S01]  /*2bc0*/  IMAD.MOV.U32 R5, RZ, RZ, 0x58 ;  /* 0x00000058ff057424 */ /* 0x000fe200078e00ff */
[----:B------:R-:W-:Y:S01]  /*2bd0*/  UISETP.NE.U32.AND UP0, UPT, UR8, URZ, UPT ;  /* 0x000000ff0800728c */ /* 0x000fe2000bf05070 */
[----:B------:R-:W-:Y:S01]  /*2be0*/  R2UR UR30, R4 ;  /* 0x00000000041e72ca */ /* 0x000fe200000e0000 */
[----:B------:R-:W-:Y:S01]  /*2bf0*/  IMAD.MOV.U32 R4, RZ, RZ, 0x50 ;  /* 0x00000050ff047424 */ /* 0x000fe200078e00ff */
[----:B------:R-:W-:Y:S01]  /*2c00*/  USHF.R.U32.HI UR6, URZ, 0x4, UR6 ;  /* 0x00000004ff067899 */ /* 0x000fe20008011606 */
[----:B------:R-:W-:Y:S01]  /*2c10*/  R2UR UR28, R5 ;  /* 0x00000000051c72ca */ /* 0x000fe200000e0000 */
[----:B------:R-:W1:Y:S01]  /*2c20*/  S2UR UR5, SR_CgaCtaId ;  /* 0x00000000000579c3 */ /* 0x000e620000008800 */
[----:B------:R-:W-:Y:S01]  /*2c30*/  IMAD.MOV.U32 R5, RZ, RZ, 0x68 ;  /* 0x00000068ff057424 */ /* 0x000fe200078e00ff */
[----:B------:R-:W-:Y:S01]  /*2c40*/  R2UR UR24, R4 ;  /* 0x00000000041872ca */ /* 0x000fe200000e0000 */
[----:B------:R-:W-:Y:S01]  /*2c50*/  IMAD.MOV.U32 R4, RZ, RZ, 0x100 ;  /* 0x00000100ff047424 */ /* 0x000fe200078e00ff */
[----:B------:R-:W-:Y:S01]  /*2c60*/  ULOP3.LUT UR6, UR6, 0x3fc0, URZ, 0xc0, !UPT ;  /* 0x00003fc006067892 */ /* 0x000fe2000f8ec0ff */
[C---:B------:R-:W-:Y:S01]  /*2c70*/  R2UR UR32, R6.reuse ;  /* 0x00000000062072ca */ /* 0x040fe200000e0000 */
[----:B------:R-:W-:Y:S01]  /*2c80*/  UMOV UR44, 0x0 ;  /* 0x00000000002c7882 */ /* 0x000fe20000000000 */
[----:B------:R-:W-:Y:S01]  /*2c90*/  R2UR UR29, R6 ;  /* 0x00000000061d72ca */ /* 0x000fe200000e0000 */
[----:B------:R-:W-:Y:S01]  /*2ca0*/  ULOP3.LUT UR6, UR6, 0x2000000, URZ, 0xfc, !UPT ;  /* 0x0200000006067892 */ /* 0x000fe2000f8efcff */
[----:B------:R-:W-:Y:S01]  /*2cb0*/  R2UR UR25, R4 ;  /* 0x00000000041972ca */ /* 0x000fe200000e0000 */
[----:B------:R-:W-:Y:S01]  /*2cc0*/  IMAD.MOV.U32 R4, RZ, RZ, 0x60 ;  /* 0x00000060ff047424 */ /* 0x000fe200078e00ff */
[----:B------:R-:W-:Y:S01]  /*2cd0*/  UMOV UR45, 0x8190010 ;  /* 0x08190010002d7882 */ /* 0x000fe20000000000 */
[----:B------:R-:W-:Y:S01]  /*2ce0*/  UMOV UR42, 0x0 ;  /* 0x00000000002a7882 */ /* 0x000fe20000000000 */
[----:B------:R-:W-:Y:S01]  /*2cf0*/  UMOV UR43, 0x8190010 ;  /* 0x08190010002b7882 */ /* 0x000fe20000000000 */
[----:B------:R-:W-:Y:S01]  /*2d00*/  UMOV UR40, 0x0 ;  /* 0x0000000000287882 */ /* 0x000fe20000000000 */
[----:B------:R-:W-:Y:S01]  /*2d10*/  R2UR UR11, R4 ;  /* 0x00000000040b72ca */ /* 0x000fe200000e0000 */
[----:B------:R-:W-:Y:S01]  /*2d20*/  IMAD.MOV.U32 R4, RZ, RZ, 0x100 ;  /* 0x00000100ff047424 */ /* 0x000fe200078e00ff */
[----:B------:R-:W-:Y:S01]  /*2d30*/  UMOV UR41, 0x8190010 ;  /* 0x0819001000297882 */ /* 0x000fe20000000000 */
[----:B------:R-:W-:Y:S01]  /*2d40*/  UMOV UR38, 0x0 ;  /* 0x0000000000267882 */ /* 0x000fe20000000000 */
[----:B------:R-:W-:Y:S01]  /*2d50*/  UMOV UR39, 0x8190010 ;  /* 0x0819001000277882 */ /* 0x000fe20000000000 */
[----:B------:R-:W-:Y:S01]  /*2d60*/  UMOV UR36, 0x0 ;  /* 0x0000000000247882 */ /* 0x000fe20000000000 */
[----:B------:R-:W-:Y:S01]  /*2d70*/  UMOV UR37, 0x8190010 ;  /* 0x0819001000257882 */ /* 0x000fe20000000000 */
[----:B------:R-:W-:Y:S01]  /*2d80*/  UMOV UR34, 0x0 ;  /* 0x0000000000227882 */ /* 0x000fe20000000000 */
[----:B------:R-:W-:Y:S01]  /*2d90*/  UMOV UR35, 0x8190010 ;  /* 0x0819001000237882 */ /* 0x000fe20000000000 */
[C---:B------:R-:W-:Y:S01]  /*2da0*/  R2UR UR10, R4.reuse ;  /* 0x00000000040a72ca */ /* 0x040fe200000e0000 */
[----:B-1----:R-:W-:Y:S01]  /*2db0*/  ULEA UR12, UR5, UR12, 0x18 ;  /* 0x0000000c050c7291 */ /* 0x002fe2000f8ec0ff */
[----:B------:R-:W-:Y:S01]  /*2dc0*/  R2UR UR8, R5 ;  /* 0x00000000050872ca */ /* 0x000fe200000e0000 */
[----:B------:R-:W-:Y:S01]  /*2dd0*/  UIADD3 UR22, UPT, UPT, UR6, 0x40, URZ ;  /* 0x0000004006167890 */ /* 0x000fe2000fffe0ff */
[----:B------:R-:W-:Y:S01]  /*2de0*/  R2UR UR9, R4 ;  /* 0x00000000040972ca */ /* 0x000fe200000e0000 */
[----:B------:R-:W-:-:S02]  /*2df0*/  UIADD3 UR20, UPT, UPT, UR6, 0x80, URZ ;  /* 0x0000008006147890 */ /* 0x000fc4000fffe0ff */
[----:B------:R-:W-:Y:S02]  /*2e00*/  UIADD3 UR18, UPT, UPT, UR6, 0xc0, URZ ;  /* 0x000000c006127890 */ /* 0x000fe4000fffe0ff */
        /* <DEDUP_REMOVED lines=8> */
[----:B--2---:R-:W-:Y:S05]  /*2e90*/  @!P0 BRA `(.L_x_22) ;  /* 0x000000c000548947 */ /* 0x004fea0003800000 */
.L_x_90:
[----:B------:R2:W-:Y:S01]  /*2ea0*/  UTCHMMA tmem[UR31], gdesc[UR6], tmem[UR32], tmem[UR44], idesc[UR45], UP0 ;  /* 0x00ff2c061f0079ea */ /* 0x0005e20008000020 */
[----:B------:R3:W-:Y:S01]  /*2eb0*/  UTCHMMA tmem[UR27], gdesc[UR22], tmem[UR30], tmem[UR42], idesc[UR43], UPT ;  /* 0x00ff2a161b0079ea */ /* 0x0007e2000b80001e */
[----:B------:R4:W-:Y:S01]  /*2ec0*/  UTCHMMA tmem[UR24], gdesc[UR20], tmem[UR29], tmem[UR40], idesc[UR41], UPT ;  /* 0x00ff2814180079ea */ /* 0x0009e2000b80001d */
[----:B------:R-:W-:Y:S01]  /*2ed0*/  UTCHMMA tmem[UR28], gdesc[UR18], tmem[UR25], tmem[UR38], idesc[UR39], UPT ;  /* 0x00ff26121c0079ea */ /* 0x000fe2000b800019 */
[----:B------:R5:W-:Y:S01]  /*2ee0*/  UTCHMMA tmem[UR11], gdesc[UR16], tmem[UR10], tmem[UR36], idesc[UR37], UPT ;  /* 0x00ff24100b0079ea */ /* 0x000be2000b80000a */
[----:B------:R1:W-:Y:S01]  /*2ef0*/  UTCHMMA tmem[UR8], gdesc[UR14], tmem[UR9], tmem[UR34], idesc[UR35], UPT ;  /* 0x00ff220e080079ea */ /* 0x0003e2000b800009 */
[----:B------:R-:W1:Y:S01]  /*2f00*/  SYNCS.PHASECHK.TRANS64.TRYWAIT P0, [UR12+0x90], R8 ;  /* 0x00009008ff0075a7 */ /* 0x000e62000800110c */
[----:B------:R-:W-:Y:S01]  /*2f10*/  IMAD.MOV.U32 R4, RZ, RZ, 0x70 ;  /* 0x00000070ff047424 */ /* 0x000fe200078e00ff */
[----:B------:R-:W-:Y:S01]  /*2f20*/  UIADD3 UR4, UPT, UPT, UR12, 0xb0, URZ ;  /* 0x000000b00c047890 */ /* 0x000fe2000fffe0ff */
[----:B------:R-:W-:Y:S02]  /*2f30*/  IMAD.MOV.U32 R6, RZ, RZ, 0x100 ;  /* 0x00000100ff067424 */ /* 0x000fe400078e00ff */
[----:B-1----:R-:W-:Y:S01]  /*2f40*/  IMAD.MOV.U32 R5, RZ, RZ, 0x78 ;  /* 0x00000078ff057424 */ /* 0x002fe200078e00ff */
[----:B------:R-:W-:Y:S01]  /*2f50*/  R2UR UR26, R4 ;  /* 0x00000000041a72ca */ /* 0x000fe200000e0000 */
[----:B------:R-:W-:Y:S01]  /*2f60*/  IMAD.MOV.U32 R4, RZ, RZ, 0x100 ;  /* 0x00000100ff047424 */ /* 0x000fe200078e00ff */
[----:B--2---:R-:W-:Y:S01]  /*2f70*/  UMOV UR31, 0x8190010 ;  /* 0x08190010001f7882 */ /* 0x004fe20000000000 */
[----:B---3--:R-:W-:Y:S01]  /*2f80*/  R2UR UR27, R6 ;  /* 0x00000000061b72ca */ /* 0x008fe200000e0000 */
[----:B------:R-:W-:Y:S01]  /*2f90*/  UMOV UR30, 0x0 ;  /* 0x00000000001e7882 */ /* 0x000fe20000000000 */
[----:B----4-:R-:W-:Y:S01]  /*2fa0*/  R2UR UR24, R5 ;  /* 0x00000000051872ca */ /* 0x010fe200000e0000 */
[----:B-----5:R-:W-:Y:S01]  /*2fb0*/  UIADD3 UR10, UPT, UPT, UR6, 0x180, URZ ;  /* 0x00000180060a7890 */ /* 0x020fe2000fffe0ff */
[----:B------:R-:W-:Y:S01]  /*2fc0*/  R2UR UR25, R4 ;  /* 0x00000000041972ca */ /* 0x000fe200000e0000 */
[----:B------:R-:W-:Y:S01]  /*2fd0*/  UIADD3 UR8, UPT, UPT, UR6, 0x1c0, URZ ;  /* 0x000001c006087890 */ /* 0x000fe2000fffe0ff */
[----:B------:R-:W-:Y:S01]  /*2fe0*/  UMOV UR28, 0x0 ;  /* 0x00000000001c7882 */ /* 0x000fe20000000000 */
[----:B------:R-:W-:Y:S01]  /*2ff0*/  UMOV UR29, 0x8190010 ;  /* 0x08190010001d7882 */ /* 0x000fe20000000000 */
[----:B------:R-:W-:Y:S01]  /*3000*/  UMOV UR11, 0x80004020 ;  /* 0x80004020000b7882 */ /* 0x000fe20000000000 */
[----:B------:R-:W-:Y:S01]  /*3010*/  UMOV UR9, 0x80004020 ;  /* 0x8000402000097882 */ /* 0x000fe20000000000 */
[----:B------:R-:W-:Y:S09]  /*3020*/  @!P0 BRA `(.L_x_23) ;  /* 0x000000c0000c8947 */ /* 0x000ff20003800000 */
.L_x_92:
[----:B------:R2:W-:Y:S01]  /*3030*/  UTCHMMA tmem[UR26], gdesc[UR10], tmem[UR27], tmem[UR30], idesc[UR31], UPT ;  /* 0x00ff1e0a1a0079ea */ /* 0x0005e2000b80001b */
[----:B------:R3:W-:Y:S01]  /*3040*/  UTCHMMA tmem[UR24], gdesc[UR8], tmem[UR25], tmem[UR28], idesc[UR29], UPT ;  /* 0x00ff1c08180079ea */ /* 0x0007e2000b800019 */
[----:B------:R4:W-:Y:S01]  /*3050*/  UTCBAR [UR4], URZ ;  /* 0x000000ff040073e9 */ /* 0x0009e200080000ff */
[----:B------:R-:W5:Y:S01]  /*3060*/  SYNCS.PHASECHK.TRANS64.TRYWAIT P0, [UR12+0x88], R8 ;  /* 0x00008808ff0075a7 */ /* 0x000f62000800110c */
[----:B------:R-:W-:Y:S01]  /*3070*/  IMAD.MOV.U32 R6, RZ, RZ, 0xc0 ;  /* 0x000000c0ff067424 */ /* 0x000fe200078e00ff */
[----:B------:R-:W-:Y:S01]  /*3080*/  UMOV UR46, 0x0 ;  /* 0x00000000002e7882 */ /* 0x000fe20000000000 */
[----:B------:R-:W-:Y:S01]  /*3090*/  IMAD.MOV.U32 R5, RZ, RZ, 0x160 ;  /* 0x00000160ff057424 */ /* 0x000fe200078e00ff */
[----:B------:R-:W-:Y:S01]  /*30a0*/  UMOV UR47, 0x8190010 ;  /* 0x08190010002f7882 */ /* 0x000fe20000000000 */
[----:B-1----:R-:W-:Y:S01]  /*30b0*/  IMAD.MOV.U32 R4, RZ, RZ, 0xc8 ;  /* 0x000000c8ff047424 */ /* 0x002fe200078e00ff */
[----:B------:R-:W-:Y:S01]  /*30c0*/  R2UR UR34, R6 ;  /* 0x00000000062272ca */ /* 0x000fe200000e0000 */
[----:B------:R-:W-:Y:S01]  /*30d0*/  IMAD.MOV.U32 R6, RZ, RZ, 0x160 ;  /* 0x00000160ff067424 */ /* 0x000fe200078e00ff */
[----:B------:R-:W-:Y:S01]  /*30e0*/  R2UR UR35, R5 ;  /* 0x00000000052372ca */ /* 0x000fe200000e0000 */
[----:B------:R-:W-:Y:S01]  /*30f0*/  IMAD.MOV.U32 R5, RZ, RZ, 0xd0 ;  /* 0x000000d0ff057424 */ /* 0x000fe200078e00ff */
[----:B------:R-:W-:Y:S01]  /*3100*/  R2UR UR32, R4 ;  /* 0x00000000042072ca */ /* 0x000fe200000e0000 */
[----:B------:R-:W-:Y:S01]  /*3110*/  IMAD.MOV.U32 R4, RZ, RZ, 0x160 ;  /* 0x00000160ff047424 */ /* 0x000fe200078e00ff */
        /* <DEDUP_REMOVED lines=10> */
[----:B--2---:R-:W-:Y:S01]  /*31c0*/  R2UR UR30, R5 ;  /* 0x00000000051e72ca */ /* 0x004fe200000e0000 */
[----:B------:R-:W-:Y:S01]  /*31d0*/  IMAD.MOV.U32 R5, RZ, RZ, 0x160 ;  /* 0x00000160ff057424 */ /* 0x000fe200078e00ff */
[----:B------:R-:W-:Y:S01]  /*31e0*/  R2UR UR31, R4 ;  /* 0x00000000041f72ca */ /* 0x000fe200000e0000 */
[----:B------:R-:W-:Y:S01]  /*31f0*/  IMAD.MOV.U32 R4, RZ, RZ, 0xe0 ;  /* 0x000000e0ff047424 */ /* 0x000fe200078e00ff */
[----:B---3--:R-:W-:Y:S01]  /*3200*/  R2UR UR28, R6 ;  /* 0x00000000061c72ca */ /* 0x008fe200000e0000 */
[----:B------:R-:W-:Y:S01]  /*3210*/  IMAD.MOV.U32 R6, RZ, RZ, 0x160 ;  /* 0x00000160ff067424 */ /* 0x000fe200078e00ff */
[----:B------:R-:W-:Y:S01]  /*3220*/  R2UR UR29, R5 ;  /* 0x00000000051d72ca */ /* 0x000fe200000e0000 */
[----:B------:R-:W-:Y:S01]  /*3230*/  IMAD.MOV.U32 R5, RZ, RZ, 0xe8 ;  /* 0x000000e8ff057424 */ /* 0x000fe200078e00ff */
[----:B----4-:R-:W-:Y:S01]  /*3240*/  R2UR UR4, R4 ;  /* 0x00000000040472ca */ /* 0x010fe200000e0000 */
[----:B------:R-:W-:Y:S01]  /*3250*/  IMAD.MOV.U32 R4, RZ, RZ, 0x160 ;  /* 0x00000160ff047424 */ /* 0x000fe200078e00ff */
[----:B------:R-:W-:Y:S01]  /*3260*/  R2UR UR27, R6 ;  /* 0x00000000061b72ca */ /* 0x000fe200000e0000 */
[----:B------:R-:W-:Y:S01]  /*3270*/  UMOV UR36, 0x0 ;  /* 0x0000000000247882 */ /* 0x000fe20000000000 */
[----:B------:R-:W-:Y:S01]  /*3280*/  R2UR UR25, R5 ;  /* 0x00000000051972ca */ /* 0x000fe200000e0000 */
[----:B------:R-:W-:Y:S01]  /*3290*/  UMOV UR37, 0x8190010 ;  /* 0x0819001000257882 */ /* 0x000fe20000000000 */
[----:B------:R-:W-:Y:S01]  /*32a0*/  R2UR UR26, R4 ;  /* 0x00000000041a72ca */ /* 0x000fe200000e0000 */
[----:B-----5:R-:W-:-:S14]  /*32b0*/  @!P0 BRA `(.L_x_24) ;  /* 0x000000bc00888947 */ /* 0x020fdc0003800000 */
.L_x_94:
[----:B------:R2:W-:Y:S01]  /*32c0*/  UTCHMMA tmem[UR34], gdesc[UR6], tmem[UR35], tmem[UR46], idesc[UR47], UP0 ;  /* 0x00ff2e06220079ea */ /* 0x0005e20008000023 */
[----:B------:R3:W-:Y:S01]  /*32d0*/  UTCHMMA tmem[UR32], gdesc[UR22], tmem[UR33], tmem[UR44], idesc[UR45], UPT ;  /* 0x00ff2c16200079ea */ /* 0x0007e2000b800021 */
[----:B------:R-:W-:Y:S01]  /*32e0*/  UTCHMMA tmem[UR30], gdesc[UR20], tmem[UR31], tmem[UR42], idesc[UR43], UPT ;  /* 0x00ff2a141e0079ea */ /* 0x000fe2000b80001f */
[----:B------:R4:W-:Y:S01]  /*32f0*/  UTCHMMA tmem[UR28], gdesc[UR18], tmem[UR29], tmem[UR40], idesc[UR41], UPT ;  /* 0x00ff28121c0079ea */ /* 0x0009e2000b80001d */
[----:B------:R5:W-:Y:S01]  /*3300*/  UTCHMMA tmem[UR4], gdesc[UR16], tmem[UR27], tmem[UR38], idesc[UR39], UPT ;  /* 0x00ff2610040079ea */ /* 0x000be2000b80001b */
[----:B------:R1:W-:Y:S01]  /*3310*/  UTCHMMA tmem[UR25], gdesc[UR14], tmem[UR26], tmem[UR36], idesc[UR37], UPT ;  /* 0x00ff240e190079ea */ /* 0x0003e2000b80001a */
[----:B------:R-:W1:Y:S02]  /*3320*/  SYNCS.PHASECHK.TRANS64.TRYWAIT P0, [UR12+0x98], R8 ;  /* 0x00009808ff0075a7 */ /* 0x000e64000800110c */
[----:B-1----:R-:W-:Y:S02]  /*3330*/  IMAD.MOV.U32 R4, RZ, RZ, 0xf0 ;  /* 0x000000f0ff047424 */ /* 0x002fe400078e00ff */
[----:B------:R-:W-:-:S02]  /*3340*/  IMAD.MOV.U32 R6, RZ, RZ, 0x160 ;  /* 0x00000160ff067424 */ /* 0x000fc400078e00ff */
[----:B------:R-:W-:Y:S01]  /*3350*/  IMAD.MOV.U32 R5, RZ, RZ, 0xf8 ;  /* 0x000000f8ff057424 */ /* 0x000fe200078e00ff */
[----:B------:R-:W-:Y:S01]  /*3360*/  R2UR UR24, R4 ;  /* 0x00000000041872ca */ /* 0x000fe200000e0000 */
[----:B------:R-:W-:-:S03]  /*3370*/  IMAD.MOV.U32 R4, RZ, RZ, 0x160 ;  /* 0x00000160ff047424 */ /* 0x000fc600078e00ff */
[----:B--2---:R-:W-:Y:S01]  /*3380*/  R2UR UR7, R5 ;  /* 0x00000000050772ca */ /* 0x004fe200000e0000 */
[----:B------:R-:W-:Y:S01]  /*3390*/  UIADD3 UR6, UPT, UPT, UR12, 0xb8, URZ ;  /* 0x000000b80c067890 */ /* 0x000fe2000fffe0ff */
[----:B---3--:R-:W-:Y:S02]  /*33a0*/  R2UR UR22, R6 ;  /* 0x00000000061672ca */ /* 0x008fe400000e0000 */
[----:B----4-:R-:W-:Y:S01]  /*33b0*/  R2UR UR18, R4 ;  /* 0x00000000041272ca */ /* 0x010fe200000e0000 */
[----:B-----5:R-:W-:Y:S01]  /*33c0*/  UIADD3 UR4, UPT, UPT, UR13, 0x48, URZ ;  /* 0x000000480d047890 */ /* 0x020fe2000fffe0ff */
[----:B------:R-:W-:-:S13]  /*33d0*/  @!P0 BRA `(.L_x_25) ;  /* 0x000000bc00608947 */ /* 0x000fda0003800000 */
.L_x_96:
[----:B------:R-:W-:Y:S01]  /*33e0*/  UMOV UR14, 0x0 ;  /* 0x00000000000e7882 */ /* 0x000fe20000000000 */
[----:B------:R-:W-:Y:S01]  /*33f0*/  UMOV UR15, 0x8190010 ;  /* 0x08190010000f7882 */ /* 0x000fe20000000000 */
[----:B------:R-:W-:Y:S01]  /*3400*/  UMOV UR12, 0x0 ;  /* 0x00000000000c7882 */ /* 0x000fe20000000000 */
[----:B------:R-:W-:Y:S01]  /*3410*/  UMOV UR13, 0x8190010 ;  /* 0x08190010000d7882 */ /* 0x000fe20000000000 */
[----:B------:R2:W-:Y:S01]  /*3420*/  UTCHMMA tmem[UR24], gdesc[UR10], tmem[UR22], tmem[UR14], idesc[UR15], UPT ;  /* 0x00ff0e0a180079ea */ /* 0x0005e2000b800016 */
[----:B------:R2:W-:Y:S01]  /*3430*/  UTCHMMA tmem[UR7], gdesc[UR8], tmem[UR18], tmem[UR12], idesc[UR13], UPT ;  /* 0x00ff0c08070079ea */ /* 0x0005e2000b800012 */
[----:B------:R2:W-:Y:S01]  /*3440*/  UTCBAR [UR6], URZ ;  /* 0x000000ff060073e9 */ /* 0x0005e200080000ff */
[----:B------:R2:W-:Y:S01]  /*3450*/  UTCBAR [UR4], URZ ;  /* 0x000000ff040073e9 */ /* 0x0005e200080000ff */
[----:B------:R-:W-:Y:S01]  /*3460*/  NOP ;  /* 0x0000000000007918 */ /* 0x000fe20000000000 */
.L_x_9:
[----:B------:R-:W-:Y:S01]  /*3470*/  ELECT P0, URZ, PT ;  /* 0x0000000000ff782f */ /* 0x000fe20003800000 */
[----:B-1----:R-:W-:Y:S01]  /*3480*/  IMAD.MOV.U32 R4, RZ, RZ, 0x1 ;  /* 0x00000001ff047424 */ /* 0x002fe200078e00ff */
[----:B--2---:R-:W-:Y:S01]  /*3490*/  UMOV UR4, 0x40 ;  /* 0x0000004000047882 */ /* 0x004fe20000000000 */
[----:B------:R-:W-:Y:S01]  /*34a0*/  LOP3.LUT R7, R19, 0xffff, RZ, 0xc0, !PT ;  /* 0x0000ffff13077812 */ /* 0x000fe200078ec0ff */
[----:B------:R-:W-:Y:S01]  /*34b0*/  ULEA UR4, UR5, UR4, 0x18 ;  /* 0x0000000405047291 */ /* 0x000fe2000f8ec0ff */
[----:B------:R-:W-:Y:S01]  /*34c0*/  IMAD.MOV.U32 R6, RZ, RZ, 0xffff ;  /* 0x0000ffffff067424 */ /* 0x000fe200078e00ff */
[----:B------:R-:W-:Y:S01]  /*34d0*/  UVIRTCOUNT.DEALLOC.SMPOOL 0x80 ;  /* 0x000000800000784c */ /* 0x000fe20000000000 */
[----:B------:R-:W-:Y:S01]  /*34e0*/  SHF.R.U32.HI R7, RZ, 0x5, R7 ;  /* 0x00000005ff077819 */ /* 0x000fe20000011607 */
[----:B------:R-:W-:-:S04]  /*34f0*/  IMAD.MOV.U32 R5, RZ, RZ, 0x1 ;  /* 0x00000001ff057424 */ /* 0x000fc800078e00ff */
[----:B------:R-:W-:Y:S01]  /*3500*/  VIADD R8, R7, 0x10 ;  /* 0x0000001007087836 */ /* 0x000fe20000000000 */
[----:B------:R-:W-:Y:S02]  /*3510*/  @P0 PRMT R9, R4, 0x7610, R9 ;  /* 0x0000761004090816 */ /* 0x000fe40000000009 */
[----:B------:R-:W-:Y:S02]  /*3520*/  SHF.L.U32 R7, R6, R7, RZ ;  /* 0x0000000706077219 */ /* 0x000fe400000006ff */
[----:B------:R-:W-:Y:S01]  /*3530*/  SHF.L.U32 R8, R5, R8, RZ ;  /* 0x0000000805087219 */ /* 0x000fe200000006ff */
[----:B------:R-:W-:Y:S03]  /*3540*/  @P0 STS.U8 [UR4], R9 ;  /* 0x00000009ff000988 */ /* 0x000fe60008000004 */
[----:B------:R-:W-:Y:S01]  /*3550*/  LOP3.LUT R7, R8, R7, RZ, 0xfc, !PT ;  /* 0x0000000708077212 */ /* 0x000fe200078efcff */
[----:B------:R-:W-:Y:S03]  /*3560*/  BAR.SYNC.DEFER_BLOCKING 0x2, 0x1a0 ;  /* 0x0086800000007b1d */ /* 0x000fe60000010000 */
[----:B------:R-:W-:-:S03]  /*3570*/  LOP3.LUT R6, R7, 0xffff, RZ, 0xc0, !PT ;  /* 0x0000ffff07067812 */ /* 0x000fc600078ec0ff */
[----:B------:R-:W-:Y:S01]  /*3580*/  NOP ;  /* 0x0000000000007918 */ /* 0x000fe20000000000 */
[----:B------:R-:W-:Y:S02]  /*3590*/  UMOV UR4, 0x50 ;  /* 0x0000005000047882 */ /* 0x000fe40000000000 */
[----:B------:R-:W-:-:S09]  /*35a0*/  ULEA UR6, UR5, UR4, 0x18 ;  /* 0x0000000405067291 */ /* 0x000fd2000f8ec0ff */
[----:B------:R-:W1:Y:S02]  /*35b0*/  LDS R4, [UR6] ;  /* 0x00000006ff047984 */ /* 0x000e640008000800 */
[----:B-1----:R-:W-:-:S04]  /*35c0*/  LOP3.LUT R5, R7, 0xffff, R4, 0x80, !PT ;  /* 0x0000ffff07057812 */ /* 0x002fc800078e8004 */
[----:B------:R-:W-:-:S13]  /*35d0*/  ISETP.NE.AND P0, PT, R5, R6, PT ;  /* 0x000000060500720c */ /* 0x000fda0003f05270 */
[----:B------:R-:W-:Y:S05]  /*35e0*/  @P0 BRA `(.L_x_26) ;  /* 0x0000000000500947 */ /* 0x000fea0003800000 */
[----:B------:R-:W-:Y:S02]  /*35f0*/  SHF.R.U32.HI R4, RZ, 0x10, R4 ;  /* 0x00000010ff047819 */ /* 0x000fe40000011604 */
[----:B------:R-:W-:-:S04]  /*3600*/  SHF.R.U32.HI R5, RZ, 0x10, R7 ;  /* 0x00000010ff057819 */ /* 0x000fc80000011607 */
[----:B------:R-:W-:-:S04]  /*3610*/  LOP3.LUT R4, R4, R5, RZ, 0xc0, !PT ;  /* 0x0000000504047212 */ /* 0x000fc800078ec0ff */
[----:B------:R-:W-:-:S13]  /*3620*/  ISETP.NE.AND P0, PT, R4, R5, PT ;  /* 0x000000050400720c */ /* 0x000fda0003f05270 */
[----:B------:R-:W-:Y:S05]  /*3630*/  @P0 BRA `(.L_x_27) ;  /* 0x0000000000300947 */ /* 0x000fea0003800000 */
[----:B------:R-:W-:Y:S01]  /*3640*/  R2UR UR4, R7 ;  /* 0x00000000070472ca */ /* 0x000fe200000e0000 */
[----:B------:R-:W1:-:S12]  /*3650*/  S2R R5, SR_LANEID ;  /* 0x0000000000057919 */ /* 0x000e580000000000 */
[----:B------:R-:W-:-:S03]  /*3660*/  ULOP3.LUT UR5, URZ, UR4, URZ, 0x33, !UPT ;  /* 0x00000004ff057292 */ /* 0x000fc6000f8e33ff */
[----:B------:R-:W-:Y:S02]  /*3670*/  VOTEU.ANY UR4, UPT, PT ;  /* 0x0000000000047886 */ /* 0x000fe400038e0100 */
[----:B------:R-:W-:Y:S01]  /*3680*/  UFLO.U32 UR4, UR4 ;  /* 0x00000004000472bd */ /* 0x000fe200080e0000 */
[----:B------:R-:W-:-:S04]  /*3690*/  IMAD.U32 R4, RZ, RZ, UR5 ;  /* 0x00000005ff047e24 */ /* 0x000fc8000f8e00ff */
[----:B------:R-:W2:Y:S02]  /*36a0*/  REDUX UR7, R4 ;  /* 0x00000000040773c4 */ /* 0x000ea40000000000 */
[----:B------:R3:W-:Y:S01]  /*36b0*/  UTCATOMSWS.AND URZ, UR5 ;  /* 0x0000000500ff79e3 */ /* 0x0007e20008000000 */
[----:B-1----:R-:W-:Y:S01]  /*36c0*/  ISETP.EQ.U32.AND P0, PT, R5, UR4, PT ;  /* 0x0000000405007c0c */ /* 0x002fe2000bf02070 */
[----:B--2---:R-:W-:-:S12]  /*36d0*/  IMAD.U32 R5, RZ, RZ, UR7 ;  /* 0x00000007ff057e24 */ /* 0x004fd8000f8e00ff */
[----:B------:R3:W-:Y:S01]  /*36e0*/  @P0 ATOMS.AND RZ, [UR6], R5 ;  /* 0x00000005ffff098c */ /* 0x0007e2000a800006 */
[----:B------:R-:W-:Y:S05]  /*36f0*/  BRA `(.L_x_28) ;  /* 0x0000000000147947 */ /* 0x000fea0003800000 */
.L_x_27:
[----:B------:R-:W-:Y:S02]  /*3700*/  MOV R4, 0x3720 ;  /* 0x0000372000047802 */ /* 0x000fe40000000f00 */
[----:B------:R-:W-:Y:S05]  /*3710*/  CALL.REL.NOINC `($__internal_0_$__cuda_sm10x_tcgen05_guardrail_trap_col_being_dealloced_not_returned_by_alloc) ;  /* 0x000000c000fc7944 */ /* 0x000fea0003c00000 */
[----:B------:R-:W-:Y:S05]  /*3720*/  BRA `(.L_x_28) ;  /* 0x0000000000087947 */ /* 0x000fea0003800000 */
.L_x_26:
[----:B------:R-:W-:Y:S02]  /*3730*/  MOV R4, 0x3750 ;  /* 0x0000375000047802 */ /* 0x000fe40000000f00 */
[----:B------:R-:W-:Y:S05]  /*3740*/  CALL.REL.NOINC `($__internal_2_$__cuda_sm10x_tcgen05_guardrail_trap_unallocated_columns_being_dealloced) ;  /* 0x000000c400087944 */ /* 0x000fea0003c00000 */
.L_x_28:
[----:B------:R-:W-:Y:S01]  /*3750*/  NOP ;  /* 0x0000000000007918 */ /* 0x000fe20000000000 */
[----:B------:R-:W-:Y:S05]  /*3760*/  BRA `(.L_x_2) ;  /* 0x0000001400b47947 */ /* 0x000fea0003800000 */
.L_x_1:
[----:B------:R-:W-:-:S13]  /*3770*/  R2UR UR4, R0 ;  /* 0x00000000000472ca */ /* 0x000fda00000e0000 */
[----:B------:R-:W-:-:S09]  /*3780*/  UISETP.NE.AND UP0, UPT, UR4, 0xe, UPT ;  /* 0x0000000e0400788c */ /* 0x000fd2000bf05270 */
[----:B------:R-:W-:Y:S05]  /*3790*/  BRA.U !UP0, `(.L_x_29) ;  /* 0x0000000108187547 */ /* 0x000fea000b800000 */
[----:B------:R-:W-:-:S13]  /*37a0*/  R2UR UR4, R0 ;  /* 0x00000000000472ca */ /* 0x000fda00000e0000 */
[----:B------:R-:W-:-:S09]  /*37b0*/  UISETP.NE.AND UP0, UPT, UR4, 0xf, UPT ;  /* 0x0000000f0400788c */ /* 0x000fd2000bf05270 */
[----:B------:R-:W-:Y:S05]  /*37c0*/  BRA.U UP0, `(.L_x_2) ;  /* 0x00000015009c7547 */ /* 0x000fea000b800000 */
[----:B------:R-:W-:-:S08]  /*37d0*/  NOP ;  /* 0x0000000000007918 */ /* 0x000fd00000000000 */
[----:B------:R-:W1:-:S00]  /*37e0*/  USETMAXREG.DEALLOC.CTAPOOL 0x30 ;  /* 0x00000030000079c8 */ /* 0x000e4000080e0500 */
[----:B-1----:R-:W-:Y:S05]  /*37f0*/  BRA `(.L_x_30) ;  /* 0x0000008c00847947 */ /* 0x002fea0003800000 */
.L_x_29:
[----:B------:R-:W-:-:S08]  /*3800*/  NOP ;  /* 0x0000000000007918 */ /* 0x000fd00000000000 */
[----:B------:R-:W1:-:S00]  /*3810*/  USETMAXREG.DEALLOC.CTAPOOL 0x30 ;  /* 0x00000030000079c8 */ /* 0x000e4000080e0500 */
[----:B------:R-:W2:Y:S01]  /*3820*/  S2UR UR11, SR_CTAID.X ;  /* 0x00000000000b79c3 */ /* 0x000ea20000002500 */
[----:B------:R-:W2:Y:S01]  /*3830*/  LDCU UR4, c[0x0][0x640] ;  /* 0x0000c800ff0477ac */ /* 0x000ea20008000800 */
[----:B-1----:R-:W-:Y:S01]  /*3840*/  HFMA2 R7, -RZ, RZ, 0, 5.9604644775390625e-08 ;  /* 0x00000001ff077431 */ /* 0x002fe200000001ff */
[----:B------:R-:W-:Y:S01]  /*3850*/  MOV R6, 0x1 ;  /* 0x0000000100067802 */ /* 0x000fe20000000f00 */
[----:B------:R-:W1:Y:S01]  /*3860*/  LDCU.U8 UR8, c[0x0][0x644] ;  /* 0x0000c880ff0877ac */ /* 0x000e620008000000 */
[----:B------:R-:W3:Y:S01]  /*3870*/  LDCU.U8 UR7, c[0x0][0x645] ;  /* 0x0000c8a0ff0777ac */ /* 0x000ee20008000000 */
[----:B------:R-:W4:Y:S01]  /*3880*/  LDCU UR6, c[0x0][0x654] ;  /* 0x0000ca80ff0677ac */ /* 0x000f220008000800 */
[----:B------:R-:W5:Y:S01]  /*3890*/  LDCU.U8 UR14, c[0x0][0x638] ;  /* 0x0000c700ff0e77ac */ /* 0x000f620008000000 */
[----:B------:R-:W5:Y:S01]  /*38a0*/  LDCU.U8 UR15, c[0x0][0x650] ;  /* 0x0000ca00ff0f77ac */ /* 0x000f620008000000 */
[----:B--2---:R-:W-:Y:S01]  /*38b0*/  UIMAD.WIDE.U32 UR4, UR11, UR4, URZ ;  /* 0x000000040b0472a5 */ /* 0x004fe2000f8e00ff */
[----:B------:R-:W2:Y:S03]  /*38c0*/  LDCU.U8 UR12, c[0x0][0x639] ;  /* 0x0000c720ff0c77ac */ /* 0x000ea60008000000 */
[----:B------:R-:W-:Y:S01]  /*38d0*/  UIADD3 UR4, UPT, UPT, -UR5, UR11, URZ ;  /* 0x0000000b05047290 */ /* 0x000fe2000fffe1ff */
[----:B------:R-:W2:Y:S03]  /*38e0*/  LDCU.U8 UR13, c[0x0][0x651] ;  /* 0x0000ca20ff0d77ac */ /* 0x000ea60008000000 */
[----:B-1----:R-:W-:Y:S01]  /*38f0*/  USHF.R.U32.HI UR4, URZ, UR8, UR4 ;  /* 0x00000008ff047299 */ /* 0x002fe20008011604 */
[----:B------:R-:W1:Y:S03]  /*3900*/  LDCU.64 UR8, c[0x0][0x630] ;  /* 0x0000c600ff0877ac */ /* 0x000e660008000a00 */
[----:B------:R-:W-:Y:S01]  /*3910*/  UIADD3 UR4, UPT, UPT, UR5, UR4, URZ ;  /* 0x0000000405047290 */ /* 0x000fe2000fffe0ff */
[----:B------:R-:W1:Y:S03]  /*3920*/  LDCU.U8 UR16, c[0x0][0x62c] ;  /* 0x0000c580ff1077ac */ /* 0x000e660008000000 */
[----:B---3--:R-:W-:Y:S01]  /*3930*/  USHF.R.U32.HI UR10, URZ, UR7, UR4 ;  /* 0x00000007ff0a7299 */ /* 0x008fe20008011604 */
[----:B------:R-:W3:Y:S03]  /*3940*/  LDCU UR7, c[0x0][0x63c] ;  /* 0x0000c780ff0777ac */ /* 0x000ee60008000800 */
[----:B----4-:R-:W-:-:S02]  /*3950*/  UISETP.GE.AND UP0, UPT, UR10, UR6, UPT ;  /* 0x000000060a00728c */ /* 0x010fc4000bf06270 */
[----:B------:R-:W-:Y:S02]  /*3960*/  UIADD3 UR4, UPT, UPT, -UR10, URZ, URZ ;  /* 0x000000ff0a047290 */ /* 0x000fe4000fffe1ff */
[----:B-----5:R-:W-:Y:S01]  /*3970*/  USEL UR6, UR14, UR15, !UP0 ;  /* 0x0000000f0e067287 */ /* 0x020fe2000c000000 */
[----:B------:R-:W4:Y:S03]  /*3980*/  LDCU.U8 UR15, c[0x0][0x62d] ;  /* 0x0000c5a0ff0f77ac */ /* 0x000f260008000000 */
[----:B------:R-:W-:-:S03]  /*3990*/  ULOP3.LUT UR6, UR6, 0xff, URZ, 0xc0, !UPT ;  /* 0x000000ff06067892 */ /* 0x000fc6000f8ec0ff */
[----:B-1----:R-:W1:Y:S01]  /*39a0*/  @UP0 LDCU UR9, c[0x0][0x64c] ;  /* 0x0000c980ff0907ac */ /* 0x002e620008000800 */
[----:B---3--:R-:W-:Y:S01]  /*39b0*/  UIMAD UR7, UR4, UR7, UR11 ;  /* 0x00000007040772a4 */ /* 0x008fe2000f8e020b */
[----:B------:R-:W3:Y:S03]  /*39c0*/  @UP0 LDCU UR8, c[0x0][0x648] ;  /* 0x0000c900ff0807ac */ /* 0x000ee60008000800 */
[----:B-1----:R-:W-:Y:S02]  /*39d0*/  UIMAD.WIDE.U32 UR4, UR7, UR9, URZ ;  /* 0x00000009070472a5 */ /* 0x002fe4000f8e00ff */
[----:B--2---:R-:W-:Y:S02]  /*39e0*/  USEL UR9, UR12, UR13, !UP0 ;  /* 0x0000000d0c097287 */ /* 0x004fe4000c000000 */
[----:B------:R-:W-:Y:S01]  /*39f0*/  UIADD3 UR4, UPT, UPT, UR7, -UR5, URZ ;  /* 0x8000000507047290 */ /* 0x000fe2000fffe0ff */
[----:B------:R-:W1:Y:S03]  /*3a00*/  LDCU.64 UR12, c[0x0][0x620] ;  /* 0x0000c400ff0c77ac */ /* 0x000e660008000a00 */
[----:B------:R-:W-:-:S02]  /*3a10*/  USHF.R.U32.HI UR4, URZ, UR6, UR4 ;  /* 0x00000006ff047299 */ /* 0x000fc40008011604 */
[----:B------:R-:W-:Y:S02]  /*3a20*/  ULOP3.LUT UR6, UR9, 0xff, URZ, 0xc0, !UPT ;  /* 0x000000ff09067892 */ /* 0x000fe4000f8ec0ff */
[----:B------:R-:W-:Y:S01]  /*3a30*/  UIADD3 UR4, UPT, UPT, UR5, UR4, URZ ;  /* 0x0000000405047290 */ /* 0x000fe2000fffe0ff */
[----:B------:R-:W2:Y:S03]  /*3a40*/  LDCU UR5, c[0x0][0x628] ;  /* 0x0000c500ff0577ac */ /* 0x000ea60008000800 */
[----:B------:R-:W-:-:S04]  /*3a50*/  USHF.R.U32.HI UR14, URZ, UR6, UR4 ;  /* 0x00000006ff0e7299 */ /* 0x000fc80008011604 */
[----:B------:R-:W-:-:S04]  /*3a60*/  UIADD3 UR4, UPT, UPT, -UR14, URZ, URZ ;  /* 0x000000ff0e047290 */ /* 0x000fc8000fffe1ff */
[----:B---3--:R-:W-:-:S04]  /*3a70*/  UIMAD UR4, UR8, UR4, UR7 ;  /* 0x00000004080472a4 */ /* 0x008fc8000f8e0207 */
[----:B-1----:R-:W-:-:S04]  /*3a80*/  UIMAD UR6, UR10, UR12, UR4 ;  /* 0x0000000c0a0672a4 */ /* 0x002fc8000f8e0204 */
[----:B--2---:R-:W-:-:S07]  /*3a90*/  UIMAD.WIDE.U32 UR4, UR6, UR5, URZ ;  /* 0x00000005060472a5 */ /* 0x004fce000f8e00ff */
[----:B------:R-:W-:Y:S02]  /*3aa0*/  UMOV UR4, UR5 ;  /* 0x0000000500047c82 */ /* 0x000fe40008000000 */
[----:B------:R-:W-:Y:S02]  /*3ab0*/  UIADD3 UR53, UPT, UPT, UR6, -UR4, URZ ;  /* 0x8000000406357290 */ /* 0x000fe4000fffe0ff */
[----:B------:R-:W1:Y:S02]  /*3ac0*/  LDCU UR5, c[0x0][0x60c] ;  /* 0x0000c180ff0577ac */ /* 0x000e640008000800 */
[----:B------:R-:W-:-:S04]  /*3ad0*/  USHF.R.U32.HI UR53, URZ, UR16, UR53 ;  /* 0x00000010ff357299 */ /* 0x000fc80008011635 */
[----:B------:R-:W-:-:S03]  /*3ae0*/  UIADD3 UR53, UPT, UPT, UR4, UR53, URZ ;  /* 0x0000003504357290 */ /* 0x000fc6000fffe0ff */
[----:B------:R-:W-:Y:S01]  /*3af0*/  UMOV UR4, URZ ;  /* 0x000000ff00047c82 */ /* 0x000fe20008000000 */
[----:B----4-:R-:W-:-:S04]  /*3b00*/  USHF.R.U32.HI UR53, URZ, UR15, UR53 ;  /* 0x0000000fff357299 */ /* 0x010fc80008011635 */
[----:B------:R-:W-:Y:S02]  /*3b10*/  UIADD3 UR52, UPT, UPT, -UR53, URZ, URZ ;  /* 0x000000ff35347290 */ /* 0x000fe4000fffe1ff */
[----:B-1----:R-:W-:Y:S02]  /*3b20*/  UISETP.GE.AND UP0, UPT, UR11, UR5, UPT ;  /* 0x000000050b00728c */ /* 0x002fe4000bf06270 */
[----:B------:R-:W-:-:S07]  /*3b30*/  UIMAD UR52, UR52, UR13, UR6 ;  /* 0x0000000d343472a4 */ /* 0x000fce000f8e0206 */
[----:B------:R-:W-:Y:S05]  /*3b40*/  BRA.U UP0, `(.L_x_31) ;  /* 0x00000011003c7547 */ /* 0x000fea000b800000 */
[----:B------:R-:W1:Y:S01]  /*3b50*/  S2UR UR57, SR_CgaCtaId ;  /* 0x00000000003979c3 */ /* 0x000e620000008800 */
[----:B------:R-:W-:Y:S01]  /*3b60*/  UMOV UR4, 0x400 ;  /* 0x0000040000047882 */ /* 0x000fe20000000000 */
[----:B------:R-:W-:Y:S01]  /*3b70*/  MOV R5, 0x80000000 ;  /* 0x8000000000057802 */ /* 0x000fe20000000f00 */
[----:B------:R-:W2:Y:S01]  /*3b80*/  LDCU UR59, c[0x0][0x614] ;  /* 0x0000c280ff3b77ac */ /* 0x000ea20008000800 */
[----:B------:R-:W3:Y:S01]  /*3b90*/  LDCU UR9, c[0x0][0x38c] ;  /* 0x00007180ff0977ac */ /* 0x000ee20008000800 */
[----:B------:R-:W4:Y:S01]  /*3ba0*/  LDCU.64 UR16, c[0x0][0x348] ;  /* 0x00006900ff1077ac */ /* 0x000f220008000a00 */
[----:B------:R-:W5:Y:S01]  /*3bb0*/  LDCU.64 UR24, c[0x0][0x348] ;  /* 0x00006900ff1877ac */ /* 0x000f620008000a00 */
[----:B------:R-:W3:Y:S01]  /*3bc0*/  LDCU.64 UR32, c[0x0][0x348] ;  /* 0x00006900ff2077ac */ /* 0x000ee20008000a00 */
[----:B--2---:R-:W-:Y:S02]  /*3bd0*/  UIADD3 UR5, UPT, UPT, -UR14, UR59, URZ ;  /* 0x0000003b0e057290 */ /* 0x004fe4000fffe1ff */
[----:B-1----:R-:W-:Y:S01]  /*3be0*/  ULEA UR57, UR57, UR4, 0x18 ;  /* 0x0000000439397291 */ /* 0x002fe2000f8ec0ff */
[----:B------:R-:W1:Y:S01]  /*3bf0*/  LDCU UR4, c[0x0][0x380] ;  /* 0x00007000ff0477ac */ /* 0x000e620008000800 */
[----:B---3--:R-:W-:-:S02]  /*3c00*/  UIADD3 UR7, UPT, UPT, -UR9, URZ, URZ ;  /* 0x000000ff09077290 */ /* 0x008fc4000fffe1ff */
[----:B------:R-:W-:-:S05]  /*3c10*/  UIADD3 UR10, UPT, UPT, UR9, -0x1, URZ ;  /* 0xffffffff090a7890 */ /* 0x000fca000fffe0ff */
[----:B------:R-:W2:Y:S01]  /*3c20*/  SYNCS.PHASECHK.TRANS64.TRYWAIT P0, [UR57+0x48], R5 ;  /* 0x00004805ff0075a7 */ /* 0x000ea20008001139 */
[----:B------:R-:W-:Y:S02]  /*3c30*/  USHF.R.S32.HI UR7, URZ, 0x1f, UR7 ;  /* 0x0000001fff077899 */ /* 0x000fe40008011407 */
[----:B------:R-:W-:Y:S02]  /*3c40*/  USHF.R.S32.HI UR6, URZ, 0x1f, UR10 ;  /* 0x0000001fff067899 */ /* 0x000fe4000801140a */
[----:B------:R-:W-:Y:S01]  /*3c50*/  UISETP.GT.AND UP3, UPT, UR9, URZ, UPT ;  /* 0x000000ff0900728c */ /* 0x000fe2000bf64270 */
[----:B------:R-:W-:Y:S01]  /*3c60*/  UMOV UR20, 0x0 ;  /* 0x0000000000147882 */ /* 0x000fe20000000000 */
[----:B------:R-:W-:Y:S01]  /*3c70*/  UMOV UR21, 0x1 ;  /* 0x0000000100157882 */ /* 0x000fe20000000000 */
[----:B------:R-:W-:Y:S01]  /*3c80*/  UMOV UR18, URZ ;  /* 0x000000ff00127c82 */ /* 0x000fe20008000000 */
[----:B----4-:R-:W-:Y:S02]  /*3c90*/  UIADD3 UR23, UP2, UPT, UR16, 0x100, URZ ;  /* 0x0000010010177890 */ /* 0x010fe4000ff5e0ff */
[----:B-1----:R-:W-:-:S02]  /*3ca0*/  UIADD3 UR4, UPT, UPT, UR9, -UR4, URZ ;  /* 0x8000000409047290 */ /* 0x002fc4000fffe0ff */
[----:B------:R-:W-:Y:S02]  /*3cb0*/  ULEA.HI UR9, UR7, -UR9, URZ, 0x7 ;  /* 0x8000000907097291 */ /* 0x000fe4000f8f38ff */
[----:B------:R-:W-:Y:S02]  /*3cc0*/  ULEA UR4, UR5, UR4, 0x8 ;  /* 0x0000000405047291 */ /* 0x000fe4000f8e40ff */
[----:B------:R-:W-:Y:S02]  /*3cd0*/  ULEA.HI UR7, UR6, UR10, URZ, 0x7 ;  /* 0x0000000a06077291 */ /* 0x000fe4000f8f38ff */
[----:B------:R-:W-:Y:S02]  /*3ce0*/  UIADD3 UR8, UPT, UPT, -UR4, URZ, URZ ;  /* 0x000000ff04087290 */ /* 0x000fe4000fffe1ff */
[----:B------:R-:W-:Y:S02]  /*3cf0*/  UIADD3 UR5, UPT, UPT, UR4, -0x1, URZ ;  /* 0xffffffff04057890 */ /* 0x000fe4000fffe0ff */
[----:B------:R-:W-:-:S02]  /*3d00*/  USHF.R.S32.HI UR6, URZ, 0x1f, UR8 ;  /* 0x0000001fff067899 */ /* 0x000fc40008011408 */
[----:B------:R-:W-:Y:S02]  /*3d10*/  USHF.R.S32.HI UR8, URZ, 0x1f, UR5 ;  /* 0x0000001fff087899 */ /* 0x000fe40008011405 */
[----:B------:R-:W-:Y:S02]  /*3d20*/  ULEA.HI UR6, UR6, -UR4, URZ, 0x7 ;  /* 0x8000000406067291 */ /* 0x000fe4000f8f38ff */
[----:B------:R-:W-:Y:S02]  /*3d30*/  @UP3 UIMAD.WIDE UR12, UR7, 0x2000000, UR20 ;  /* 0x02000000070c38a5 */ /* 0x000fe4000f8e0214 */
[----:B------:R-:W-:Y:S02]  /*3d40*/  USHF.R.S32.HI UR9, URZ, 0x7, UR9 ;  /* 0x00000007ff097899 */ /* 0x000fe40008011409 */
[----:B------:R-:W-:Y:S02]  /*3d50*/  ULEA.HI UR8, UR8, UR5, URZ, 0x7 ;  /* 0x0000000508087291 */ /* 0x000fe4000f8f38ff */
[----:B------:R-:W-:-:S02]  /*3d60*/  USHF.R.S32.HI UR7, URZ, 0x7, UR6 ;  /* 0x00000007ff077899 */ /* 0x000fc40008011406 */
[----:B-----5:R-:W-:Y:S02]  /*3d70*/  UIADD3 UR22, UP1, UPT, UR24, 0x100, URZ ;  /* 0x0000010018167890 */ /* 0x020fe4000ff3e0ff */
[----:B------:R-:W-:Y:S02]  /*3d80*/  UIADD3 UR31, UP0, UPT, UR32, 0x100, URZ ;  /* 0x00000100201f7890 */ /* 0x000fe4000ff1e0ff */
[----:B------:R-:W-:Y:S02]  /*3d90*/  UIADD3 UR5, UPT, UPT, -UR9, URZ, URZ ;  /* 0x000000ff09057290 */ /* 0x000fe4000fffe1ff */
[----:B------:R-:W-:Y:S02]  /*3da0*/  ULEA.HI.SX32 UR6, UR8, 0x1, 0x19 ;  /* 0x0000000108067891 */ /* 0x000fe4000f8fcaff */
[----:B------:R-:W-:Y:S02]  /*3db0*/  UIADD3 UR7, UPT, UPT, -UR7, URZ, URZ ;  /* 0x000000ff07077290 */ /* 0x000fe4000fffe1ff */
[----:B------:R-:W-:Y:S01]  /*3dc0*/  UISETP.GT.AND UP4, UPT, UR4, URZ, UPT ;  /* 0x000000ff0400728c */ /* 0x000fe2000bf84270 */
[----:B------:R-:W-:Y:S01]  /*3dd0*/  UMOV UR20, UR52 ;  /* 0x0000003400147c82 */ /* 0x000fe20008000000 */
[----:B------:R-:W-:Y:S01]  /*3de0*/  UMOV UR21, UR53 ;  /* 0x0000003500157c82 */ /* 0x000fe20008000000 */
[----:B------:R-:W-:Y:S01]  /*3df0*/  UMOV UR26, 0x20 ;  /* 0x00000020001a7882 */ /* 0x000fe20000000000 */
[----:B------:R-:W-:Y:S01]  /*3e00*/  UMOV UR28, UR52 ;  /* 0x00000034001c7c82 */ /* 0x000fe20008000000 */
[----:B------:R-:W-:Y:S01]  /*3e10*/  UMOV UR29, UR53 ;  /* 0x00000035001d7c82 */ /* 0x000fe20008000000 */
[----:B--2---:R-:W-:Y:S05]  /*3e20*/  @!P0 BRA `(.L_x_32) ;  /* 0x000000b000e88947 */ /* 0x004fea0003800000 */
.L_x_98:
[----:B------:R-:W-:Y:S01]  /*3e30*/  @!UP4 UMOV UR6, UR7 ;  /* 0x000000070006cc82 */ /* 0x000fe20008000000 */
[----:B------:R-:W-:Y:S01]  /*3e40*/  @UP3 UMOV UR5, UR13 ;  /* 0x0000000d00053c82 */ /* 0x000fe20008000000 */
[----:B------:R-:W-:Y:S01]  /*3e50*/  ELECT P0, URZ, PT ;  /* 0x0000000000ff782f */ /* 0x000fe20003800000 */
[----:B------:R-:W-:Y:S02]  /*3e60*/  UISETP.LT.AND UP3, UPT, UR6, UR5, UPT ;  /* 0x000000050600728c */ /* 0x000fe4000bf61270 */
[----:B------:R-:W-:Y:S02]  /*3e70*/  UIADD3.X UR11, UPT, UPT, URZ, UR17, URZ, UP2, !UPT ;  /* 0x00000011ff0b7290 */ /* 0x000fe400097fe4ff */
[----:B------:R-:W-:Y:S02]  /*3e80*/  USEL UR30, UR6, UR5, UP3 ;  /* 0x00000005061e7287 */ /* 0x000fe40009800000 */
[----:B------:R-:W-:Y:S02]  /*3e90*/  UIADD3 UR16, UPT, UPT, UR57, 0x18c00, URZ ;  /* 0x00018c0039107890 */ /* 0x000fe4000fffe0ff */
[----:B------:R-:W-:-:S02]  /*3ea0*/  USHF.L.U32 UR15, UR30, 0x7, URZ ;  /* 0x000000071e0f7899 */ /* 0x000fc400080006ff */
[----:B------:R-:W-:Y:S02]  /*3eb0*/  UIADD3 UR17, UPT, UPT, UR57, 0x20, URZ ;  /* 0x0000002039117890 */ /* 0x000fe4000fffe0ff */
[----:B-1----:R-:W-:Y:S01]  /*3ec0*/  @P0 MOV R4, 0x6000 ;  /* 0x0000600000040802 */ /* 0x002fe20000000f00 */
[----:B------:R-:W-:Y:S02]  /*3ed0*/  UIADD3 UR19, UPT, UPT, UR15, -0x80, URZ ;  /* 0xffffff800f137890 */ /* 0x000fe4000fffe0ff */
[----:B------:R-:W-:Y:S01]  /*3ee0*/  UIADD3.X UR7, UPT, UPT, URZ, UR25, URZ, UP1, !UPT ;  /* 0x00000019ff077290 */ /* 0x000fe20008ffe4ff */
[----:B------:R1:W-:Y:S01]  /*3ef0*/  @P0 SYNCS.ARRIVE.TRANS64 RZ, [UR57+0x20], R4 ;  /* 0x00002004ffff09a7 */ /* 0x0003e20008000039 */
[----:B------:R-:W-:Y:S02]  /*3f00*/  UIADD3 UR24, UPT, UPT, UR57, 0x1ac00, URZ ;  /* 0x0001ac0039187890 */ /* 0x000fe4000fffe0ff */
[----:B------:R-:W-:Y:S02]  /*3f10*/  UIADD3 UR25, UPT, UPT, UR57, 0x20, URZ ;  /* 0x0000002039197890 */ /* 0x000fe4000fffe0ff */
[----:B------:R-:W-:-:S02]  /*3f20*/  UIADD3.X UR5, UPT, UPT, URZ, UR33, URZ, UP0, !UPT ;  /* 0x00000021ff057290 */ /* 0x000fc400087fe4ff */
[----:B------:R-:W-:Y:S02]  /*3f30*/  UIADD3 UR8, UPT, UPT, UR57, 0x1cc00, URZ ;  /* 0x0001cc0039087890 */ /* 0x000fe4000fffe0ff */
[----:B------:R-:W-:Y:S01]  /*3f40*/  UIADD3 UR9, UPT, UPT, UR57, 0x20, URZ ;  /* 0x0000002039097890 */ /* 0x000fe2000fffe0ff */
[----:B------:R-:W-:Y:S01]  /*3f50*/  UMOV UR10, UR23 ;  /* 0x00000017000a7c82 */ /* 0x000fe20008000000 */
[----:B------:R-:W-:Y:S01]  /*3f60*/  UMOV UR6, UR22 ;  /* 0x0000001600067c82 */ /* 0x000fe20008000000 */
[----:B------:R-:W-:Y:S01]  /*3f70*/  UMOV UR27, UR19 ;  /* 0x00000013001b7c82 */ /* 0x000fe20008000000 */
[----:B------:R2:W-:Y:S01]  /*3f80*/  UTMALDG.4D [UR16], [UR10], desc[URZ] ;  /* 0x0000ff100a0075b4 */ /* 0x0005e20008019000 */
[----:B------:R-:W-:Y:S01]  /*3f90*/  UMOV UR12, UR52 ;  /* 0x00000034000c7c82 */ /* 0x000fe20008000000 */
[----:B------:R-:W-:Y:S01]  /*3fa0*/  UMOV UR13, UR53 ;  /* 0x00000035000d7c82 */ /* 0x000fe20008000000 */
[----:B------:R-:W-:Y:S01]  /*3fb0*/  UMOV UR4, UR31 ;  /* 0x0000001f00047c82 */ /* 0x000fe20008000000 */
[----:B------:R-:W-:Y:S01]  /*3fc0*/  UMOV UR58, URZ ;  /* 0x000000ff003a7c82 */ /* 0x000fe20008000000 */
[----:B------:R-:W-:Y:S01]  /*3fd0*/  UMOV UR60, UR52 ;  /* 0x00000034003c7c82 */ /* 0x000fe20008000000 */
[----:B------:R-:W-:Y:S01]  /*3fe0*/  UMOV UR61, UR53 ;  /* 0x00000035003d7c82 */ /* 0x000fe20008000000 */
[----:B------:R3:W-:Y:S01]  /*3ff0*/  UTMALDG.4D [UR24], [UR6], desc[URZ] ;  /* 0x0000ff18060075b4 */ /* 0x0007e20008019000 */
[----:B--2---:R-:W-:Y:S01]  /*4000*/  UMOV UR10, 0x40 ;  /* 0x00000040000a7882 */ /* 0x004fe20000000000 */
[----:B------:R-:W-:-:S02]  /*4010*/  UMOV UR11, UR19 ;  /* 0x00000013000b7c82 */ /* 0x000fc40008000000 */
[----:B------:R2:W-:Y:S01]  /*4020*/  UTMALDG.4D [UR8], [UR4], desc[URZ] ;  /* 0x0000ff08040075b4 */ /* 0x0005e20008019000 */
[----:B------:R-:W4:Y:S01]  /*4030*/  SYNCS.PHASECHK.TRANS64.TRYWAIT P0, [UR57+0x10], R5 ;  /* 0x00001005ff0075a7 */ /* 0x000f220008001139 */
[----:B---3--:R-:W3:Y:S01]  /*4040*/  LDCU.64 UR6, c[0x0][0x348] ;  /* 0x00006900ff0677ac */ /* 0x008ee20008000a00 */
[----:B------:R-:W-:Y:S01]  /*4050*/  UMOV UR26, 0x20 ;  /* 0x00000020001a7882 */ /* 0x000fe20000000000 */
[----:B--2---:R-:W2:Y:S01]  /*4060*/  LDCU.64 UR8, c[0x0][0x348] ;  /* 0x00006900ff0877ac */ /* 0x004ea20008000a00 */
[----:B------:R-:W5:Y:S01]  /*4070*/  LDCU.64 UR10, c[0x0][0x348] ;  /* 0x00006900ff0a77ac */ /* 0x000f620008000a00 */
[----:B------:R-:W-:Y:S01]  /*4080*/  ULOP3.LUT UR4, URZ, UR14, URZ, 0x33, !UPT ;  /* 0x0000000eff047292 */ /* 0x000fe2000f8e33ff */
[----:B-12345:R-:W-:Y:S11]  /*4090*/  @!P0 BRA `(.L_x_33) ;  /* 0x000000b0006c8947 */ /* 0x03eff60003800000 */
.L_x_100:
[----:B------:R-:W-:Y:S01]  /*40a0*/  ELECT P0, URZ, PT ;  /* 0x0000000000ff782f */ /* 0x000fe20003800000 */
[----:B------:R-:W-:Y:S02]  /*40b0*/  UIADD3 UR59, UPT, UPT, UR4, UR59, URZ ;  /* 0x0000003b043b7290 */ /* 0x000fe4000fffe0ff */
[----:B------:R-:W-:Y:S02]  /*40c0*/  UIADD3 UR6, UP2, UPT, UR6, 0x80, URZ ;  /* 0x0000008006067890 */ /* 0x000fe4000ff5e0ff */
[----:B------:R-:W-:Y:S02]  /*40d0*/  UIADD3 UR4, UP1, UPT, UR8, 0x80, URZ ;  /* 0x0000008008047890 */ /* 0x000fe4000ff3e0ff */
[----:B------:R-:W-:Y:S02]  /*40e0*/  UIADD3 UR16, UP0, UPT, UR10, 0x80, URZ ;  /* 0x000000800a107890 */ /* 0x000fe4000ff1e0ff */
[----:B------:R-:W-:Y:S02]  /*40f0*/  UIADD3.X UR7, UPT, UPT, URZ, UR7, URZ, UP2, !UPT ;  /* 0x00000007ff077290 */ /* 0x000fe400097fe4ff */
[----:B------:R-:W-:-:S02]  /*4100*/  USHF.L.U32 UR59, UR59, 0x8, URZ ;  /* 0x000000083b3b7899 */ /* 0x000fc400080006ff */
[----:B-1----:R-:W-:Y:S01]  /*4110*/  @P0 MOV R4, 0x6000 ;  /* 0x0000600000040802 */ /* 0x002fe20000000f00 */
[----:B------:R-:W-:Y:S02]  /*4120*/  UIADD3 UR56, UPT, UPT, UR57, 0xcc00, URZ ;  /* 0x0000cc0039387890 */ /* 0x000fe4000fffe0ff */
[----:B------:R-:W-:Y:S01]  /*4130*/  UIADD3.X UR5, UPT, UPT, URZ, UR9, URZ, UP1, !UPT ;  /* 0x00000009ff057290 */ /* 0x000fe20008ffe4ff */
[----:B------:R1:W-:Y:S01]  /*4140*/  @P0 SYNCS.ARRIVE.TRANS64 RZ, [UR57], R4 ;  /* 0x00000004ffff09a7 */ /* 0x0003e20008000039 */
[----:B------:R-:W-:Y:S02]  /*4150*/  UIADD3 UR24, UPT, UPT, UR57, 0xec00, URZ ;  /* 0x0000ec0039187890 */ /* 0x000fe4000fffe0ff */
[----:B------:R-:W-:Y:S02]  /*4160*/  UIADD3.X UR17, UPT, UPT, URZ, UR11, URZ, UP0, !UPT ;  /* 0x0000000bff117290 */ /* 0x000fe400087fe4ff */
[----:B------:R-:W-:Y:S01]  /*4170*/  UIADD3 UR8, UPT, UPT, UR57, 0x10c00, URZ ;  /* 0x00010c0039087890 */ /* 0x000fe2000fffe0ff */
[----:B------:R-:W-:Y:S01]  /*4180*/  UTMALDG.4D [UR56], [UR6], desc[URZ] ;  /* 0x0000ff38060075b4 */ /* 0x000fe20008019000 */
[----:B------:R-:W-:Y:S01]  /*4190*/  UMOV UR28, UR52 ;  /* 0x00000034001c7c82 */ /* 0x000fe20008000000 */
[----:B------:R-:W-:Y:S01]  /*41a0*/  UMOV UR29, UR53 ;  /* 0x00000035001d7c82 */ /* 0x000fe20008000000 */
[----:B------:R-:W-:Y:S01]  /*41b0*/  UMOV UR25, UR57 ;  /* 0x0000003900197c82 */ /* 0x000fe20008000000 */
[----:B------:R-:W-:Y:S01]  /*41c0*/  UMOV UR27, UR59 ;  /* 0x0000003b001b7c82 */ /* 0x000fe20008000000 */
[----:B------:R-:W-:Y:S01]  /*41d0*/  UMOV UR10, 0x40 ;  /* 0x00000040000a7882 */ /* 0x000fe20000000000 */
[----:B------:R-:W-:Y:S01]  /*41e0*/  UMOV UR12, UR52 ;  /* 0x00000034000c7c82 */ /* 0x000fe20008000000 */
[----:B------:R-:W-:Y:S01]  /*41f0*/  UMOV UR13, UR53 ;  /* 0x00000035000d7c82 */ /* 0x000fe20008000000 */
[----:B------:R-:W-:Y:S01]  /*4200*/  UMOV UR9, UR57 ;  /* 0x0000003900097c82 */ /* 0x000fe20008000000 */
[----:B------:R-:W-:Y:S01]  /*4210*/  UMOV UR11, UR59 ;  /* 0x0000003b000b7c82 */ /* 0x000fe20008000000 */
[----:B------:R2:W-:Y:S01]  /*4220*/  UTMALDG.4D [UR24], [UR4], desc[URZ] ;  /* 0x0000ff18040075b4 */ /* 0x0005e20008019000 */
[----:B------:R-:W-:Y:S01]  /*4230*/  UMOV UR34, 0x20 ;  /* 0x0000002000227882 */ /* 0x000fe20000000000 */
[----:B------:R-:W-:Y:S01]  /*4240*/  UMOV UR36, UR52 ;  /* 0x0000003400247c82 */ /* 0x000fe20008000000 */
[----:B------:R-:W-:Y:S01]  /*4250*/  UMOV UR37, UR53 ;  /* 0x0000003500257c82 */ /* 0x000fe20008000000 */
[----:B------:R3:W-:Y:S01]  /*4260*/  UTMALDG.4D [UR8], [UR16], desc[URZ] ;  /* 0x0000ff08100075b4 */ /* 0x0007e20008019000 */
[----:B------:R-:W4:Y:S01]  /*4270*/  SYNCS.PHASECHK.TRANS64.TRYWAIT P0, [UR57+0x18], R5 ;  /* 0x00001805ff0075a7 */ /* 0x000f220008001139 */
[----:B--2---:R-:W2:Y:S01]  /*4280*/  LDCU.64 UR4, c[0x0][0x348] ;  /* 0x00006900ff0477ac */ /* 0x004ea20008000a00 */
[----:B---3--:R-:W3:Y:S01]  /*4290*/  LDCU.64 UR8, c[0x0][0x348] ;  /* 0x00006900ff0877ac */ /* 0x008ee20008000a00 */
[----:B------:R-:W5:Y:S01]  /*42a0*/  LDCU.64 UR16, c[0x0][0x348] ;  /* 0x00006900ff1077ac */ /* 0x000f620008000a00 */
[----:B------:R-:W-:Y:S01]  /*42b0*/  UMOV UR10, URZ ;  /* 0x000000ff000a7c82 */ /* 0x000fe20008000000 */
[----:B-12345:R-:W-:Y:S05]  /*42c0*/  @!P0 BRA `(.L_x_34) ;  /* 0x000000b000008947 */ /* 0x03efea0003800000 */
.L_x_102:
[----:B------:R-:W-:Y:S01]  /*42d0*/  ELECT P0, URZ, PT ;  /* 0x0000000000ff782f */ /* 0x000fe20003800000 */
[----:B------:R-:W-:Y:S02]  /*42e0*/  UIADD3 UR6, UP2, UPT, UR4, 0x80, URZ ;  /* 0x0000008004067890 */ /* 0x000fe4000ff5e0ff */
[----:B------:R-:W-:Y:S02]  /*42f0*/  UIADD3 UR4, UP1, UPT, UR8, 0x80, URZ ;  /* 0x0000008008047890 */ /* 0x000fe4000ff3e0ff */
[----:B------:R-:W-:Y:S02]  /*4300*/  UIADD3 UR16, UP0, UPT, UR16, 0x80, URZ ;  /* 0x0000008010107890 */ /* 0x000fe4000ff1e0ff */
[----:B------:R-:W-:Y:S02]  /*4310*/  UIADD3.X UR7, UPT, UPT, URZ, UR5, URZ, UP2, !UPT ;  /* 0x00000005ff077290 */ /* 0x000fe400097fe4ff */
[----:B------:R-:W-:Y:S02]  /*4320*/  UIADD3.X UR5, UPT, UPT, URZ, UR9, URZ, UP1, !UPT ;  /* 0x00000009ff057290 */ /* 0x000fe40008ffe4ff */
[----:B------:R-:W-:-:S02]  /*4330*/  UIADD3 UR8, UPT, UPT, UR57, 0x12c00, URZ ;  /* 0x00012c0039087890 */ /* 0x000fc4000fffe0ff */
[----:B-1----:R-:W-:Y:S01]  /*4340*/  @P0 MOV R4, 0x6000 ;  /* 0x0000600000040802 */ /* 0x002fe20000000f00 */
[----:B------:R-:W-:Y:S02]  /*4350*/  UIADD3 UR9, UPT, UPT, UR57, 0x8, URZ ;  /* 0x0000000839097890 */ /* 0x000fe4000fffe0ff */
[----:B------:R-:W-:Y:S01]  /*4360*/  UIADD3 UR11, UPT, UPT, UR59, 0x80, URZ ;  /* 0x000000803b0b7890 */ /* 0x000fe2000fffe0ff */
[----:B------:R1:W-:Y:S01]  /*4370*/  @P0 SYNCS.ARRIVE.TRANS64 RZ, [UR57+0x8], R4 ;  /* 0x00000804ffff09a7 */ /* 0x0003e20008000039 */
[----:B------:R-:W-:Y:S02]  /*4380*/  UIADD3 UR32, UPT, UPT, UR57, 0x14c00, URZ ;  /* 0x00014c0039207890 */ /* 0x000fe4000fffe0ff */
[----:B------:R-:W-:Y:S02]  /*4390*/  UIADD3 UR33, UPT, UPT, UR57, 0x8, URZ ;  /* 0x0000000839217890 */ /* 0x000fe4000fffe0ff */
[----:B------:R-:W-:Y:S02]  /*43a0*/  UIADD3.X UR17, UPT, UPT, URZ, UR17, URZ, UP0, !UPT ;  /* 0x00000011ff117290 */ /* 0x000fe400087fe4ff */
[----:B------:R-:W-:Y:S01]  /*43b0*/  UIADD3 UR24, UPT, UPT, UR57, 0x16c00, URZ ;  /* 0x00016c0039187890 */ /* 0x000fe2000fffe0ff */
[----:B------:R2:W-:Y:S01]  /*43c0*/  UTMALDG.4D [UR8], [UR6], desc[URZ] ;  /* 0x0000ff08060075b4 */ /* 0x0005e20008019000 */
[----:B------:R-:W-:Y:S01]  /*43d0*/  UIADD3 UR25, UPT, UPT, UR57, 0x8, URZ ;  /* 0x0000000839197890 */ /* 0x000fe2000fffe0ff */
[----:B------:R-:W-:Y:S01]  /*43e0*/  UMOV UR35, UR11 ;  /* 0x0000000b00237c82 */ /* 0x000fe20008000000 */
[----:B------:R-:W-:Y:S01]  /*43f0*/  UMOV UR26, 0x40 ;  /* 0x00000040001a7882 */ /* 0x000fe20000000000 */
[----:B------:R-:W-:Y:S01]  /*4400*/  UMOV UR28, UR52 ;  /* 0x00000034001c7c82 */ /* 0x000fe20008000000 */
[----:B------:R-:W-:Y:S01]  /*4410*/  UMOV UR29, UR53 ;  /* 0x00000035001d7c82 */ /* 0x000fe20008000000 */
[----:B------:R-:W-:Y:S01]  /*4420*/  UMOV UR27, UR11 ;  /* 0x0000000b001b7c82 */ /* 0x000fe20008000000 */
[----:B------:R3:W-:Y:S03]  /*4430*/  UTMALDG.4D [UR32], [UR4], desc[URZ] ;  /* 0x0000ff20040075b4 */ /* 0x0007e60008019000 */
[----:B------:R4:W-:Y:S01]  /*4440*/  UTMALDG.4D [UR24], [UR16], desc[URZ] ;  /* 0x0000ff18100075b4 */ /* 0x0009e20008019000 */
[----:B------:R-:W5:Y:S01]  /*4450*/  SYNCS.PHASECHK.TRANS64.TRYWAIT P0, [UR57+0x50], R5 ;  /* 0x00005005ff0075a7 */ /* 0x000f620008001139 */
[----:B--2---:R-:W2:Y:S01]  /*4460*/  LDCU.64 UR6, c[0x0][0x348] ;  /* 0x00006900ff0677ac */ /* 0x004ea20008000a00 */
[----:B------:R-:W1:Y:S01]  /*4470*/  LDCU.64 UR8, c[0x0][0x348] ;  /* 0x00006900ff0877ac */ /* 0x000e620008000a00 */
[----:B---3--:R-:W3:Y:S01]  /*4480*/  LDCU.64 UR4, c[0x0][0x348] ;  /* 0x00006900ff0477ac */ /* 0x008ee20008000a00 */
[----:B----4-:R-:W-:Y:S01]  /*4490*/  UMOV UR26, URZ ;  /* 0x000000ff001a7c82 */ /* 0x010fe20008000000 */
[----:B-123-5:R-:W-:Y:S05]  /*44a0*/  @!P0 BRA `(.L_x_35) ;  /* 0x000000ac00a88947 */ /* 0x02efea0003800000 */
.L_x_104:
[----:B------:R-:W-:Y:S01]  /*44b0*/  ELECT P0, URZ, PT ;  /* 0x0000000000ff782f */ /* 0x000fe20003800000 */
[----:B------:R-:W-:Y:S01]  /*44c0*/  HFMA2 R6, -RZ, RZ, 0, 5.9604644775390625e-08 ;  /* 0x00000001ff067431 */ /* 0x000fe200000001ff */
[----:B------:R-:W-:Y:S01]  /*44d0*/  UIADD3 UR4, UP2, UPT, UR4, 0x180, URZ ;  /* 0x0000018004047890 */ /* 0x000fe2000ff5e0ff */
[----:B-1----:R-:W-:Y:S01]  /*44e0*/  IMAD.MOV.U32 R7, RZ, RZ, RZ ;  /* 0x000000ffff077224 */ /* 0x002fe200078e00ff */
[----:B------:R-:W-:Y:S02]  /*44f0*/  UIADD3 UR22, UP0, UPT, UR8, 0x180, URZ ;  /* 0x0000018008167890 */ /* 0x000fe4000ff1e0ff */
[----:B------:R-:W-:Y:S02]  /*4500*/  UIADD3 UR6, UP1, UPT, UR6, 0x180, URZ ;  /* 0x0000018006067890 */ /* 0x000fe4000ff3e0ff */
[----:B------:R-:W-:Y:S02]  /*4510*/  UIADD3.X UR5, UPT, UPT, URZ, UR5, URZ, UP2, !UPT ;  /* 0x00000005ff057290 */ /* 0x000fe400097fe4ff */
[----:B------:R-:W-:-:S02]  /*4520*/  UIADD3.X UR23, UPT, UPT, URZ, UR9, URZ, UP0, !UPT ;  /* 0x00000009ff177290 */ /* 0x000fc400087fe4ff */
[----:B------:R-:W-:Y:S01]  /*4530*/  UIADD3 UR24, UPT, UPT, UR57, 0x1ec00, URZ ;  /* 0x0001ec0039187890 */ /* 0x000fe2000fffe0ff */
[----:B------:R-:W-:Y:S01]  /*4540*/  @P0 IMAD.MOV.U32 R4, RZ, RZ, 0x6000 ;  /* 0x00006000ff040424 */ /* 0x000fe200078e00ff */
[----:B------:R-:W-:Y:S02]  /*4550*/  UIADD3 UR25, UPT, UPT, UR57, 0x28, URZ ;  /* 0x0000002839197890 */ /* 0x000fe4000fffe0ff */
[----:B------:R-:W-:Y:S01]  /*4560*/  UIADD3.X UR7, UPT, UPT, URZ, UR7, URZ, UP1, !UPT ;  /* 0x00000007ff077290 */ /* 0x000fe20008ffe4ff */
[----:B------:R1:W-:Y:S01]  /*4570*/  @P0 SYNCS.ARRIVE.TRANS64 RZ, [UR57+0x28], R4 ;  /* 0x00002804ffff09a7 */ /* 0x0003e20008000039 */
[----:B------:R-:W-:Y:S02]  /*4580*/  UIADD3 UR8, UPT, UPT, UR57, 0x20c00, URZ ;  /* 0x00020c0039087890 */ /* 0x000fe4000fffe0ff */
[----:B------:R-:W-:Y:S02]  /*4590*/  UIADD3 UR9, UPT, UPT, UR57, 0x28, URZ ;  /* 0x0000002839097890 */ /* 0x000fe4000fffe0ff */
[----:B------:R-:W-:-:S02]  /*45a0*/  UIADD3 UR16, UPT, UPT, UR57, 0x22c00, URZ ;  /* 0x00022c0039107890 */ /* 0x000fc4000fffe0ff */
[----:B------:R-:W-:Y:S01]  /*45b0*/  UIADD3 UR17, UPT, UPT, UR57, 0x28, URZ ;  /* 0x0000002839117890 */ /* 0x000fe2000fffe0ff */
[----:B------:R-:W-:Y:S01]  /*45c0*/  UMOV UR27, UR19 ;  /* 0x00000013001b7c82 */ /* 0x000fe20008000000 */
[----:B------:R-:W-:Y:S01]  /*45d0*/  UMOV UR10, 0x20 ;  /* 0x00000020000a7882 */ /* 0x000fe20000000000 */
[----:B------:R-:W-:Y:S01]  /*45e0*/  UMOV UR12, UR52 ;  /* 0x00000034000c7c82 */ /* 0x000fe20008000000 */
[----:B------:R-:W-:Y:S01]  /*45f0*/  UMOV UR13, UR53 ;  /* 0x00000035000d7c82 */ /* 0x000fe20008000000 */
[----:B------:R-:W-:Y:S01]  /*4600*/  UMOV UR11, UR19 ;  /* 0x00000013000b7c82 */ /* 0x000fe20008000000 */
[----:B------:R2:W-:Y:S01]  /*4610*/  UTMALDG.4D [UR24], [UR4], desc[URZ] ;  /* 0x0000ff18040075b4 */ /* 0x0005e20008019000 */
[----:B------:R-:W-:Y:S01]  /*4620*/  UMOV UR18, 0x40 ;  /* 0x0000004000127882 */ /* 0x000fe20000000000 */
[----:B------:R-:W-:Y:S01]  /*4630*/  UMOV UR20, UR52 ;  /* 0x0000003400147c82 */ /* 0x000fe20008000000 */
[----:B------:R-:W-:Y:S01]  /*4640*/  UMOV UR21, UR53 ;  /* 0x0000003500157c82 */ /* 0x000fe20008000000 */
[----:B------:R-:W-:Y:S01]  /*4650*/  UISETP.GE.AND UP0, UPT, UR30, 0x2, UPT ;  /* 0x000000021e00788c */ /* 0x000fe2000bf06270 */
[----:B------:R1:W-:Y:S01]  /*4660*/  UTMALDG.4D [UR8], [UR6], desc[URZ] ;  /* 0x0000ff08060075b4 */ /* 0x0003e20008019000 */
[----:B------:R1:W-:Y:S01]  /*4670*/  UTMALDG.4D [UR16], [UR22], desc[URZ] ;  /* 0x0000ff10160075b4 */ /* 0x0003e20008019000 */
[----:B--2---:R-:W-:-:S06]  /*4680*/  UMOV UR4, 0x2 ;  /* 0x0000000200047882 */ /* 0x004fcc0000000000 */
[----:B-1----:R-:W-:Y:S05]  /*4690*/  BRA.U !UP0, `(.L_x_31) ;  /* 0x0000000508687547 */ /* 0x002fea000b800000 */
[----:B------:R-:W1:Y:S01]  /*46a0*/  LDCU.64 UR6, c[0x0][0x348] ;  /* 0x00006900ff0677ac */ /* 0x000e620008000a00 */
[----:B------:R-:W-:Y:S02]  /*46b0*/  MOV R6, 0x1 ;  /* 0x0000000100067802 */ /* 0x000fe40000000f00 */
[----:B------:R-:W-:Y:S01]  /*46c0*/  MOV R5, 0x6000 ;  /* 0x0000600000057802 */ /* 0x000fe20000000f00 */
[----:B------:R-:W-:Y:S01]  /*46d0*/  UIADD3 UR14, UPT, UPT, -UR30, URZ, URZ ;  /* 0x000000ff1e0e7290 */ /* 0x000fe2000fffe1ff */
[----:B------:R-:W-:Y:S01]  /*46e0*/  UMOV UR4, 0x2 ;  /* 0x0000000200047882 */ /* 0x000fe20000000000 */
[----:B------:R-:W-:Y:S01]  /*46f0*/  UMOV UR50, URZ ;  /* 0x000000ff00327c82 */ /* 0x000fe20008000000 */
[----:B------:R-:W-:Y:S01]  /*4700*/  UMOV UR42, 0x20 ;  /* 0x00000020002a7882 */ /* 0x000fe20000000000 */
[----:B------:R-:W-:Y:S01]  /*4710*/  UMOV UR34, 0x40 ;  /* 0x0000004000227882 */ /* 0x000fe20000000000 */
[----:B------:R-:W-:Y:S01]  /*4720*/  UMOV UR26, URZ ;  /* 0x000000ff001a7c82 */ /* 0x000fe20008000000 */
[----:B------:R-:W-:Y:S01]  /*4730*/  UMOV UR18, 0x20 ;  /* 0x0000002000127882 */ /* 0x000fe20000000000 */
[----:B------:R-:W-:Y:S01]  /*4740*/  UMOV UR10, 0x40 ;  /* 0x00000040000a7882 */ /* 0x000fe20000000000 */
[----:B-1----:R-:W-:-:S02]  /*4750*/  UIADD3 UR58, UP5, UPT, UR6, 0x100, URZ ;  /* 0x00000100063a7890 */ /* 0x002fc4000ffbe0ff */
[----:B------:R-:W-:Y:S02]  /*4760*/  UIADD3 UR54, UP4, UPT, UR6, 0x100, URZ ;  /* 0x0000010006367890 */ /* 0x000fe4000ff9e0ff */
[----:B------:R-:W-:Y:S02]  /*4770*/  UIADD3 UR46, UP3, UPT, UR6, 0x100, URZ ;  /* 0x00000100062e7890 */ /* 0x000fe4000ff7e0ff */
[----:B------:R-:W-:Y:S02]  /*4780*/  UIADD3 UR38, UP2, UPT, UR6, 0x180, URZ ;  /* 0x0000018006267890 */ /* 0x000fe4000ff5e0ff */
[----:B------:R-:W-:Y:S02]  /*4790*/  UIADD3 UR30, UP1, UPT, UR6, 0x180, URZ ;  /* 0x00000180061e7890 */ /* 0x000fe4000ff3e0ff */
[----:B------:R-:W-:Y:S02]  /*47a0*/  UIADD3 UR22, UP0, UPT, UR6, 0x180, URZ ;  /* 0x0000018006167890 */ /* 0x000fe4000ff1e0ff */
[----:B------:R-:W-:-:S02]  /*47b0*/  UIADD3.X UR59, UPT, UPT, URZ, UR7, URZ, UP5, !UPT ;  /* 0x00000007ff3b7290 */ /* 0x000fc4000affe4ff */
[----:B------:R-:W-:Y:S02]  /*47c0*/  UIADD3.X UR55, UPT, UPT, URZ, UR7, URZ, UP4, !UPT ;  /* 0x00000007ff377290 */ /* 0x000fe4000a7fe4ff */
[----:B------:R-:W-:Y:S02]  /*47d0*/  UIADD3.X UR47, UPT, UPT, URZ, UR7, URZ, UP3, !UPT ;  /* 0x00000007ff2f7290 */ /* 0x000fe40009ffe4ff */
[----:B------:R-:W-:Y:S02]  /*47e0*/  UIADD3.X UR39, UPT, UPT, URZ, UR7, URZ, UP2, !UPT ;  /* 0x00000007ff277290 */ /* 0x000fe400097fe4ff */
[----:B------:R-:W-:Y:S02]  /*47f0*/  UIADD3.X UR31, UPT, UPT, URZ, UR7, URZ, UP1, !UPT ;  /* 0x00000007ff1f7290 */ /* 0x000fe40008ffe4ff */
[----:B------:R-:W-:-:S12]  /*4800*/  UIADD3.X UR23, UPT, UPT, URZ, UR7, URZ, UP0, !UPT ;  /* 0x00000007ff177290 */ /* 0x000fd800087fe4ff */
.L_x_38:
[----:B------:R-:W-:Y:S01]  /*4810*/  ULEA UR5, UR4, UR57, 0x3 ;  /* 0x0000003904057291 */ /* 0x000fe2000f8e18ff */
[----:B------:R-:W-:Y:S01]  /*4820*/  SHF.L.U32 R8, R6, 0x1f, RZ ;  /* 0x0000001f06087819 */ /* 0x000fe200000006ff */
[----:B------:R-:W-:Y:S02]  /*4830*/  UIMAD UR48, UR4, 0x6000, UR57 ;  /* 0x00006000043078a4 */ /* 0x000fe4000f8e0239 */
[----:B------:R-:W-:Y:S02]  /*4840*/  UIMAD UR40, UR4, 0x6000, UR57 ;  /* 0x00006000042878a4 */ /* 0x000fe4000f8e0239 */
[----:B------:R-:W-:Y:S02]  /*4850*/  UIMAD UR32, UR4, 0x6000, UR57 ;  /* 0x00006000042078a4 */ /* 0x000fe4000f8e0239 */
[----:B------:R-:W-:Y:S01]  /*4860*/  UIADD3 UR4, UPT, UPT, UR4, 0x1, URZ ;  /* 0x0000000104047890 */ /* 0x000fe2000fffe0ff */
[----:B-1----:R-:W1:Y:S02]  /*4870*/  SYNCS.PHASECHK.TRANS64.TRYWAIT P0, [UR5+0x48], R8 ;  /* 0x00004808ff0075a7 */ /* 0x002e640008001105 */
[----:B-1----:R-:W-:Y:S09]  /*4880*/  @!P0 BRA `(.L_x_36) ;  /* 0x000000a800d08947 */ /* 0x002ff20003800000 */
.L_x_106:
[----:B------:R-:W-:Y:S01]  /*4890*/  ELECT P0, URZ, PT ;  /* 0x0000000000ff782f */ /* 0x000fe20003800000 */
[----:B------:R-:W-:Y:S02]  /*48a0*/  UISETP.NE.AND UP0, UPT, UR4, 0x5, UPT ;  /* 0x000000050400788c */ /* 0x000fe4000bf05270 */
[----:B------:R-:W-:Y:S02]  /*48b0*/  UIADD3 UR51, UPT, UPT, UR15, -0x100, URZ ;  /* 0xffffff000f337890 */ /* 0x000fe4000fffe0ff */
[----:B------:R-:W-:Y:S02]  /*48c0*/  USEL UR7, URZ, 0x1, UP0 ;  /* 0x00000001ff077887 */ /* 0x000fe40008000000 */
[----:B------:R-:W-:Y:S02]  /*48d0*/  USEL UR6, UR4, URZ, UP0 ;  /* 0x000000ff04067287 */ /* 0x000fe40008000000 */
[----:B------:R-:W-:Y:S02]  /*48e0*/  UIADD3 UR48, UPT, UPT, UR48, 0x18c00, URZ ;  /* 0x00018c0030307890 */ /* 0x000fe4000fffe0ff */
[----:B------:R-:W-:Y:S01]  /*48f0*/  UIADD3 UR49, UPT, UPT, UR5, 0x20, URZ ;  /* 0x0000002005317890 */ /* 0x000fe2000fffe0ff */
[----:B------:R-:W-:Y:S01]  /*4900*/  LOP3.LUT R6, R6, UR7, RZ, 0x3c, !PT ;  /* 0x0000000706067c12 */ /* 0x000fe2000f8e3cff */
[----:B------:R-:W-:Y:S01]  /*4910*/  UIADD3 UR40, UPT, UPT, UR40, 0x1ac00, URZ ;  /* 0x0001ac0028287890 */ /* 0x000fe2000fffe0ff */
[----:B-1----:R-:W-:Y:S01]  /*4920*/  @P0 IMAD.MOV.U32 R4, RZ, RZ, 0x6000 ;  /* 0x00006000ff040424 */ /* 0x002fe200078e00ff */
[----:B------:R-:W-:-:S02]  /*4930*/  UIADD3 UR41, UPT, UPT, UR5, 0x20, URZ ;  /* 0x0000002005297890 */ /* 0x000fc4000fffe0ff */
[----:B------:R-:W-:Y:S01]  /*4940*/  UIADD3 UR32, UPT, UPT, UR32, 0x1cc00, URZ ;  /* 0x0001cc0020207890 */ /* 0x000fe2000fffe0ff */
[----:B------:R1:W-:Y:S01]  /*4950*/  @P0 SYNCS.ARRIVE.TRANS64 RZ, [UR5+0x20], R4 ;  /* 0x00002004ffff09a7 */ /* 0x0003e20008000005 */
[----:B------:R-:W-:Y:S01]  /*4960*/  UIADD3 UR33, UPT, UPT, UR5, 0x20, URZ ;  /* 0x0000002005217890 */ /* 0x000fe2000fffe0ff */
[----:B------:R-:W-:Y:S01]  /*4970*/  IMAD.U32 R8, R6, -0x80000000, RZ ;  /* 0x8000000006087824 */ /* 0x000fe200078e00ff */
[----:B------:R-:W-:Y:S01]  /*4980*/  ULEA UR4, UR6, UR57, 0x3 ;  /* 0x0000003906047291 */ /* 0x000fe2000f8e18ff */
[----:B------:R1:W-:Y:S01]  /*4990*/  UTMALDG.4D [UR48], [UR58], desc[URZ] ;  /* 0x0000ff303a0075b4 */ /* 0x0003e20008019000 */
[----:B------:R-:W-:Y:S01]  /*49a0*/  UMOV UR44, UR52 ;  /* 0x00000034002c7c82 */ /* 0x000fe20008000000 */
[----:B------:R-:W-:Y:S01]  /*49b0*/  UMOV UR45, UR53 ;  /* 0x00000035002d7c82 */ /* 0x000fe20008000000 */
[----:B------:R-:W-:Y:S01]  /*49c0*/  UMOV UR43, UR51 ;  /* 0x00000033002b7c82 */ /* 0x000fe20008000000 */
[----:B------:R-:W-:Y:S01]  /*49d0*/  UMOV UR36, UR52 ;  /* 0x0000003400247c82 */ /* 0x000fe20008000000 */
[----:B------:R-:W-:Y:S01]  /*49e0*/  UMOV UR37, UR53 ;  /* 0x0000003500257c82 */ /* 0x000fe20008000000 */
[----:B------:R-:W-:Y:S01]  /*49f0*/  UMOV UR35, UR51 ;  /* 0x0000003300237c82 */ /* 0x000fe20008000000 */
[----:B------:R1:W-:Y:S01]  /*4a00*/  UTMALDG.4D [UR40], [UR54], desc[URZ] ;  /* 0x0000ff28360075b4 */ /* 0x0003e20008019000 */
[----:B------:R1:W-:Y:S01]  /*4a10*/  UTMALDG.4D [UR32], [UR46], desc[URZ] ;  /* 0x0000ff202e0075b4 */ /* 0x0003e20008019000 */
[----:B------:R-:W2:Y:S02]  /*4a20*/  SYNCS.PHASECHK.TRANS64.TRYWAIT P0, [UR4+0x48], R8 ;  /* 0x00004808ff0075a7 */ /* 0x000ea40008001104 */
[----:B-12---:R-:W-:Y:S05]  /*4a30*/  @!P0 BRA `(.L_x_37) ;  /* 0x000000a800808947 */ /* 0x006fea0003800000 */
.L_x_108:
[----:B------:R-:W-:Y:S01]  /*4a40*/  ELECT P0, URZ, PT ;  /* 0x0000000000ff782f */ /* 0x000fe20003800000 */
[----:B------:R-:W-:Y:S02]  /*4a50*/  UIMAD UR24, UR6, 0x6000, UR57 ;  /* 0x00006000061878a4 */ /* 0x000fe4000f8e0239 */
[----:B------:R-:W-:Y:S02]  /*4a60*/  UIMAD UR16, UR6, 0x6000, UR57 ;  /* 0x00006000061078a4 */ /* 0x000fe4000f8e0239 */
[----:B------:R-:W-:Y:S02]  /*4a70*/  UIMAD UR8, UR6, 0x6000, UR57 ;  /* 0x00006000060878a4 */ /* 0x000fe4000f8e0239 */
[----:B------:R-:W-:Y:S02]  /*4a80*/  UIADD3 UR25, UPT, UPT, UR4, 0x20, URZ ;  /* 0x0000002004197890 */ /* 0x000fe4000fffe0ff */
[----:B------:R-:W-:Y:S02]  /*4a90*/  UIADD3 UR24, UPT, UPT, UR24, 0x18c00, URZ ;  /* 0x00018c0018187890 */ /* 0x000fe4000fffe0ff */
[----:B------:R-:W-:-:S02]  /*4aa0*/  UIADD3 UR17, UPT, UPT, UR4, 0x20, URZ ;  /* 0x0000002004117890 */ /* 0x000fc4000fffe0ff */
[----:B------:R2:W-:Y:S01]  /*4ab0*/  @P0 SYNCS.ARRIVE.TRANS64 RZ, [UR4+0x20], R5 ;  /* 0x00002005ffff09a7 */ /* 0x0005e20008000004 */
[----:B------:R-:W-:Y:S02]  /*4ac0*/  UIADD3 UR16, UPT, UPT, UR16, 0x1ac00, URZ ;  /* 0x0001ac0010107890 */ /* 0x000fe4000fffe0ff */
[----:B------:R-:W-:Y:S02]  /*4ad0*/  UIADD3 UR9, UPT, UPT, UR4, 0x20, URZ ;  /* 0x0000002004097890 */ /* 0x000fe4000fffe0ff */
[----:B------:R-:W-:Y:S01]  /*4ae0*/  UIADD3 UR8, UPT, UPT, UR8, 0x1cc00, URZ ;  /* 0x0001cc0008087890 */ /* 0x000fe2000fffe0ff */
[----:B------:R-:W-:Y:S01]  /*4af0*/  UMOV UR27, UR51 ;  /* 0x00000033001b7c82 */ /* 0x000fe20008000000 */
        /* <DEDUP_REMOVED lines=8> */
[----:B------:R2:W-:Y:S01]  /*4b80*/  UTMALDG.4D [UR24], [UR38], desc[URZ] ;  /* 0x0000ff18260075b4 */ /* 0x0005e20008019000 */
[----:B------:R-:W-:-:S02]  /*4b90*/  UIADD3 UR4, UPT, UPT, UR6, 0x1, URZ ;  /* 0x0000000106047890 */ /* 0x000fc4000fffe0ff */
[----:B------:R-:W-:Y:S02]  /*4ba0*/  UIADD3 UR14, UPT, UPT, UR14, 0x1, URZ ;  /* 0x000000010e0e7890 */ /* 0x000fe4000fffe0ff */
[----:B------:R-:W-:Y:S02]  /*4bb0*/  UISETP.NE.AND UP0, UPT, UR4, 0x5, UPT ;  /* 0x000000050400788c */ /* 0x000fe4000bf05270 */
[----:B------:R-:W-:Y:S01]  /*4bc0*/  UIADD3 UR15, UPT, UPT, UR15, -0x80, URZ ;  /* 0xffffff800f0f7890 */ /* 0x000fe2000fffe0ff */
[----:B------:R2:W-:Y:S01]  /*4bd0*/  UTMALDG.4D [UR16], [UR30], desc[URZ] ;  /* 0x0000ff101e0075b4 */ /* 0x0005e20008019000 */
[----:B------:R-:W-:Y:S02]  /*4be0*/  USEL UR4, UR4, URZ, UP0 ;  /* 0x000000ff04047287 */ /* 0x000fe40008000000 */
[----:B------:R-:W-:Y:S02]  /*4bf0*/  USEL UR5, URZ, 0x1, UP0 ;  /* 0x00000001ff057887 */ /* 0x000fe40008000000 */
[----:B------:R-:W-:Y:S01]  /*4c00*/  UISETP.NE.AND UP0, UPT, UR14, -0x1, UPT ;  /* 0xffffffff0e00788c */ /* 0x000fe2000bf05270 */
[----:B------:R2:W-:Y:S03]  /*4c10*/  UTMALDG.4D [UR8], [UR22], desc[URZ] ;  /* 0x0000ff08160075b4 */ /* 0x0005e60008019000 */
[----:B------:R-:W-:-:S05]  /*4c20*/  LOP3.LUT R6, R6, UR5, RZ, 0x3c, !PT ;  /* 0x0000000506067c12 */ /* 0x000fca000f8e3cff */
[----:B--2---:R-:W-:Y:S05]  /*4c30*/  BRA.U UP0, `(.L_x_38) ;  /* 0xfffffff900f47547 */ /* 0x004fea000b83ffff */
.L_x_31:
[----:B------:R-:W-:Y:S01]  /*4c40*/  UISETP.NE.AND UP0, UPT, UR4, 0x4, UPT ;  /* 0x000000040400788c */ /* 0x000fe2000bf05270 */
[----:B------:R-:W2:Y:S01]  /*4c50*/  S2UR UR6, SR_CgaCtaId ;  /* 0x00000000000679c3 */ /* 0x000ea20000008800 */
[----:B------:R-:W-:-:S04]  /*4c60*/  UIADD3 UR5, UPT, UPT, UR4, 0x2, URZ ;  /* 0x0000000204057890 */ /* 0x000fc8000fffe0ff */
[----:B------:R-:W-:-:S04]  /*4c70*/  USEL UR5, UR5, 0x1, UP0 ;  /* 0x0000000105057887 */ /* 0x000fc80008000000 */
[----:B------:R-:W-:Y:S02]  /*4c80*/  UISETP.NE.AND UP1, UPT, UR5, 0x5, UPT ;  /* 0x000000050500788c */ /* 0x000fe4000bf25270 */
[----:B------:R-:W-:-:S04]  /*4c90*/  UIADD3 UR5, UPT, UPT, UR5, 0x1, URZ ;  /* 0x0000000105057890 */ /* 0x000fc8000fffe0ff */
[----:B------:R-:W-:Y:S02]  /*4ca0*/  USEL UR5, UR5, 0x1, UP1 ;  /* 0x0000000105057887 */ /* 0x000fe40008800000 */
[----:B------:R-:W-:Y:S02]  /*4cb0*/  UISETP.EQ.XOR UP1, UPT, UR4, 0x4, !UP1 ;  /* 0x000000040400788c */ /* 0x000fe4000cf22a70 */
[----:B------:R-:W-:Y:S02]  /*4cc0*/  UISETP.NE.AND UP0, UPT, UR5, 0x5, UPT ;  /* 0x000000050500788c */ /* 0x000fe4000bf05270 */
[----:B------:R-:W-:Y:S02]  /*4cd0*/  UIADD3 UR4, UPT, UPT, UR5, 0x1, URZ ;  /* 0x0000000105047890 */ /* 0x000fe4000fffe0ff */
[----:B------:R-:W-:Y:S02]  /*4ce0*/  UISETP.EQ.XOR UP1, UPT, UR5, 0x5, UP1 ;  /* 0x000000050500788c */ /* 0x000fe40008f22a70 */
[----:B------:R-:W-:Y:S01]  /*4cf0*/  USEL UR4, UR4, 0x1, UP0 ;  /* 0x0000000104047887 */ /* 0x000fe20008000000 */
[----:B------:R-:W-:-:S03]  /*4d00*/  UMOV UR5, 0x400 ;  /* 0x0000040000057882 */ /* 0x000fc60000000000 */
[----:B------:R-:W-:Y:S02]  /*4d10*/  UISETP.EQ.XOR UP1, UPT, UR4, 0x5, UP1 ;  /* 0x000000050400788c */ /* 0x000fe40008f22a70 */
[----:B------:R-:W-:Y:S02]  /*4d20*/  UISETP.NE.AND UP0, UPT, UR4, 0x5, UPT ;  /* 0x000000050400788c */ /* 0x000fe4000bf05270 */
[----:B--2---:R-:W-:Y:S02]  /*4d30*/  ULEA UR5, UR6, UR5, 0x18 ;  /* 0x0000000506057291 */ /* 0x004fe4000f8ec0ff */
[----:B------:R-:W-:Y:S02]  /*4d40*/  USEL UR6, URZ, 0x1, !UP1 ;  /* 0x00000001ff067887 */ /* 0x000fe4000c800000 */
[----:B------:R-:W-:-:S04]  /*4d50*/  USEL UR4, UR4, URZ, UP0 ;  /* 0x000000ff04047287 */ /* 0x000fc80008000000 */
[----:B------:R-:W-:Y:S01]  /*4d60*/  ULEA UR4, UR4, UR5, 0x3 ;  /* 0x0000000504047291 */ /* 0x000fe2000f8e18ff */
[----:B------:R-:W-:-:S04]  /*4d70*/  LOP3.LUT R6, R6, UR6, RZ, 0x3c, !PT ;  /* 0x0000000606067c12 */ /* 0x000fc8000f8e3cff */
[----:B------:R-:W-:-:S04]  /*4d80*/  SHF.L.U32 R8, R6, 0x1f, RZ ;  /* 0x0000001f06087819 */ /* 0x000fc800000006ff */
[----:B------:R-:W2:Y:S02]  /*4d90*/  SYNCS.PHASECHK.TRANS64.TRYWAIT P0, [UR4+0x48], R8 ;  /* 0x00004808ff0075a7 */ /* 0x000ea40008001104 */
[----:B--2---:R-:W-:Y:S05]  /*4da0*/  @!P0 BRA `(.L_x_39) ;  /* 0x000000a400c08947 */ /* 0x004fea0003800000 */
.L_x_110:
[----:B------:R-:W-:Y:S02]  /*4db0*/  ELECT P0, URZ, PT ;  /* 0x0000000000ff782f */ /* 0x000fe40003800000 */
[----:B------:R-:W-:-:S11]  /*4dc0*/  SHF.L.U32 R6, R7, 0x1f, RZ ;  /* 0x0000001f07067819 */ /* 0x000fd600000006ff */
[----:B-1----:R-:W-:-:S04]  /*4dd0*/  @P0 IMAD.MOV.U32 R4, RZ, RZ, 0x6000 ;  /* 0x00006000ff040424 */ /* 0x002fc800078e00ff */
[----:B------:R1:W-:Y:S01]  /*4de0*/  @P0 SYNCS.ARRIVE.TRANS64 RZ, [UR4+0x20], R4 ;  /* 0x00002004ffff09a7 */ /* 0x0003e20008000004 */
[----:B------:R-:W2:Y:S02]  /*4df0*/  SYNCS.PHASECHK.TRANS64.TRYWAIT P0, [UR5+0x18], R6 ;  /* 0x00001806ff0075a7 */ /* 0x000ea40008001105 */
[----:B-12---:R-:W-:Y:S05]  /*4e00*/  @!P0 BRA `(.L_x_40) ;  /* 0x000000a400c48947 */ /* 0x006fea0003800000 */
.L_x_112:
[----:B------:R-:W-:-:S13]  /*4e10*/  ELECT P0, URZ, PT ;  /* 0x0000000000ff782f */ /* 0x000fda0003800000 */
[----:B-1----:R-:W-:-:S04]  /*4e20*/  @P0 MOV R4, 0x6000 ;  /* 0x0000600000040802 */ /* 0x002fc80000000f00 */
[----:B------:R1:W-:Y:S03]  /*4e30*/  @P0 SYNCS.ARRIVE.TRANS64 RZ, [UR5+0x8], R4 ;  /* 0x00000804ffff09a7 */ /* 0x0003e60008000005 */
.L_x_2:
[----:B------:R-:W-:-:S13]  /*4e40*/  R2UR UR4, R0 ;  /* 0x00000000000472ca */ /* 0x000fda00000e0000 */
[----:B------:R-:W-:-:S09]  /*4e50*/  UISETP.GT.AND UP0, UPT, UR4, 0x7, UPT ;  /* 0x000000070400788c */ /* 0x000fd2000bf04270 */
[----:B------:R-:W-:Y:S05]  /*4e60*/  BRA.U UP0, `(.L_x_30) ;  /* 0x0000007500e87547 */ /* 0x000fea000b800000 */
.L_x_41:
[----:B------:R-:W-:-:S08]  /*4e70*/  NOP ;  /* 0x0000000000007918 */ /* 0x000fd00000000000 */
[----:B------:R-:W4:Y:S02]  /*4e80*/  USETMAXREG.TRY_ALLOC.CTAPOOL UP0, 0xc0 ;  /* 0x000000c0000079c8 */ /* 0x000f240008000600 */
[----:B----4-:R-:W-:Y:S05]  /*4e90*/  BRA.U !UP0, `(.L_x_41) ;  /* 0xfffffffd08f47547 */ /* 0x010fea000b83ffff */
[----:B---3--:R-:W3:Y:S01]  /*4ea0*/  S2UR UR5, SR_CTAID.X ;  /* 0x00000000000579c3 */ /* 0x008ee20000002500 */
[----:B------:R-:W3:Y:S01]  /*4eb0*/  LDCU UR4, c[0x0][0x60c] ;  /* 0x0000c180ff0477ac */ /* 0x000ee20008000800 */
[----:B--2---:R-:W-:Y:S01]  /*4ec0*/  UMOV UR9, 0x1 ;  /* 0x0000000100097882 */ /* 0x004fe20000000000 */
[----:B---3--:R-:W-:-:S05]  /*4ed0*/  UISETP.GE.AND UP0, UPT, UR5, UR4, UPT ;  /* 0x000000040500728c */ /* 0x008fca000bf06270 */
[----:B------:R-:W-:Y:S06]  /*4ee0*/  BAR.SYNC.DEFER_BLOCKING 0x2, 0x1a0 ;  /* 0x0086800000007b1d */ /* 0x000fec0000010000 */
[----:B------:R-:W-:Y:S05]  /*4ef0*/  BRA.U UP0, `(.L_x_42) ;  /* 0x0000007500947547 */ /* 0x000fea000b800000 */
[----:B------:R-:W2:Y:S01]  /*4f00*/  S2UR UR4, SR_CgaCtaId ;  /* 0x00000000000479c3 */ /* 0x000ea20000008800 */
[----:B------:R-:W-:Y:S01]  /*4f10*/  R2UR UR5, R0 ;  /* 0x00000000000572ca */ /* 0x000fe200000e0000 */
[----:B------:R-:W-:Y:S01]  /*4f20*/  UMOV UR19, 0x400 ;  /* 0x0000040000137882 */ /* 0x000fe20000000000 */
[----:B-1----:R-:W-:Y:S01]  /*4f30*/  HFMA2 R4, -RZ, RZ, -0.0 , 0 ;  /* 0x80000000ff047431 */ /* 0x002fe200000001ff */
[----:B------:R-:W1:Y:S04]  /*4f40*/  LDCU.U8 UR9, c[0x0][0x644] ;  /* 0x0000c880ff0977ac */ /* 0x000e680008000000 */
[----:B------:R-:W3:Y:S01]  /*4f50*/  S2UR UR8, SR_CTAID.X ;  /* 0x00000000000879c3 */ /* 0x000ee20000002500 */
[----:B------:R-:W4:Y:S01]  /*4f60*/  LDCU.U8 UR7, c[0x0][0x645] ;  /* 0x0000c8a0ff0777ac */ /* 0x000f220008000000 */
[----:B------:R-:W5:Y:S04]  /*4f70*/  LDCU UR6, c[0x0][0x654] ;  /* 0x0000ca80ff0677ac */ /* 0x000f680008000800 */
[----:B------:R-:W-:Y:S01]  /*4f80*/  UISETP.GT.AND UP2, UPT, UR5, 0x3, UPT ;  /* 0x000000030500788c */ /* 0x000fe2000bf44270 */
[----:B------:R-:W1:Y:S01]  /*4f90*/  LDCU UR15, c[0x0][0x38c] ;  /* 0x00007180ff0f77ac */ /* 0x000e620008000800 */
[----:B------:R-:W1:Y:S01]  /*4fa0*/  LDCU UR22, c[0x0][0x380] ;  /* 0x00007000ff1677ac */ /* 0x000e620008000800 */
[----:B--2---:R-:W-:Y:S01]  /*4fb0*/  ULEA UR19, UR4, UR19, 0x18 ;  /* 0x0000001304137291 */ /* 0x004fe2000f8ec0ff */
[----:B------:R-:W3:Y:S03]  /*4fc0*/  LDCU UR4, c[0x0][0x640] ;  /* 0x0000c800ff0477ac */ /* 0x000ee60008000800 */
[----:B------:R-:W-:-:S04]  /*4fd0*/  UIADD3 UR16, UPT, UPT, UR19, 0x8, URZ ;  /* 0x0000000813107890 */ /* 0x000fc8000fffe0ff */
[----:B------:R-:W-:-:S04]  /*4fe0*/  @!UP2 UIADD3 UR16, UPT, UPT, UR19, URZ, URZ ;  /* 0x000000ff1310a290 */ /* 0x000fc8000fffe0ff */
[----:B------:R-:W-:Y:S02]  /*4ff0*/  UIADD3 UR18, UPT, UPT, UR16, 0x70, URZ ;  /* 0x0000007010127890 */ /* 0x000fe4000fffe0ff */
[----:B------:R-:W-:-:S03]  /*5000*/  UIADD3 UR17, UPT, UPT, UR16, 0xe0, URZ ;  /* 0x000000e010117890 */ /* 0x000fc6000fffe0ff */
[----:B------:R-:W2:Y:S01]  /*5010*/  SYNCS.PHASECHK.TRANS64.TRYWAIT P0, [UR16+0xe0], R4 ;  /* 0x0000e004ff0075a7 */ /* 0x000ea20008001110 */
[----:B---3--:R-:W-:-:S04]  /*5020*/  UIMAD.WIDE.U32 UR4, UR8, UR4, URZ ;  /* 0x00000004080472a5 */ /* 0x008fc8000f8e00ff */
[----:B------:R-:W-:-:S04]  /*5030*/  UIADD3 UR4, UPT, UPT, -UR5, UR8, URZ ;  /* 0x0000000805047290 */ /* 0x000fc8000fffe1ff */
[----:B-1----:R-:W-:Y:S01]  /*5040*/  USHF.R.U32.HI UR4, URZ, UR9, UR4 ;  /* 0x00000009ff047299 */ /* 0x002fe20008011604 */
[----:B------:R-:W1:Y:S03]  /*5050*/  LDCU.U8 UR9, c[0x0][0x650] ;  /* 0x0000ca00ff0977ac */ /* 0x000e660008000000 */
[----:B------:R-:W-:Y:S01]  /*5060*/  UIADD3 UR4, UPT, UPT, UR5, UR4, URZ ;  /* 0x0000000405047290 */ /* 0x000fe2000fffe0ff */
[----:B------:R-:W3:Y:S03]  /*5070*/  LDCU UR5, c[0x0][0x634] ;  /* 0x0000c680ff0577ac */ /* 0x000ee60008000800 */
[----:B----4-:R-:W-:Y:S01]  /*5080*/  USHF.R.U32.HI UR4, URZ, UR7, UR4 ;  /* 0x00000007ff047299 */ /* 0x010fe20008011604 */
[----:B------:R-:W1:Y:S03]  /*5090*/  LDCU.U8 UR7, c[0x0][0x638] ;  /* 0x0000c700ff0777ac */ /* 0x000e660008000000 */
[----:B-----5:R-:W-:Y:S01]  /*50a0*/  UISETP.GE.AND UP0, UPT, UR4, UR6, UPT ;  /* 0x000000060400728c */ /* 0x020fe2000bf06270 */
[----:B------:R-:W4:Y:S01]  /*50b0*/  LDCU UR6, c[0x0][0x63c] ;  /* 0x0000c780ff0677ac */ /* 0x000f220008000800 */
[----:B------:R-:W-:-:S09]  /*50c0*/  UIADD3 UR4, UPT, UPT, -UR4, URZ, URZ ;  /* 0x000000ff04047290 */ /* 0x000fd2000fffe1ff */
[----:B---3--:R-:W3:Y:S01]  /*50d0*/  @UP0 LDCU UR5, c[0x0][0x64c] ;  /* 0x0000c980ff0507ac */ /* 0x008ee20008000800 */
[----:B-1----:R-:W-:Y:S02]  /*50e0*/  USEL UR7, UR7, UR9, !UP0 ;  /* 0x0000000907077287 */ /* 0x002fe4000c000000 */
[----:B----4-:R-:W-:Y:S01]  /*50f0*/  UIMAD UR6, UR4, UR6, UR8 ;  /* 0x00000006040672a4 */ /* 0x010fe2000f8e0208 */
[----:B--23--:R-:W-:Y:S11]  /*5100*/  @!P0 BRA `(.L_x_43) ;  /* 0x000000a400208947 */ /* 0x00cff60003800000 */
.L_x_114:
[----:B------:R-:W2:Y:S01]  /*5110*/  SYNCS.PHASECHK.TRANS64.TRYWAIT P0, [UR18], RZ ;  /* 0x000000ffff0075a7 */ /* 0x000ea20008001112 */
[----:B------:R-:W3:Y:S01]  /*5120*/  LDCU.U8 UR8, c[0x0][0x639] ;  /* 0x0000c720ff0877ac */ /* 0x000ee20008000000 */
[----:B-1----:R-:W-:Y:S02]  /*5130*/  IMAD.U32 R5, R3, 0x10000, RZ ;  /* 0x0001000003057824 */ /* 0x002fe400078e00ff */
[----:B------:R-:W-:Y:S01]  /*5140*/  IMAD.U32 R37, RZ, RZ, UR22 ;  /* 0x00000016ff257e24 */ /* 0x000fe2000f8e00ff */
[----:B------:R-:W3:Y:S01]  /*5150*/  LDCU.U8 UR9, c[0x0][0x651] ;  /* 0x0000ca20ff0977ac */ /* 0x000ee20008000000 */
[----:B------:R-:W-:Y:S01]  /*5160*/  UIMAD.WIDE.U32 UR4, UR6, UR5, URZ ;  /* 0x00000005060472a5 */ /* 0x000fe2000f8e00ff */
[----:B------:R-:W1:Y:S01]  /*5170*/  LDCU UR20, c[0x0][0x614] ;  /* 0x0000c280ff1477ac */ /* 0x000e620008000800 */
[----:B------:R-:W-:Y:S02]  /*5180*/  ULOP3.LUT UR7, UR7, 0xff, URZ, 0xc0, !UPT ;  /* 0x000000ff07077892 */ /* 0x000fe4000f8ec0ff */
[----:B------:R-:W-:Y:S01]  /*5190*/  UIADD3 UR4, UPT, UPT, UR6, -UR5, URZ ;  /* 0x8000000506047290 */ /* 0x000fe2000fffe0ff */
[----:B------:R-:W-:Y:S01]  /*51a0*/  UMOV UR24, 0x0 ;  /* 0x0000000000187882 */ /* 0x000fe20000000000 */
[----:B------:R-:W-:-:S02]  /*51b0*/  UMOV UR25, 0x1 ;  /* 0x0000000100197882 */ /* 0x000fc40000000000 */
[----:B------:R-:W-:Y:S02]  /*51c0*/  USHF.R.U32.HI UR4, URZ, UR7, UR4 ;  /* 0x00000007ff047299 */ /* 0x000fe40008011604 */
[----:B---3--:R-:W-:Y:S02]  /*51d0*/  USEL UR6, UR8, UR9, !UP0 ;  /* 0x0000000908067287 */ /* 0x008fe4000c000000 */
[----:B------:R-:W-:Y:S02]  /*51e0*/  UIADD3 UR4, UPT, UPT, UR5, UR4, URZ ;  /* 0x0000000405047290 */ /* 0x000fe4000fffe0ff */
[----:B------:R-:W-:Y:S02]  /*51f0*/  ULOP3.LUT UR7, UR6, 0xff, URZ, 0xc0, !UPT ;  /* 0x000000ff06077892 */ /* 0x000fe4000f8ec0ff */
[----:B------:R-:W-:Y:S02]  /*5200*/  UIADD3 UR5, UPT, UPT, -UR15, URZ, URZ ;  /* 0x000000ff0f057290 */ /* 0x000fe4000fffe1ff */
[----:B------:R-:W-:-:S02]  /*5210*/  USHF.R.U32.HI UR10, URZ, UR7, UR4 ;  /* 0x00000007ff0a7299 */ /* 0x000fc40008011604 */
[----:B------:R-:W-:Y:S02]  /*5220*/  UIADD3 UR6, UPT, UPT, UR15, -UR22, URZ ;  /* 0x800000160f067290 */ /* 0x000fe4000fffe0ff */
[----:B-1----:R-:W-:Y:S02]  /*5230*/  UIADD3 UR4, UPT, UPT, -UR10, UR20, URZ ;  /* 0x000000140a047290 */ /* 0x002fe4000fffe1ff */
[----:B------:R-:W-:Y:S02]  /*5240*/  UIADD3 UR9, UPT, UPT, UR15, -0x1, URZ ;  /* 0xffffffff0f097890 */ /* 0x000fe4000fffe0ff */
[----:B------:R-:W-:Y:S02]  /*5250*/  USHF.R.S32.HI UR5, URZ, 0x1f, UR5 ;  /* 0x0000001fff057899 */ /* 0x000fe40008011405 */
[----:B------:R-:W-:Y:S02]  /*5260*/  ULEA UR8, UR4, UR6, 0x8 ;  /* 0x0000000604087291 */ /* 0x000fe4000f8e40ff */
[----:B------:R-:W-:-:S02]  /*5270*/  USHF.R.S32.HI UR4, URZ, 0x1f, UR9 ;  /* 0x0000001fff047899 */ /* 0x000fc40008011409 */
[----:B------:R-:W-:Y:S02]  /*5280*/  ULEA.HI UR7, UR5, -UR15, URZ, 0x7 ;  /* 0x8000000f05077291 */ /* 0x000fe4000f8f38ff */
[----:B------:R-:W-:Y:S02]  /*5290*/  UIADD3 UR5, UPT, UPT, -UR8, URZ, URZ ;  /* 0x000000ff08057290 */ /* 0x000fe4000fffe1ff */
[----:B------:R-:W-:Y:S02]  /*52a0*/  ULEA.HI UR9, UR4, UR9, URZ, 0x7 ;  /* 0x0000000904097291 */ /* 0x000fe4000f8f38ff */
[----:B------:R-:W-:Y:S02]  /*52b0*/  USHF.R.S32.HI UR4, URZ, 0x1f, UR5 ;  /* 0x0000001fff047899 */ /* 0x000fe40008011405 */
[----:B------:R-:W-:Y:S02]  /*52c0*/  UIADD3 UR6, UPT, UPT, UR8, -0x1, URZ ;  /* 0xffffffff08067890 */ /* 0x000fe4000fffe0ff */
[----:B------:R-:W-:-:S02]  /*52d0*/  UISETP.GT.AND UP0, UPT, UR15, URZ, UPT ;  /* 0x000000ff0f00728c */ /* 0x000fc4000bf04270 */
[----:B------:R-:W-:Y:S02]  /*52e0*/  ULEA.HI UR4, UR4, -UR8, URZ, 0x7 ;  /* 0x8000000804047291 */ /* 0x000fe4000f8f38ff */
[----:B------:R-:W-:Y:S02]  /*52f0*/  USHF.R.S32.HI UR5, URZ, 0x1f, UR6 ;  /* 0x0000001fff057899 */ /* 0x000fe40008011406 */
[----:B------:R-:W-:Y:S02]  /*5300*/  USHF.R.S32.HI UR4, URZ, 0x7, UR4 ;  /* 0x00000007ff047899 */ /* 0x000fe40008011404 */
[----:B------:R-:W-:Y:S02]  /*5310*/  USHF.R.S32.HI UR7, URZ, 0x7, UR7 ;  /* 0x00000007ff077899 */ /* 0x000fe40008011407 */
[----:B------:R-:W-:Y:S02]  /*5320*/  UISETP.GT.AND UP1, UPT, UR8, URZ, UPT ;  /* 0x000000ff0800728c */ /* 0x000fe4000bf24270 */
[----:B------:R-:W-:-:S02]  /*5330*/  ULEA.HI UR5, UR5, UR6, URZ, 0x7 ;  /* 0x0000000605057291 */ /* 0x000fc4000f8f38ff */
[----:B------:R-:W-:Y:S02]  /*5340*/  UIADD3 UR6, UPT, UPT, -UR4, URZ, URZ ;  /* 0x000000ff04067290 */ /* 0x000fe4000fffe1ff */
[----:B------:R-:W-:Y:S02]  /*5350*/  @UP0 UIMAD.WIDE UR12, UR9, 0x2000000, UR24 ;  /* 0x02000000090c08a5 */ /* 0x000fe4000f8e0218 */
[----:B------:R-:W-:Y:S02]  /*5360*/  ULEA.HI.SX32 UR5, UR5, 0x1, 0x19 ;  /* 0x0000000105057891 */ /* 0x000fe4000f8fcaff */
[----:B------:R-:W-:Y:S02]  /*5370*/  UIADD3 UR4, UPT, UPT, -UR7, URZ, URZ ;  /* 0x000000ff07047290 */ /* 0x000fe4000fffe1ff */
[----:B------:R-:W-:-:S03]  /*5380*/  USEL UR14, URZ, 0x80, !UP2 ;  /* 0x00000080ff0e7887 */ /* 0x000fc6000d000000 */
[----:B------:R-:W-:Y:S02]  /*5390*/  @!UP1 UMOV UR5, UR6 ;  /* 0x0000000600059c82 */ /* 0x000fe40008000000 */
[----:B------:R-:W-:Y:S01]  /*53a0*/  @UP0 UMOV UR4, UR13 ;  /* 0x0000000d00040c82 */ /* 0x000fe20008000000 */
[----:B------:R-:W-:Y:S01]  /*53b0*/  IMAD.U32 R84, RZ, RZ, UR14 ;  /* 0x0000000eff547e24 */ /* 0x000fe2000f8e00ff */
[----:B------:R-:W-:Y:S01]  /*53c0*/  UISETP.LT.AND UP0, UPT, UR5, UR4, UPT ;  /* 0x000000040500728c */ /* 0x000fe2000bf01270 */
[----:B------:R-:W-:-:S03]  /*53d0*/  MOV R4, UR14 ;  /* 0x0000000e00047c02 */ /* 0x000fc60008000f00 */
[----:B------:R-:W-:Y:S01]  /*53e0*/  USEL UR11, UR5, UR4, UP0 ;  /* 0x00000004050b7287 */ /* 0x000fe20008000000 */
[----:B------:R-:W-:Y:S01]  /*53f0*/  LOP3.LUT R84, R84, 0x600000, R5, 0xf8, !PT ;  /* 0x0060000054547812 */ /* 0x000fe200078ef805 */
[----:B------:R-:W-:Y:S01]  /*5400*/  ULOP3.LUT UR4, URZ, UR10, URZ, 0x33, !UPT ;  /* 0x0000000aff047292 */ /* 0x000fe2000f8e33ff */
[----:B------:R-:W-:Y:S01]  /*5410*/  LOP3.LUT R5, R4, 0x7f, R3, 0xf8, !PT ;  /* 0x0000007f04057812 */ /* 0x000fe200078ef803 */
[----:B------:R-:W-:Y:S01]  /*5420*/  UIADD3 UR21, UPT, UPT, UR11, -0x1, URZ ;  /* 0xffffffff0b157890 */ /* 0x000fe2000fffe0ff */
[----:B------:R-:W-:Y:S01]  /*5430*/  R2UR UR6, R84 ;  /* 0x00000000540672ca */ /* 0x000fe200000e0000 */
[----:B------:R-:W-:Y:S02]  /*5440*/  UIADD3 UR4, UPT, UPT, UR4, UR20, URZ ;  /* 0x0000001404047290 */ /* 0x000fe4000fffe0ff */
[----:B------:R-:W-:-:S04]  /*5450*/  UISETP.LT.AND UP0, UPT, URZ, UR21, UPT ;  /* 0x00000015ff00728c */ /* 0x000fc8000bf01270 */
[----:B------:R-:W-:Y:S01]  /*5460*/  USEL UR5, URZ, UR21, !UP0 ;  /* 0x00000015ff057287 */ /* 0x000fe2000c000000 */
[----:B------:R-:W-:-:S03]  /*5470*/  IMAD.U32 R154, RZ, RZ, UR4 ;  /* 0x00000004ff9a7e24 */ /* 0x000fc6000f8e00ff */
[----:B------:R-:W-:Y:S02]  /*5480*/  UIMAD UR4, UR5, -0x80, UR15 ;  /* 0xffffff80050478a4 */ /* 0x000fe4000f8e020f */
[----:B------:R-:W-:Y:S01]  /*5490*/  LEA R154, R154, R5, 0x8 ;  /* 0x000000059a9a7211 */ /* 0x000fe200078e40ff */
[----:B--2---:R-:W-:Y:S09]  /*54a0*/  @!P0 BRA `(.L_x_44) ;  /* 0x000000a000548947 */ /* 0x004ff20003800000 */
.L_x_115:
[----:B------:R-:W-:Y:S01]  /*54b0*/  IMAD.U32 R36, RZ, RZ, UR4 ;  /* 0x00000004ff247e24 */ /* 0x000fe2000f8e00ff */
[----:B------:R-:W-:Y:S01]  /*54c0*/  IADD3 R37, PT, PT, -R37, UR4, R154 ;  /* 0x0000000425257c10 */ /* 0x000fe2000fffe19a */
[----:B------:R-:W1:Y:S01]  /*54d0*/  LDTM.x32 R4, tmem[UR6] ;  /* 0x00000006000479ee */ /* 0x000e6200082c0000 */
[----:B------:R-:W-:Y:S01]  /*54e0*/  IMAD.MOV.U32 R140, RZ, RZ, -0x1 ;  /* 0xffffffffff8c7424 */ /* 0x000fe200078e00ff */
[C---:B------:R-:W-:Y:S01]  /*54f0*/  LOP3.LUT R85, R84.reuse, 0x20, RZ, 0xfc, !PT ;  /* 0x0000002054557812 */ /* 0x040fe200078efcff */
[----:B------:R-:W-:Y:S01]  /*5500*/  UIADD3 UR12, UPT, UPT, UR16, 0x80, URZ ;  /* 0x00000080100c7890 */ /* 0x000fe2000fffe0ff */
[----:B------:R-:W-:Y:S02]  /*5510*/  VIADDMNMX R36, R37, 0x1, R36, PT ;  /* 0x0000000125247846 */ /* 0x000fe40003800124 */
[----:B------:R-:W-:Y:S02]  /*5520*/  R2UR UR4, R85 ;  /* 0x00000000550472ca */ /* 0x000fe400000e0000 */
[C---:B------:R-:W-:Y:S01]  /*5530*/  LOP3.LUT R86, R84.reuse, 0x40, RZ, 0xfc, !PT ;  /* 0x0000004054567812 */ /* 0x040fe200078efcff */
[----:B------:R-:W-:Y:S01]  /*5540*/  IMAD.MOV R136, RZ, RZ, -R36 ;  /* 0x000000ffff887224 */ /* 0x000fe200078e0a24 */
[----:B------:R-:W-:-:S02]  /*5550*/  LOP3.LUT R87, R84, 0x60, RZ, 0xfc, !PT ;  /* 0x0000006054577812 */ /* 0x000fc400078efcff */
[----:B------:R-:W-:Y:S02]  /*5560*/  R2UR UR7, R0 ;  /* 0x00000000000772ca */ /* 0x000fe400000e0000 */
[C---:B------:R-:W-:Y:S02]  /*5570*/  VIADDMNMX R37, R136.reuse, 0x20, RZ, !PT ;  /* 0x0000002088257846 */ /* 0x040fe400078001ff */
[----:B------:R-:W-:Y:S02]  /*5580*/  VIADDMNMX R141, R136, 0x60, RZ, !PT ;  /* 0x00000060888d7846 */ /* 0x000fe400078001ff */
[----:B------:R-:W-:Y:S01]  /*5590*/  SHF.R.U32.HI R36, RZ, R37, R140 ;  /* 0x00000025ff247219 */ /* 0x000fe2000001168c */
[----:B------:R-:W2:Y:S01]  /*55a0*/  LDTM.x32 R52, tmem[UR4] ;  /* 0x00000004003479ee */ /* 0x000ea200082c0000 */
[----:B------:R-:W-:Y:S02]  /*55b0*/  R2UR UR4, R86 ;  /* 0x00000000560472ca */ /* 0x000fe400000e0000 */
[----:B------:R-:W-:-:S02]  /*55c0*/  R2P PR, R36, 0x7e ;  /* 0x0000007e24007804 */ /* 0x000fc40000000000 */
[----:B------:R-:W-:Y:S01]  /*55d0*/  SHF.R.U32.HI R141, RZ, R141, R140 ;  /* 0x0000008dff8d7219 */ /* 0x000fe2000001168c */
[----:B------:R-:W-:Y:S01]  /*55e0*/  USHF.R.S32.HI UR5, URZ, 0x1f, UR7 ;  /* 0x0000001fff057899 */ /* 0x000fe20008011407 */
[----:B------:R-:W-:Y:S02]  /*55f0*/  VIADDMNMX R143, R136, 0x80, RZ, !PT ;  /* 0x00000080888f7846 */ /* 0x000fe400078001ff */
[----:B-1----:R-:W-:Y:S01]  /*5600*/  SEL R99, R5, 0xff800000, P1 ;  /* 0xff80000005637807 */ /* 0x002fe20000800000 */
[----:B------:R-:W-:Y:S01]  /*5610*/  ULEA.HI UR5, UR5, UR7, URZ, 0x2 ;  /* 0x0000000705057291 */ /* 0x000fe2000f8f10ff */
[----:B------:R-:W-:Y:S02]  /*5620*/  SEL R88, R6, 0xff800000, P2 ;  /* 0xff80000006587807 */ /* 0x000fe40001000000 */
[----:B------:R-:W-:Y:S01]  /*5630*/  SEL R89, R7, 0xff800000, P3 ;  /* 0xff80000007597807 */ /* 0x000fe20001800000 */
[----:B------:R-:W-:Y:S01]  /*5640*/  ULOP3.LUT UR5, UR5, 0xfffffffc, URZ, 0xc0, !UPT ;  /* 0xfffffffc05057892 */ /* 0x000fe2000f8ec0ff */
[----:B------:R-:W-:-:S02]  /*5650*/  SEL R90, R8, 0xff800000, P4 ;  /* 0xff800000085a7807 */ /* 0x000fc40002000000 */
[----:B------:R-:W-:Y:S01]  /*5660*/  SEL R91, R9, 0xff800000, P5 ;  /* 0xff800000095b7807 */ /* 0x000fe20002800000 */
[----:B------:R-:W-:Y:S01]  /*5670*/  UIADD3 UR6, UPT, UPT, UR7, -UR5, URZ ;  /* 0x8000000507067290 */ /* 0x000fe2000fffe0ff */
[----:B------:R-:W-:Y:S02]  /*5680*/  SEL R102, R10, 0xff800000, P6 ;  /* 0xff8000000a667807 */ /* 0x000fe40003000000 */
[C---:B------:R-:W-:Y:S01]  /*5690*/  R2P PR, R36.reuse.B1, 0x7f ;  /* 0x0000007f24007804 */ /* 0x040fe20000001000 */
[----:B------:R-:W-:Y:S01]  /*56a0*/  UIADD3 UR5, UPT, UPT, UR6, 0x4, URZ ;  /* 0x0000000406057890 */ /* 0x000fe2000fffe0ff */
[----:B------:R-:W-:Y:S01]  /*56b0*/  LOP3.LUT R5, R36, 0x1, RZ, 0xc0, !PT ;  /* 0x0000000124057812 */ /* 0x000fe200078ec0ff */
[----:B------:R-:W-:Y:S02]  /*56c0*/  @!UP2 UIADD3 UR5, UPT, UPT, UR6, URZ, URZ ;  /* 0x000000ff0605a290 */ /* 0x000fe4000fffe0ff */
[----:B------:R-:W-:Y:S02]  /*56d0*/  SEL R92, R12, 0xff800000, P0 ;  /* 0xff8000000c5c7807 */ /* 0x000fe40000000000 */
[----:B------:R-:W-:Y:S01]  /*56e0*/  SEL R93, R13, 0xff800000, P1 ;  /* 0xff8000000d5d7807 */ /* 0x000fe20000800000 */
[----:B------:R-:W-:Y:S01]  /*56f0*/  UIADD3 UR13, UPT, UPT, UR5, 0x3, URZ ;  /* 0x00000003050d7890 */ /* 0x000fe2000fffe0ff */
[----:B------:R-:W-:-:S02]  /*5700*/  SEL R94, R14, 0xff800000, P2 ;  /* 0xff8000000e5e7807 */ /* 0x000fc40001000000 */
[----:B------:R-:W-:Y:S02]  /*5710*/  SEL R95, R15, 0xff800000, P3 ;  /* 0xff8000000f5f7807 */ /* 0x000fe40001800000 */
[----:B------:R-:W-:Y:S02]  /*5720*/  SEL R96, R16, 0xff800000, P4 ;  /* 0xff80000010607807 */ /* 0x000fe40002000000 */
[----:B------:R-:W-:Y:S02]  /*5730*/  SEL R97, R17, 0xff800000, P5 ;  /* 0xff80000011617807 */ /* 0x000fe40002800000 */
[----:B------:R-:W-:Y:S02]  /*5740*/  SEL R108, R18, 0xff800000, P6 ;  /* 0xff800000126c7807 */ /* 0x000fe40003000000 */
[----:B------:R-:W-:Y:S02]  /*5750*/  R2P PR, R36.B2, 0x7f ;  /* 0x0000007f24007804 */ /* 0x000fe40000002000 */
[----:B------:R-:W-:-:S03]  /*5760*/  R2UR UR5, R86 ;  /* 0x00000000560572ca */ /* 0x000fc600000e0000 */
[----:B------:R-:W-:Y:S02]  /*5770*/  SEL R100, R20, 0xff800000, P0 ;  /* 0xff80000014647807 */ /* 0x000fe40000000000 */
[----:B------:R-:W-:Y:S02]  /*5780*/  SEL R101, R21, 0xff800000, P1 ;  /* 0xff80000015657807 */ /* 0x000fe40000800000 */
[----:B------:R-:W-:Y:S02]  /*5790*/  SEL R104, R22, 0xff800000, P2 ;  /* 0xff80000016687807 */ /* 0x000fe40001000000 */
[----:B------:R-:W-:Y:S02]  /*57a0*/  SEL R105, R23, 0xff800000, P3 ;  /* 0xff80000017697807 */ /* 0x000fe40001800000 */
[----:B------:R-:W-:Y:S02]  /*57b0*/  SEL R106, R24, 0xff800000, P4 ;  /* 0xff800000186a7807 */ /* 0x000fe40002000000 */
[----:B------:R-:W-:-:S02]  /*57c0*/  SEL R107, R25, 0xff800000, P5 ;  /* 0xff800000196b7807 */ /* 0x000fc40002800000 */
[----:B------:R-:W-:Y:S02]  /*57d0*/  SEL R112, R26, 0xff800000, P6 ;  /* 0xff8000001a707807 */ /* 0x000fe40003000000 */
[----:B------:R-:W-:-:S05]  /*57e0*/  R2P PR, R36.B3, 0x7f ;  /* 0x0000007f24007804 */ /* 0x000fca0000003000 */
[----:B------:R-:W-:Y:S02]  /*57f0*/  SEL R110, R28, 0xff800000, P0 ;  /* 0xff8000001c6e7807 */ /* 0x000fe40000000000 */
[----:B------:R-:W-:Y:S02]  /*5800*/  ISETP.NE.U32.AND P0, PT, R5, 0x1, PT ;  /* 0x000000010500780c */ /* 0x000fe40003f05070 */
[----:B------:R-:W-:Y:S02]  /*5810*/  SEL R111, R29, 0xff800000, P1 ;  /* 0xff8000001d6f7807 */ /* 0x000fe40000800000 */
[----:B------:R-:W-:Y:S02]  /*5820*/  LOP3.LUT P1, RZ, R36, 0x80, RZ, 0xc0, !PT ;  /* 0x0000008024ff7812 */ /* 0x000fe4000782c0ff */
[----:B------:R-:W-:Y:S02]  /*5830*/  SEL R98, R4, 0xff800000, !P0 ;  /* 0xff80000004627807 */ /* 0x000fe40004000000 */
[----:B------:R-:W-:-:S02]  /*5840*/  LOP3.LUT P0, RZ, R36, 0x8000, RZ, 0xc0, !PT ;  /* 0x0000800024ff7812 */ /* 0x000fc4000780c0ff */
[----:B------:R-:W-:Y:S02]  /*5850*/  VIADDMNMX R5, R136, 0x40, RZ, !PT ;  /* 0x0000004088057846 */ /* 0x000fe400078001ff */
[----:B------:R-:W-:Y:S02]  /*5860*/  SEL R103, R11, 0xff800000, P1 ;  /* 0xff8000000b677807 */ /* 0x000fe40000800000 */
[C---:B------:R-:W-:Y:S02]  /*5870*/  LOP3.LUT P1, RZ, R36.reuse, 0x800000, RZ, 0xc0, !PT ;  /* 0x0080000024ff7812 */ /* 0x040fe4000782c0ff */
[----:B------:R-:W-:Y:S02]  /*5880*/  SEL R109, R19, 0xff800000, P0 ;  /* 0xff800000136d7807 */ /* 0x000fe40000000000 */
[----:B------:R-:W-:Y:S02]  /*5890*/  ISETP.GT.AND P0, PT, R36, -0x1, PT ;  /* 0xffffffff2400780c */ /* 0x000fe40003f04270 */
[----:B------:R-:W-:-:S02]  /*58a0*/  SHF.R.U32.HI R4, RZ, R5, R140 ;  /* 0x00000005ff047219 */ /* 0x000fc4000001168c */
[----:B------:R-:W-:Y:S02]  /*58b0*/  SEL R113, R27, 0xff800000, P1 ;  /* 0xff8000001b717807 */ /* 0x000fe40000800000 */
[----:B------:R-:W-:Y:S02]  /*58c0*/  SEL R114, R30, 0xff800000, P2 ;  /* 0xff8000001e727807 */ /* 0x000fe40001000000 */
[----:B------:R-:W-:Y:S02]  /*58d0*/  SEL R115, R31, 0xff800000, P3 ;  /* 0xff8000001f737807 */ /* 0x000fe40001800000 */
[----:B------:R-:W-:Y:S02]  /*58e0*/  SEL R116, R32, 0xff800000, P4 ;  /* 0xff80000020747807 */ /* 0x000fe40002000000 */
[----:B------:R-:W-:Y:S02]  /*58f0*/  SEL R117, R33, 0xff800000, P5 ;  /* 0xff80000021757807 */ /* 0x000fe40002800000 */
[----:B------:R-:W-:-:S02]  /*5900*/  SEL R118, R34, 0xff800000, P6 ;  /* 0xff80000022767807 */ /* 0x000fc40003000000 */
[----:B------:R-:W-:Y:S02]  /*5910*/  R2P PR, R4, 0x7e ;  /* 0x0000007e04007804 */ /* 0x000fe40000000000 */
[----:B------:R-:W-:Y:S02]  /*5920*/  SEL R119, R35, 0xff800000, !P0 ;  /* 0xff80000023777807 */ /* 0x000fe40004000000 */
[----:B------:R-:W1:Y:S01]  /*5930*/  LDTM.x32 R20, tmem[UR4] ;  /* 0x00000004001479ee */ /* 0x000e6200082c0000 */
[----:B--2---:R-:W-:Y:S02]  /*5940*/  SEL R53, R53, 0xff800000, P1 ;  /* 0xff80000035357807 */ /* 0x004fe40000800000 */
[----:B------:R-:W-:Y:S02]  /*5950*/  SEL R54, R54, 0xff800000, P2 ;  /* 0xff80000036367807 */ /* 0x000fe40001000000 */
[----:B------:R-:W-:Y:S02]  /*5960*/  SEL R55, R55, 0xff800000, P3 ;  /* 0xff80000037377807 */ /* 0x000fe40001800000 */
[----:B------:R-:W-:-:S02]  /*5970*/  SEL R56, R56, 0xff800000, P4 ;  /* 0xff80000038387807 */ /* 0x000fc40002000000 */
[----:B------:R-:W-:Y:S02]  /*5980*/  SEL R57, R57, 0xff800000, P5 ;  /* 0xff80000039397807 */ /* 0x000fe40002800000 */
[----:B------:R-:W-:Y:S02]  /*5990*/  SEL R58, R58, 0xff800000, P6 ;  /* 0xff8000003a3a7807 */ /* 0x000fe40003000000 */
[C---:B------:R-:W-:Y:S02]  /*59a0*/  R2P PR, R4.reuse.B1, 0x7f ;  /* 0x0000007f04007804 */ /* 0x040fe40000001000 */
[----:B------:R-:W-:Y:S02]  /*59b0*/  LOP3.LUT R5, R4, 0x1, RZ, 0xc0, !PT ;  /* 0x0000000104057812 */ /* 0x000fe400078ec0ff */
[----:B------:R-:W-:Y:S02]  /*59c0*/  R2UR UR4, R87 ;  /* 0x00000000570472ca */ /* 0x000fe400000e0000 */
[----:B------:R-:W-:-:S02]  /*59d0*/  SEL R60, R60, 0xff800000, P0 ;  /* 0xff8000003c3c7807 */ /* 0x000fc40000000000 */
[----:B------:R-:W-:Y:S02]  /*59e0*/  SEL R61, R61, 0xff800000, P1 ;  /* 0xff8000003d3d7807 */ /* 0x000fe40000800000 */
[----:B------:R-:W-:Y:S02]  /*59f0*/  SEL R62, R62, 0xff800000, P2 ;  /* 0xff8000003e3e7807 */ /* 0x000fe40001000000 */
[----:B------:R-:W-:Y:S02]  /*5a00*/  SEL R63, R63, 0xff800000, P3 ;  /* 0xff8000003f3f7807 */ /* 0x000fe40001800000 */
[----:B------:R-:W-:Y:S02]  /*5a10*/  SEL R64, R64, 0xff800000, P4 ;  /* 0xff80000040407807 */ /* 0x000fe40002000000 */
[----:B------:R-:W-:Y:S02]  /*5a20*/  SEL R65, R65, 0xff800000, P5 ;  /* 0xff80000041417807 */ /* 0x000fe40002800000 */
[----:B------:R-:W-:-:S02]  /*5a30*/  SEL R66, R66, 0xff800000, P6 ;  /* 0xff80000042427807 */ /* 0x000fc40003000000 */
[----:B------:R-:W-:-:S05]  /*5a40*/  R2P PR, R4.B2, 0x7f ;  /* 0x0000007f04007804 */ /* 0x000fca0000002000 */
        /* <DEDUP_REMOVED lines=14> */
[----:B------:R-:W-:Y:S02]  /*5b30*/  SEL R59, R59, 0xff800000, P1 ;  /* 0xff8000003b3b7807 */ /* 0x000fe40000800000 */
[C---:B------:R-:W-:Y:S02]  /*5b40*/  LOP3.LUT P1, RZ, R4.reuse, 0x800000, RZ, 0xc0, !PT ;  /* 0x0080000004ff7812 */ /* 0x040fe4000782c0ff */
[----:B------:R-:W-:Y:S02]  /*5b50*/  SEL R67, R67, 0xff800000, P0 ;  /* 0xff80000043437807 */ /* 0x000fe40000000000 */
[----:B------:R-:W-:Y:S02]  /*5b60*/  ISETP.GT.AND P0, PT, R4, -0x1, PT ;  /* 0xffffffff0400780c */ /* 0x000fe40003f04270 */
[----:B------:R-:W-:Y:S02]  /*5b70*/  SEL R75, R75, 0xff800000, P1 ;  /* 0xff8000004b4b7807 */ /* 0x000fe40000800000 */
[----:B------:R-:W-:-:S02]  /*5b80*/  SEL R78, R78, 0xff800000, P2 ;  /* 0xff8000004e4e7807 */ /* 0x000fc40001000000 */
[----:B------:R-:W-:Y:S02]  /*5b90*/  SEL R79, R79, 0xff800000, P3 ;  /* 0xff8000004f4f7807 */ /* 0x000fe40001800000 */
[----:B------:R-:W-:Y:S02]  /*5ba0*/  SEL R80, R80, 0xff800000, P4 ;  /* 0xff80000050507807 */ /* 0x000fe40002000000 */
[----:B------:R-:W-:Y:S02]  /*5bb0*/  SEL R81, R81, 0xff800000, P5 ;  /* 0xff80000051517807 */ /* 0x000fe40002800000 */
[----:B------:R-:W-:Y:S02]  /*5bc0*/  SEL R82, R82, 0xff800000, P6 ;  /* 0xff80000052527807 */ /* 0x000fe40003000000 */
[----:B------:R-:W-:Y:S02]  /*5bd0*/  R2P PR, R141, 0x7e ;  /* 0x0000007e8d007804 */ /* 0x000fe40000000000 */
[----:B------:R-:W-:-:S02]  /*5be0*/  SEL R83, R83, 0xff800000, !P0 ;  /* 0xff80000053537807 */ /* 0x000fc40004000000 */
[----:B------:R-:W-:Y:S02]  /*5bf0*/  LOP3.LUT R4, R141, 0x1, RZ, 0xc0, !PT ;  /* 0x000000018d047812 */ /* 0x000fe400078ec0ff */
[----:B-1----:R-:W-:Y:S02]  /*5c00*/  SEL R127, R21, 0xff800000, P1 ;  /* 0xff800000157f7807 */ /* 0x002fe40000800000 */
[----:B------:R-:W-:Y:S02]  /*5c10*/  SEL R120, R22, 0xff800000, P2 ;  /* 0xff80000016787807 */ /* 0x000fe40001000000 */
[----:B------:R-:W-:Y:S02]  /*5c20*/  SEL R121, R23, 0xff800000, P3 ;  /* 0xff80000017797807 */ /* 0x000fe40001800000 */
[----:B------:R-:W-:Y:S02]  /*5c30*/  SEL R122, R24, 0xff800000, P4 ;  /* 0xff800000187a7807 */ /* 0x000fe40002000000 */
[----:B------:R-:W-:-:S02]  /*5c40*/  SEL R123, R25, 0xff800000, P5 ;  /* 0xff800000197b7807 */ /* 0x000fc40002800000 */
[----:B------:R-:W-:Y:S02]  /*5c50*/  SEL R130, R26, 0xff800000, P6 ;  /* 0xff8000001a827807 */ /* 0x000fe40003000000 */
        /* <DEDUP_REMOVED lines=12> */
[----:B------:R-:W-:Y:S02]  /*5d20*/  SEL R126, R20, 0xff800000, !P0 ;  /* 0xff800000147e7807 */ /* 0x000fe40004000000 */
[----:B------:R-:W-:Y:S02]  /*5d30*/  LOP3.LUT P0, RZ, R141, 0x80, RZ, 0xc0, !PT ;  /* 0x000000808dff7812 */ /* 0x000fe4000780c0ff */
[----:B------:R-:W-:-:S02]  /*5d40*/  SEL R38, R38, 0xff800000, P2 ;  /* 0xff80000026267807 */ /* 0x000fc40001000000 */
[----:B------:R-:W-:Y:S02]  /*5d50*/  SEL R131, R27, 0xff800000, P0 ;  /* 0xff8000001b837807 */ /* 0x000fe40000000000 */
[----:B------:R-:W-:Y:S02]  /*5d60*/  LOP3.LUT P0, RZ, R141, 0x8000, RZ, 0xc0, !PT ;  /* 0x000080008dff7812 */ /* 0x000fe4000780c0ff */
[----:B------:R-:W-:Y:S02]  /*5d70*/  SEL R39, R39, 0xff800000, P3 ;  /* 0xff80000027277807 */ /* 0x000fe40001800000 */
[----:B------:R-:W-:Y:S02]  /*5d80*/  SEL R135, R35, 0xff800000, P0 ;  /* 0xff80000023877807 */ /* 0x000fe40000000000 */
[----:B------:R-:W1:Y:S01]  /*5d90*/  LDTM.x32 R4, tmem[UR4] ;  /* 0x00000004000479ee */ /* 0x000e6200082c0000 */
[----:B------:R-:W-:Y:S01]  /*5da0*/  LOP3.LUT P0, RZ, R141, 0x800000, RZ, 0xc0, !PT ;  /* 0x008000008dff7812 */ /* 0x000fe2000780c0ff */
[----:B------:R-:W2:Y:S01]  /*5db0*/  LDCU UR4, c[0x0][0x600] ;  /* 0x0000c000ff0477ac */ /* 0x000ea20008000800 */
[----:B------:R-:W-:-:S02]  /*5dc0*/  SEL R138, R40, 0xff800000, P4 ;  /* 0xff800000288a7807 */ /* 0x000fc40002000000 */
[----:B------:R-:W-:Y:S02]  /*5dd0*/  SEL R137, R43, 0xff800000, P0 ;  /* 0xff8000002b897807 */ /* 0x000fe40000000000 */
[----:B------:R-:W-:Y:S02]  /*5de0*/  SEL R139, R41, 0xff800000, P5 ;  /* 0xff800000298b7807 */ /* 0x000fe40002800000 */
[----:B------:R-:W-:Y:S02]  /*5df0*/  SEL R136, R42, 0xff800000, P6 ;  /* 0xff8000002a887807 */ /* 0x000fe40003000000 */
[----:B------:R-:W-:Y:S02]  /*5e00*/  R2P PR, R141.B3, 0x7f ;  /* 0x0000007f8d007804 */ /* 0x000fe40000003000 */
[----:B------:R-:W-:Y:S02]  /*5e10*/  SHF.R.U32.HI R40, RZ, R143, R140 ;  /* 0x0000008fff287219 */ /* 0x000fe4000001168c */
[----:B------:R-:W-:-:S02]  /*5e20*/  FMNMX R41, R98, R99, !PT ;  /* 0x0000006362297209 */ /* 0x000fc40007800000 */
[----:B------:R-:W-:Y:S02]  /*5e30*/  SEL R140, R44, 0xff800000, P0 ;  /* 0xff8000002c8c7807 */ /* 0x000fe40000000000 */
[----:B------:R-:W-:Y:S02]  /*5e40*/  ISETP.GT.AND P0, PT, R141, -0x1, PT ;  /* 0xffffffff8d00780c */ /* 0x000fe40003f04270 */
[----:B------:R-:W-:Y:S02]  /*5e50*/  SEL R141, R45, 0xff800000, P1 ;  /* 0xff8000002d8d7807 */ /* 0x000fe40000800000 */
[----:B------:R-:W-:Y:S02]  /*5e60*/  SEL R142, R46, 0xff800000, P2 ;  /* 0xff8000002e8e7807 */ /* 0x000fe40001000000 */
[----:B------:R-:W-:Y:S02]  /*5e70*/  SEL R143, R47, 0xff800000, P3 ;  /* 0xff8000002f8f7807 */ /* 0x000fe40001800000 */
[----:B------:R-:W-:-:S02]  /*5e80*/  SEL R144, R48, 0xff800000, P4 ;  /* 0xff80000030907807 */ /* 0x000fc40002000000 */
[----:B------:R-:W-:Y:S02]  /*5e90*/  SEL R145, R49, 0xff800000, P5 ;  /* 0xff80000031917807 */ /* 0x000fe40002800000 */
[----:B------:R-:W-:Y:S02]  /*5ea0*/  SEL R146, R50, 0xff800000, P6 ;  /* 0xff80000032927807 */ /* 0x000fe40003000000 */
[----:B------:R-:W-:Y:S02]  /*5eb0*/  R2P PR, R40, 0x7e ;  /* 0x0000007e28007804 */ /* 0x000fe40000000000 */
[----:B------:R-:W-:Y:S02]  /*5ec0*/  SEL R147, R51, 0xff800000, !P0 ;  /* 0xff80000033937807 */ /* 0x000fe40004000000 */
[----:B------:R-:W-:Y:S02]  /*5ed0*/  FMNMX3 R41, R41, R92, R93, !PT ;  /* 0x0000005c29297276 */ /* 0x000fe4000780005d */
[----:B-1----:R-:W-:-:S02]  /*5ee0*/  SEL R151, R5, 0xff800000, P1 ;  /* 0xff80000005977807 */ /* 0x002fc40000800000 */
[----:B------:R-:W-:Y:S02]  /*5ef0*/  SEL R148, R6, 0xff800000, P2 ;  /* 0xff80000006947807 */ /* 0x000fe40001000000 */
[----:B------:R-:W-:Y:S02]  /*5f00*/  SEL R149, R7, 0xff800000, P3 ;  /* 0xff80000007957807 */ /* 0x000fe40001800000 */
[----:B------:R-:W-:Y:S02]  /*5f10*/  SEL R8, R8, 0xff800000, P4 ;  /* 0xff80000008087807 */ /* 0x000fe40002000000 */
[----:B------:R-:W-:Y:S02]  /*5f20*/  SEL R9, R9, 0xff800000, P5 ;  /* 0xff80000009097807 */ /* 0x000fe40002800000 */
[----:B------:R-:W-:Y:S02]  /*5f30*/  SEL R10, R10, 0xff800000, P6 ;  /* 0xff8000000a0a7807 */ /* 0x000fe40003000000 */
[----:B------:R-:W-:-:S02]  /*5f40*/  R2P PR, R40.B1, 0x7f ;  /* 0x0000007f28007804 */ /* 0x000fc40000001000 */
[----:B------:R-:W-:Y:S02]  /*5f50*/  LOP3.LUT R5, R40, 0x1, RZ, 0xc0, !PT ;  /* 0x0000000128057812 */ /* 0x000fe400078ec0ff */
[----:B------:R-:W-:Y:S02]  /*5f60*/  FMNMX3 R41, R41, R100, R101, !PT ;  /* 0x0000006429297276 */ /* 0x000fe40007800065 */
[----:B------:R-:W-:Y:S02]  /*5f70*/  SEL R12, R12, 0xff800000, P0 ;  /* 0xff8000000c0c7807 */ /* 0x000fe40000000000 */
[----:B------:R-:W-:Y:S02]  /*5f80*/  SEL R13, R13, 0xff800000, P1 ;  /* 0xff8000000d0d7807 */ /* 0x000fe40000800000 */
[----:B------:R-:W-:Y:S02]  /*5f90*/  SEL R14, R14, 0xff800000, P2 ;  /* 0xff8000000e0e7807 */ /* 0x000fe40001000000 */
[----:B------:R-:W-:-:S02]  /*5fa0*/  SEL R15, R15, 0xff800000, P3 ;  /* 0xff8000000f0f7807 */ /* 0x000fc40001800000 */
[----:B------:R-:W-:Y:S02]  /*5fb0*/  SEL R152, R16, 0xff800000, P4 ;  /* 0xff80000010987807 */ /* 0x000fe40002000000 */
[----:B------:R-:W-:Y:S02]  /*5fc0*/  SEL R153, R17, 0xff800000, P5 ;  /* 0xff80000011997807 */ /* 0x000fe40002800000 */
[----:B------:R-:W-:Y:S02]  /*5fd0*/  SEL R18, R18, 0xff800000, P6 ;  /* 0xff80000012127807 */ /* 0x000fe40003000000 */
[----:B------:R-:W-:Y:S02]  /*5fe0*/  R2P PR, R40.B2, 0x7f ;  /* 0x0000007f28007804 */ /* 0x000fe40000002000 */
[----:B------:R-:W-:-:S03]  /*5ff0*/  FMNMX3 R41, R41, R110, R111, !PT ;  /* 0x0000006e29297276 */ /* 0x000fc6000780006f */
[----:B------:R-:W-:Y:S02]  /*6000*/  SEL R20, R20, 0xff800000, P0 ;  /* 0xff80000014147807 */ /* 0x000fe40000000000 */
[----:B------:R-:W-:Y:S02]  /*6010*/  ISETP.NE.U32.AND P0, PT, R5, 0x1, PT ;  /* 0x000000010500780c */ /* 0x000fe40003f05070 */
[----:B------:R-:W-:Y:S02]  /*6020*/  SEL R21, R21, 0xff800000, P1 ;  /* 0xff80000015157807 */ /* 0x000fe40000800000 */
[----:B------:R-:W-:Y:S02]  /*6030*/  SEL R150, R4, 0xff800000, !P0 ;  /* 0xff80000004967807 */ /* 0x000fe40004000000 */
[----:B------:R-:W-:Y:S02]  /*6040*/  LOP3.LUT P0, RZ, R40, 0x80, RZ, 0xc0, !PT ;  /* 0x0000008028ff7812 */ /* 0x000fe4000780c0ff */
[----:B------:R-:W-:-:S02]  /*6050*/  SEL R22, R22, 0xff800000, P2 ;  /* 0xff80000016167807 */ /* 0x000fc40001000000 */
[----:B------:R-:W-:Y:S02]  /*6060*/  SEL R11, R11, 0xff800000, P0 ;  /* 0xff8000000b0b7807 */ /* 0x000fe40000000000 */
[C---:B------:R-:W-:Y:S02]  /*6070*/  LOP3.LUT P0, RZ, R40.reuse, 0x8000, RZ, 0xc0, !PT ;  /* 0x0000800028ff7812 */ /* 0x040fe4000780c0ff */
[----:B------:R-:W-:Y:S02]  /*6080*/  SEL R23, R23, 0xff800000, P3 ;  /* 0xff80000017177807 */ /* 0x000fe40001800000 */
[----:B------:R-:W-:Y:S02]  /*6090*/  SEL R19, R19, 0xff800000, P0 ;  /* 0xff80000013137807 */ /* 0x000fe40000000000 */
[----:B------:R-:W-:Y:S02]  /*60a0*/  LOP3.LUT P0, RZ, R40, 0x800000, RZ, 0xc0, !PT ;  /* 0x0080000028ff7812 */ /* 0x000fe4000780c0ff */
[----:B------:R-:W-:-:S02]  /*60b0*/  SEL R24, R24, 0xff800000, P4 ;  /* 0xff80000018187807 */ /* 0x000fc40002000000 */
[----:B------:R-:W-:Y:S02]  /*60c0*/  SEL R27, R27, 0xff800000, P0 ;  /* 0xff8000001b1b7807 */ /* 0x000fe40000000000 */
[----:B------:R-:W-:Y:S02]  /*60d0*/  SEL R25, R25, 0xff800000, P5 ;  /* 0xff80000019197807 */ /* 0x000fe40002800000 */
[----:B------:R-:W-:Y:S02]  /*60e0*/  SEL R26, R26, 0xff800000, P6 ;  /* 0xff8000001a1a7807 */ /* 0x000fe40003000000 */
[----:B------:R-:W-:Y:S02]  /*60f0*/  R2P PR, R40.B3, 0x7f ;  /* 0x0000007f28007804 */ /* 0x000fe40000003000 */
[----:B------:R-:W-:Y:S02]  /*6100*/  FMNMX R4, R88, R89, !PT ;  /* 0x0000005958047209 */ /* 0x000fe40007800000 */
[----:B------:R-:W-:-:S02]  /*6110*/  FMNMX3 R41, R41, R52, R53, !PT ;  /* 0x0000003429297276 */ /* 0x000fc40007800035 */
[----:B------:R-:W-:Y:S02]  /*6120*/  SEL R28, R28, 0xff800000, P0 ;  /* 0xff8000001c1c7807 */ /* 0x000fe40000000000 */
[----:B------:R-:W-:Y:S02]  /*6130*/  ISETP.GT.AND P0, PT, R40, -0x1, PT ;  /* 0xffffffff2800780c */ /* 0x000fe40003f04270 */
[----:B------:R-:W-:Y:S02]  /*6140*/  FMNMX3 R4, R4, R94, R95, !PT ;  /* 0x0000005e04047276 */ /* 0x000fe4000780005f */
[----:B------:R-:W-:Y:S02]  /*6150*/  SEL R5, R35, 0xff800000, !P0 ;  /* 0xff80000023057807 */ /* 0x000fe40004000000 */
[----:B------:R-:W-:Y:S02]  /*6160*/  FMNMX R40, R90, R91, !PT ;  /* 0x0000005b5a287209 */ /* 0x000fe40007800000 */
[----:B------:R-:W-:-:S02]  /*6170*/  FMNMX R35, R102, R103, !PT ;  /* 0x0000006766237209 */ /* 0x000fc40007800000 */
[----:B------:R-:W-:Y:S02]  /*6180*/  FMNMX3 R4, R4, R104, R105, !PT ;  /* 0x0000006804047276 */ /* 0x000fe40007800069 */
[----:B------:R-:W-:Y:S02]  /*6190*/  FMNMX3 R40, R40, R96, R97, !PT ;  /* 0x0000006028287276 */ /* 0x000fe40007800061 */
[----:B------:R-:W-:Y:S02]  /*61a0*/  FMNMX3 R35, R35, R108, R109, !PT ;  /* 0x0000006c23237276 */ /* 0x000fe4000780006d */
[----:B------:R-:W-:Y:S02]  /*61b0*/  FMNMX3 R4, R4, R114, R115, !PT ;  /* 0x0000007204047276 */ /* 0x000fe40007800073 */
[----:B------:R-:W-:Y:S02]  /*61c0*/  FMNMX3 R40, R40, R106, R107, !PT ;  /* 0x0000006a28287276 */ /* 0x000fe4000780006b */
[----:B------:R-:W-:-:S02]  /*61d0*/  FMNMX3 R35, R35, R112, R113, !PT ;  /* 0x0000007023237276 */ /* 0x000fc40007800071 */
        /* <DEDUP_REMOVED lines=40> */
[----:B------:R-:W-:Y:S02]  /*6460*/  SEL R16, R30, 0xff800000, P2 ;  /* 0xff8000001e107807 */ /* 0x000fe40001000000 */
[----:B------:R-:W-:-:S02]  /*6470*/  SEL R17, R31, 0xff800000, P3 ;  /* 0xff8000001f117807 */ /* 0x000fc40001800000 */
[----:B------:R-:W-:Y:S02]  /*6480*/  FMNMX3 R40, R40, R152, R153, !PT ;  /* 0x0000009828287276 */ /* 0x000fe40007800099 */
[----:B------:R-:W-:Y:S02]  /*6490*/  FMNMX3 R35, R35, R18, R19, !PT ;  /* 0x0000001223237276 */ /* 0x000fe40007800013 */
[----:B------:R-:W-:Y:S02]  /*64a0*/  FMNMX3 R41, R41, R20, R21, !PT ;  /* 0x0000001429297276 */ /* 0x000fe40007800015 */
[----:B------:R-:W-:Y:S02]  /*64b0*/  SEL R29, R29, 0xff800000, P1 ;  /* 0xff8000001d1d7807 */ /* 0x000fe40000800000 */
[----:B------:R-:W-:Y:S02]  /*64c0*/  FMNMX3 R30, R4, R16, R17, !PT ;  /* 0x00000010041e7276 */ /* 0x000fe40007800011 */
[----:B------:R-:W-:-:S02]  /*64d0*/  SEL R6, R32, 0xff800000, P4 ;  /* 0xff80000020067807 */ /* 0x000fc40002000000 */
[----:B------:R-:W-:Y:S02]  /*64e0*/  SEL R7, R33, 0xff800000, P5 ;  /* 0xff80000021077807 */ /* 0x000fe40002800000 */
[----:B------:R-:W-:Y:S02]  /*64f0*/  FMNMX3 R41, R41, R28, R29, !PT ;  /* 0x0000001c29297276 */ /* 0x000fe4000780001d */
[----:B------:R-:W-:Y:S02]  /*6500*/  SEL R4, R34, 0xff800000, P6 ;  /* 0xff80000022047807 */ /* 0x000fe40003000000 */
[----:B------:R-:W-:Y:S02]  /*6510*/  FMNMX3 R40, R40, R24, R25, !PT ;  /* 0x0000001828287276 */ /* 0x000fe40007800019 */
[----:B------:R-:W-:Y:S02]  /*6520*/  FMNMX3 R35, R35, R26, R27, !PT ;  /* 0x0000001a23237276 */ /* 0x000fe4000780001b */
[----:B------:R-:W-:-:S02]  /*6530*/  FMNMX R30, R41, R30, !PT ;  /* 0x0000001e291e7209 */ /* 0x000fc40007800000 */
[----:B------:R-:W-:Y:S02]  /*6540*/  FMNMX3 R155, R40, R6, R7, !PT ;  /* 0x00000006289b7276 */ /* 0x000fe40007800007 */
[----:B------:R-:W-:-:S04]  /*6550*/  FMNMX3 R35, R35, R4, R5, !PT ;  /* 0x0000000423237276 */ /* 0x000fc80007800005 */
[----:B------:R-:W-:-:S04]  /*6560*/  FMNMX3 R155, R30, R155, R35, !PT ;  /* 0x0000009b1e9b7276 */ /* 0x000fc80007800023 */
[----:B------:R-:W-:-:S04]  /*6570*/  FSETP.NEU.AND P0, PT, R155, -INF , PT ;  /* 0xff8000009b00780b */ /* 0x000fc80003f0d000 */
[----:B------:R-:W-:Y:S02]  /*6580*/  FSEL R30, R155, RZ, P0 ;  /* 0x000000ff9b1e7208 */ /* 0x000fe40000000000 */
[----:B------:R-:W-:-:S03]  /*6590*/  ELECT P0, URZ, PT ;  /* 0x0000000000ff782f */ /* 0x000fc60003800000 */
[----:B--2---:R-:W-:-:S04]  /*65a0*/  FFMA R166, -R30, UR4, RZ ;  /* 0x000000041ea67c23 */ /* 0x004fc800080001ff */
[--C-:B------:R-:W-:Y:S02]  /*65b0*/  FFMA2 R42, R88.F32x2.HI_LO, UR4.F32, R166.reuse.F32 ;  /* 0x00000004582a7c49 */ /* 0x100fe400092000a6 */
[--C-:B------:R-:W-:Y:S02]  /*65c0*/  FFMA2 R48, R92.F32x2.HI_LO, UR4.F32, R166.reuse.F32 ;  /* 0x000000045c307c49 */ /* 0x100fe400092000a6 */
[--C-:B------:R-:W-:Y:S02]  /*65d0*/  FFMA2 R50, R94.F32x2.HI_LO, UR4.F32, R166.reuse.F32 ;  /* 0x000000045e327c49 */ /* 0x100fe400092000a6 */
[--C-:B------:R-:W-:Y:S01]  /*65e0*/  FFMA2 R88, R96.F32x2.HI_LO, UR4.F32, R166.reuse.F32 ;  /* 0x0000000460587c49 */ /* 0x100fe200092000a6 */
[----:B------:R-:W-:Y:S01]  /*65f0*/  MUFU.EX2 R42, R42 ;  /* 0x0000002a002a7308 */ /* 0x000fe20000000800 */
[--C-:B------:R-:W-:Y:S02]  /*6600*/  FFMA2 R40, R98.F32x2.HI_LO, UR4.F32, R166.reuse.F32 ;  /* 0x0000000462287c49 */ /* 0x100fe400092000a6 */
[----:B------:R-:W-:-:S02]  /*6610*/  FFMA2 R44, R90.F32x2.HI_LO, UR4.F32, R166.F32 ;  /* 0x000000045a2c7c49 */ /* 0x000fc400092000a6 */
[--C-:B------:R-:W-:Y:S02]  /*6620*/  FFMA2 R46, R102.F32x2.HI_LO, UR4.F32, R166.reuse.F32 ;  /* 0x00000004662e7c49 */ /* 0x100fe400092000a6 */
[--C-:B------:R-:W-:Y:S01]  /*6630*/  FFMA2 R92, R100.F32x2.HI_LO, UR4.F32, R166.reuse.F32 ;  /* 0x00000004645c7c49 */ /* 0x100fe200092000a6 */
[----:B------:R-:W-:Y:S01]  /*6640*/  MUFU.EX2 R40, R40 ;  /* 0x0000002800287308 */ /* 0x000fe20000000800 */
[--C-:B------:R-:W-:Y:S02]  /*6650*/  FFMA2 R94, R104.F32x2.HI_LO, UR4.F32, R166.reuse.F32 ;  /* 0x00000004685e7c49 */ /* 0x100fe400092000a6 */
[--C-:B------:R-:W-:Y:S02]  /*6660*/  FFMA2 R96, R106.F32x2.HI_LO, UR4.F32, R166.reuse.F32 ;  /* 0x000000046a607c49 */ /* 0x100fe400092000a6 */
[--C-:B------:R-:W-:Y:S02]  /*6670*/  FFMA2 R90, R108.F32x2.HI_LO, UR4.F32, R166.reuse.F32 ;  /* 0x000000046c5a7c49 */ /* 0x100fe400092000a6 */
[--C-:B------:R-:W-:Y:S01]  /*6680*/  FFMA2 R98, R112.F32x2.HI_LO, UR4.F32, R166.reuse.F32 ;  /* 0x0000000470627c49 */ /* 0x100fe200092000a6 */
[----:B------:R-:W1:Y:S01]  /*6690*/  MUFU.EX2 R41, R41 ;  /* 0x0000002900297308 */ /* 0x000e620000000800 */
[----:B------:R-:W-:-:S02]  /*66a0*/  FFMA2 R100, R110.F32x2.HI_LO, UR4.F32, R166.F32 ;  /* 0x000000046e647c49 */ /* 0x000fc400092000a6 */
[--C-:B------:R-:W-:Y:S02]  /*66b0*/  FFMA2 R102, R114.F32x2.HI_LO, UR4.F32, R166.reuse.F32 ;  /* 0x0000000472667c49 */ /* 0x100fe400092000a6 */
[--C-:B------:R-:W-:Y:S02]  /*66c0*/  FFMA2 R104, R116.F32x2.HI_LO, UR4.F32, R166.reuse.F32 ;  /* 0x0000000474687c49 */ /* 0x100fe400092000a6 */
[--C-:B------:R-:W-:Y:S01]  /*66d0*/  FFMA2 R106, R118.F32x2.HI_LO, UR4.F32, R166.reuse.F32 ;  /* 0x00000004766a7c49 */ /* 0x100fe200092000a6 */
[----:B------:R-:W2:Y:S01]  /*66e0*/  MUFU.EX2 R43, R43 ;  /* 0x0000002b002b7308 */ /* 0x000ea20000000800 */
[--C-:B------:R-:W-:Y:S02]  /*66f0*/  FFMA2 R52, R52.F32x2.HI_LO, UR4.F32, R166.reuse.F32 ;  /* 0x0000000434347c49 */ /* 0x100fe400092000a6 */
[--C-:B------:R-:W-:Y:S02]  /*6700*/  FFMA2 R54, R54.F32x2.HI_LO, UR4.F32, R166.reuse.F32 ;  /* 0x0000000436367c49 */ /* 0x100fe400092000a6 */
[----:B------:R-:W-:-:S02]  /*6710*/  FFMA2 R56, R56.F32x2.HI_LO, UR4.F32, R166.F32 ;  /* 0x0000000438387c49 */ /* 0x000fc400092000a6 */
[--C-:B------:R-:W-:Y:S01]  /*6720*/  FFMA2 R58, R58.F32x2.HI_LO, UR4.F32, R166.reuse.F32 ;  /* 0x000000043a3a7c49 */ /* 0x100fe200092000a6 */
[----:B------:R-:W-:Y:S01]  /*6730*/  MUFU.EX2 R44, R44 ;  /* 0x0000002c002c7308 */ /* 0x000fe20000000800 */
[--C-:B------:R-:W-:Y:S02]  /*6740*/  FFMA2 R60, R60.F32x2.HI_LO, UR4.F32, R166.reuse.F32 ;  /* 0x000000043c3c7c49 */ /* 0x100fe400092000a6 */
[--C-:B------:R-:W-:Y:S02]  /*6750*/  FFMA2 R62, R62.F32x2.HI_LO, UR4.F32, R166.reuse.F32 ;  /* 0x000000043e3e7c49 */ /* 0x100fe400092000a6 */
[--C-:B------:R-:W-:Y:S02]  /*6760*/  FFMA2 R64, R64.F32x2.HI_LO, UR4.F32, R166.reuse.F32 ;  /* 0x0000000440407c49 */ /* 0x100fe400092000a6 */
[--C-:B------:R-:W-:Y:S01]  /*6770*/  FFMA2 R66, R66.F32x2.HI_LO, UR4.F32, R166.reuse.F32 ;  /* 0x0000000442427c49 */ /* 0x100fe200092000a6 */
[----:B------:R-:W3:Y:S01]  /*6780*/  MUFU.EX2 R45, R45 ;  /* 0x0000002d002d7308 */ /* 0x000ee20000000800 */
[----:B------:R-:W-:-:S02]  /*6790*/  FFMA2 R68, R68.F32x2.HI_LO, UR4.F32, R166.F32 ;  /* 0x0000000444447c49 */ /* 0x000fc400092000a6 */
[--C-:B------:R-:W-:Y:S02]  /*67a0*/  FFMA2 R70, R70.F32x2.HI_LO, UR4.F32, R166.reuse.F32 ;  /* 0x0000000446467c49 */ /* 0x100fe400092000a6 */
[--C-:B------:R-:W-:Y:S02]  /*67b0*/  FFMA2 R72, R72.F32x2.HI_LO, UR4.F32, R166.reuse.F32 ;  /* 0x0000000448487c49 */ /* 0x100fe400092000a6 */
[--C-:B------:R-:W-:Y:S01]  /*67c0*/  FFMA2 R74, R74.F32x2.HI_LO, UR4.F32, R166.reuse.F32 ;  /* 0x000000044a4a7c49 */ /* 0x100fe200092000a6 */
[----:B------:R-:W-:Y:S01]  /*67d0*/  MUFU.EX2 R46, R46 ;  /* 0x0000002e002e7308 */ /* 0x000fe20000000800 */
[--C-:B------:R-:W-:Y:S02]  /*67e0*/  FFMA2 R76, R76.F32x2.HI_LO, UR4.F32, R166.reuse.F32 ;  /* 0x000000044c4c7c49 */ /* 0x100fe400092000a6 */
[--C-:B------:R-:W-:Y:S02]  /*67f0*/  FFMA2 R78, R78.F32x2.HI_LO, UR4.F32, R166.reuse.F32 ;  /* 0x000000044e4e7c49 */ /* 0x100fe400092000a6 */
[----:B------:R-:W-:-:S02]  /*6800*/  FFMA2 R80, R80.F32x2.HI_LO, UR4.F32, R166.F32 ;  /* 0x0000000450507c49 */ /* 0x000fc400092000a6 */
[--C-:B------:R-:W-:Y:S01]  /*6810*/  FFMA2 R82, R82.F32x2.HI_LO, UR4.F32, R166.reuse.F32 ;  /* 0x0000000452527c49 */ /* 0x100fe200092000a6 */
[----:B------:R-:W4:Y:S01]  /*6820*/  MUFU.EX2 R47, R47 ;  /* 0x0000002f002f7308 */ /* 0x000f220000000800 */
[--C-:B------:R-:W-:Y:S02]  /*6830*/  FFMA2 R114, R130.F32x2.HI_LO, UR4.F32, R166.reuse.F32 ;  /* 0x0000000482727c49 */ /* 0x100fe400092000a6 */
[--C-:B------:R-:W-:Y:S02]  /*6840*/  FFMA2 R112, R122.F32x2.HI_LO, UR4.F32, R166.reuse.F32 ;  /* 0x000000047a707c49 */ /* 0x100fe400092000a6 */
[--C-:B------:R-:W-:Y:S02]  /*6850*/  FFMA2 R118, R128.F32x2.HI_LO, UR4.F32, R166.reuse.F32 ;  /* 0x0000000480767c49 */ /* 0x100fe400092000a6 */
[--C-:B------:R-:W-:Y:S01]  /*6860*/  FFMA2 R130, R136.F32x2.HI_LO, UR4.F32, R166.reuse.F32 ;  /* 0x0000000488827c49 */ /* 0x100fe200092000a6 */
[----:B------:R-:W-:Y:S01]  /*6870*/  MUFU.EX2 R48, R48 ;  /* 0x0000003000307308 */ /* 0x000fe20000000800 */
[----:B------:R-:W-:-:S02]  /*6880*/  FFMA2 R122, R134.F32x2.HI_LO, UR4.F32, R166.F32 ;  /* 0x00000004867a7c49 */ /* 0x000fc400092000a6 */
[--C-:B------:R-:W-:Y:S02]  /*6890*/  FFMA2 R128, R138.F32x2.HI_LO, UR4.F32, R166.reuse.F32 ;  /* 0x000000048a807c49 */ /* 0x100fe400092000a6 */
[--C-:B------:R-:W-:Y:S02]  /*68a0*/  FFMA2 R136, R142.F32x2.HI_LO, UR4.F32, R166.reuse.F32 ;  /* 0x000000048e887c49 */ /* 0x100fe400092000a6 */
[--C-:B------:R-:W-:Y:S01]  /*68b0*/  FFMA2 R134, R140.F32x2.HI_LO, UR4.F32, R166.reuse.F32 ;  /* 0x000000048c867c49 */ /* 0x100fe200092000a6 */
[----:B------:R-:W5:Y:S01]  /*68c0*/  MUFU.EX2 R49, R49 ;  /* 0x0000003100317308 */ /* 0x000f620000000800 */
[--C-:B------:R-:W-:Y:S02]  /*68d0*/  FFMA2 R138, R144.F32x2.HI_LO, UR4.F32, R166.reuse.F32 ;  /* 0x00000004908a7c49 */ /* 0x100fe400092000a6 */
[--C-:B------:R-:W-:Y:S02]  /*68e0*/  FFMA2 R142, R150.F32x2.HI_LO, UR4.F32, R166.reuse.F32 ;  /* 0x00000004968e7c49 */ /* 0x100fe400092000a6 */
[----:B------:R-:W-:-:S02]  /*68f0*/  FFMA2 R140, R146.F32x2.HI_LO, UR4.F32, R166.F32 ;  /* 0x00000004928c7c49 */ /* 0x000fc400092000a6 */
[--C-:B------:R-:W-:Y:S01]  /*6900*/  FFMA2 R144, R148.F32x2.HI_LO, UR4.F32, R166.reuse.F32 ;  /* 0x0000000494907c49 */ /* 0x100fe200092000a6 */
[----:B------:R-:W-:Y:S01]  /*6910*/  MUFU.EX2 R50, R50 ;  /* 0x0000003200327308 */ /* 0x000fe20000000800 */
[--C-:B------:R-:W-:Y:S02]  /*6920*/  FFMA2 R150, R12.F32x2.HI_LO, UR4.F32, R166.reuse.F32 ;  /* 0x000000040c967c49 */ /* 0x100fe400092000a6 */
[----:B------:R-:W-:Y:S02]  /*6930*/  IMAD.U32 R12, RZ, RZ, UR13 ;  /* 0x0000000dff0c7e24 */ /* 0x000fe4000f8e00ff */
[--C-:B------:R-:W-:Y:S02]  /*6940*/  FFMA2 R108, R126.F32x2.HI_LO, UR4.F32, R166.reuse.F32 ;  /* 0x000000047e6c7c49 */ /* 0x100fe400092000a6 */
[--C-:B------:R-:W-:Y:S02]  /*6950*/  FFMA2 R116, R124.F32x2.HI_LO, UR4.F32, R166.reuse.F32 ;  /* 0x000000047c747c49 */ /* 0x100fe400092000a6 */
[--C-:B------:R-:W-:Y:S01]  /*6960*/  FFMA2 R146, R8.F32x2.HI_LO, UR4.F32, R166.reuse.F32 ;  /* 0x0000000408927c49 */ /* 0x100fe200092000a6 */
[----:B------:R-:W4:Y:S01]  /*6970*/  MUFU.EX2 R51, R51 ;  /* 0x0000003300337308 */ /* 0x000f220000000800 */
[----:B------:R-:W-:-:S02]  /*6980*/  FFMA2 R148, R10.F32x2.HI_LO, UR4.F32, R166.F32 ;  /* 0x000000040a947c49 */ /* 0x000fc400092000a6 */
[--C-:B------:R-:W-:Y:S02]  /*6990*/  FFMA2 R110, R120.F32x2.HI_LO, UR4.F32, R166.reuse.F32 ;  /* 0x00000004786e7c49 */ /* 0x100fe400092000a6 */
[--C-:B------:R-:W-:Y:S02]  /*69a0*/  FFMA2 R124, R36.F32x2.HI_LO, UR4.F32, R166.reuse.F32 ;  /* 0x00000004247c7c49 */ /* 0x100fe400092000a6 */
[--C-:B------:R-:W-:Y:S01]  /*69b0*/  FFMA2 R126, R38.F32x2.HI_LO, UR4.F32, R166.reuse.F32 ;  /* 0x00000004267e7c49 */ /* 0x100fe200092000a6 */
[----:B------:R-:W-:Y:S01]  /*69c0*/  MUFU.EX2 R88, R88 ;  /* 0x0000005800587308 */ /* 0x000fe20000000800 */
[--C-:B------:R-:W-:Y:S01]  /*69d0*/  FFMA2 R164, R24.F32x2.HI_LO, UR4.F32, R166.reuse.F32 ;  /* 0x0000000418a47c49 */ /* 0x100fe200092000a6 */
[----:B-1----:R-:W-:Y:S01]  /*69e0*/  F2FP.F16.F32.PACK_AB R24, R41, R40 ;  /* 0x000000282918723e */ /* 0x002fe200000000ff */
[--C-:B------:R-:W-:Y:S01]  /*69f0*/  FFMA2 R10, R26.F32x2.HI_LO, UR4.F32, R166.reuse.F32 ;  /* 0x000000041a0a7c49 */ /* 0x100fe200092000a6 */
[----:B--2---:R-:W-:Y:S01]  /*6a00*/  F2FP.F16.F32.PACK_AB R25, R43, R42 ;  /* 0x0000002a2b19723e */ /* 0x004fe200000000ff */
[--C-:B------:R-:W-:Y:S01]  /*6a10*/  FFMA2 R8, R28.F32x2.HI_LO, UR4.F32, R166.reuse.F32 ;  /* 0x000000041c087c49 */ /* 0x100fe200092000a6 */
[----:B---3--:R-:W-:Y:S01]  /*6a20*/  F2FP.F16.F32.PACK_AB R26, R45, R44 ;  /* 0x0000002c2d1a723e */ /* 0x008fe200000000ff */
[--C-:B------:R-:W-:Y:S01]  /*6a30*/  FFMA2 R120, R132.F32x2.HI_LO, UR4.F32, R166.reuse.F32 ;  /* 0x0000000484787c49 */ /* 0x100fe200092000a6 */
[----:B------:R-:W1:Y:S01]  /*6a40*/  MUFU.EX2 R89, R89 ;  /* 0x0000005900597308 */ /* 0x000e620000000800 */
[----:B----4-:R-:W-:Y:S01]  /*6a50*/  F2FP.F16.F32.PACK_AB R27, R47, R46 ;  /* 0x0000002e2f1b723e */ /* 0x010fe200000000ff */
[--C-:B------:R-:W-:Y:S01]  /*6a60*/  FFMA2 R156, R14.F32x2.HI_LO, UR4.F32, R166.reuse.F32 ;  /* 0x000000040e9c7c49 */ /* 0x100fe200092000a6 */
[----:B-----5:R-:W-:Y:S01]  /*6a70*/  F2FP.F16.F32.PACK_AB R28, R49, R48 ;  /* 0x00000030311c723e */ /* 0x020fe200000000ff */
[--C-:B------:R-:W-:Y:S01]  /*6a80*/  FFMA2 R158, R18.F32x2.HI_LO, UR4.F32, R166.reuse.F32 ;  /* 0x00000004129e7c49 */ /* 0x100fe200092000a6 */
[----:B------:R-:W-:Y:S01]  /*6a90*/  F2FP.F16.F32.PACK_AB R29, R51, R50 ;  /* 0x00000032331d723e */ /* 0x000fe200000000ff */
[--C-:B------:R-:W-:Y:S01]  /*6aa0*/  FFMA2 R160, R20.F32x2.HI_LO, UR4.F32, R166.reuse.F32 ;  /* 0x0000000414a07c49 */ /* 0x100fe200092000a6 */
[----:B------:R-:W-:Y:S01]  /*6ab0*/  LOP3.LUT R133, R84, 0x50, RZ, 0xfc, !PT ;  /* 0x0000005054857812 */ /* 0x000fe200078efcff */
[----:B------:R-:W-:Y:S01]  /*6ac0*/  MUFU.EX2 R90, R90 ;  /* 0x0000005a005a7308 */ /* 0x000fe20000000800 */
[----:B------:R-:W-:-:S02]  /*6ad0*/  FFMA2 R162, R22.F32x2.HI_LO, UR4.F32, R166.F32 ;  /* 0x0000000416a27c49 */ /* 0x000fc400092000a6 */
[--C-:B------:R-:W-:Y:S02]  /*6ae0*/  FFMA2 R14, R16.F32x2.HI_LO, UR4.F32, R166.reuse.F32 ;  /* 0x00000004100e7c49 */ /* 0x100fe400092000a6 */
[----:B------:R-:W-:Y:S02]  /*6af0*/  FFMA2 R152, R152.F32x2.HI_LO, UR4.F32, R166.F32 ;  /* 0x0000000498987c49 */ /* 0x000fe400092000a6 */
[----:B------:R-:W-:Y:S01]  /*6b00*/  FADD2 R40, R40.F32x2.HI_LO, R48.F32x2.HI_LO ;  /* 0x000000302828724b */ /* 0x000fe20000000000 */
[----:B------:R-:W2:Y:S01]  /*6b10*/  MUFU.EX2 R91, R91 ;  /* 0x0000005b005b7308 */ /* 0x000ea20000000800 */
[----:B-1----:R-:W-:Y:S01]  /*6b20*/  F2FP.F16.F32.PACK_AB R30, R89, R88 ;  /* 0x00000058591e723e */ /* 0x002fe200000000ff */
[----:B------:R-:W-:Y:S02]  /*6b30*/  FADD2 R42, R42.F32x2.HI_LO, R50.F32x2.HI_LO ;  /* 0x000000322a2a724b */ /* 0x000fe40000000000 */
[----:B------:R-:W-:-:S04]  /*6b40*/  FADD2 R44, R44.F32x2.HI_LO, R88.F32x2.HI_LO ;  /* 0x000000582c2c724b */ /* 0x000fc80000000000 */
[----:B------:R-:W-:Y:S08]  /*6b50*/  MUFU.EX2 R92, R92 ;  /* 0x0000005c005c7308 */ /* 0x000ff00000000800 */
[----:B------:R-:W1:Y:S01]  /*6b60*/  MUFU.EX2 R93, R93 ;  /* 0x0000005d005d7308 */ /* 0x000e620000000800 */
[----:B--2---:R-:W-:Y:S01]  /*6b70*/  F2FP.F16.F32.PACK_AB R31, R91, R90 ;  /* 0x0000005a5b1f723e */ /* 0x004fe200000000ff */
[----:B------:R-:W-:-:S06]  /*6b80*/  FADD2 R46, R46.F32x2.HI_LO, R90.F32x2.HI_LO ;  /* 0x0000005a2e2e724b */ /* 0x000fcc0000000000 */
[----:B------:R-:W-:Y:S08]  /*6b90*/  MUFU.EX2 R94, R94 ;  /* 0x0000005e005e7308 */ /* 0x000ff00000000800 */
[----:B------:R-:W2:Y:S01]  /*6ba0*/  MUFU.EX2 R95, R95 ;  /* 0x0000005f005f7308 */ /* 0x000ea20000000800 */
[----:B-1----:R-:W-:Y:S01]  /*6bb0*/  F2FP.F16.F32.PACK_AB R32, R93, R92 ;  /* 0x0000005c5d20723e */ /* 0x002fe200000000ff */
[----:B------:R-:W-:-:S06]  /*6bc0*/  FADD2 R40, R40.F32x2.HI_LO, R92.F32x2.HI_LO ;  /* 0x0000005c2828724b */ /* 0x000fcc0000000000 */
        /* <DEDUP_REMOVED lines=27> */
[----:B------:R2:W-:Y:S06]  /*6d80*/  BAR.ARV R12, 0x40 ;  /* 0x0001000c0000751d */ /* 0x0005ec0000002000 */
[----:B------:R-:W-:Y:S01]  /*6d90*/  MUFU.EX2 R54, R54 ;  /* 0x0000003600367308 */ /* 0x000fe20000000800 */
[----:B------:R-:W-:Y:S01]  /*6da0*/  FADD2 R46, R46.F32x2.HI_LO, R106.F32x2.HI_LO ;  /* 0x0000006a2e2e724b */ /* 0x000fe20000000000 */
[----:B------:R3:W-:Y:S01]  /*6db0*/  STTM.x16 tmem[UR5], R24 ;  /* 0x00000018000079ed */ /* 0x0007e20008240005 */
[----:B------:R-:W-:-:S05]  /*6dc0*/  R2UR UR5, R133 ;  /* 0x00000000850572ca */ /* 0x000fca00000e0000 */
[----:B------:R-:W4:Y:S01]  /*6dd0*/  MUFU.EX2 R55, R55 ;  /* 0x0000003700377308 */ /* 0x000f220000000800 */
[----:B-1----:R-:W-:Y:S01]  /*6de0*/  F2FP.F16.F32.PACK_AB R16, R53, R52 ;  /* 0x000000343510723e */ /* 0x002fe200000000ff */
[----:B------:R-:W-:-:S06]  /*6df0*/  FADD2 R40, R40.F32x2.HI_LO, R52.F32x2.HI_LO ;  /* 0x000000342828724b */ /* 0x000fcc0000000000 */
[----:B------:R-:W-:Y:S08]  /*6e00*/  MUFU.EX2 R56, R56 ;  /* 0x0000003800387308 */ /* 0x000ff00000000800 */
[----:B------:R-:W1:Y:S01]  /*6e10*/  MUFU.EX2 R57, R57 ;  /* 0x0000003900397308 */ /* 0x000e620000000800 */
[----:B----4-:R-:W-:Y:S01]  /*6e20*/  F2FP.F16.F32.PACK_AB R17, R55, R54 ;  /* 0x000000363711723e */ /* 0x010fe200000000ff */
[----:B------:R-:W-:-:S06]  /*6e30*/  FADD2 R42, R42.F32x2.HI_LO, R54.F32x2.HI_LO ;  /* 0x000000362a2a724b */ /* 0x000fcc0000000000 */
[----:B------:R-:W-:Y:S08]  /*6e40*/  MUFU.EX2 R58, R58 ;  /* 0x0000003a003a7308 */ /* 0x000ff00000000800 */
[----:B------:R-:W4:Y:S01]  /*6e50*/  MUFU.EX2 R59, R59 ;  /* 0x0000003b003b7308 */ /* 0x000f220000000800 */
[----:B-1----:R-:W-:Y:S01]  /*6e60*/  F2FP.F16.F32.PACK_AB R18, R57, R56 ;  /* 0x000000383912723e */ /* 0x002fe200000000ff */
[----:B------:R-:W-:-:S06]  /*6e70*/  FADD2 R44, R44.F32x2.HI_LO, R56.F32x2.HI_LO ;  /* 0x000000382c2c724b */ /* 0x000fcc0000000000 */
[----:B------:R-:W-:Y:S01]  /*6e80*/  MUFU.EX2 R60, R60 ;  /* 0x0000003c003c7308 */ /* 0x000fe20000000800 */
[----:B---3--:R-:W-:-:S07]  /*6e90*/  FFMA2 R34, R6.F32x2.HI_LO, UR4.F32, R166.F32 ;  /* 0x0000000406227c49 */ /* 0x008fce00092000a6 */
[----:B------:R-:W1:Y:S01]  /*6ea0*/  MUFU.EX2 R61, R61 ;  /* 0x0000003d003d7308 */ /* 0x000e620000000800 */
[----:B----4-:R-:W-:Y:S01]  /*6eb0*/  F2FP.F16.F32.PACK_AB R19, R59, R58 ;  /* 0x0000003a3b13723e */ /* 0x010fe200000000ff */
[----:B------:R-:W-:-:S06]  /*6ec0*/  FADD2 R46, R46.F32x2.HI_LO, R58.F32x2.HI_LO ;  /* 0x0000003a2e2e724b */ /* 0x000fcc0000000000 */
[----:B------:R-:W-:Y:S08]  /*6ed0*/  MUFU.EX2 R62, R62 ;  /* 0x0000003e003e7308 */ /* 0x000ff00000000800 */
[----:B------:R-:W3:Y:S01]  /*6ee0*/  MUFU.EX2 R63, R63 ;  /* 0x0000003f003f7308 */ /* 0x000ee20000000800 */
[----:B-1----:R-:W-:Y:S01]  /*6ef0*/  F2FP.F16.F32.PACK_AB R20, R61, R60 ;  /* 0x0000003c3d14723e */ /* 0x002fe200000000ff */
[----:B------:R-:W-:-:S06]  /*6f00*/  FADD2 R40, R40.F32x2.HI_LO, R60.F32x2.HI_LO ;  /* 0x0000003c2828724b */ /* 0x000fcc0000000000 */
[----:B------:R-:W-:Y:S08]  /*6f10*/  MUFU.EX2 R64, R64 ;  /* 0x0000004000407308 */ /* 0x000ff00000000800 */
[----:B------:R-:W1:Y:S01]  /*6f20*/  MUFU.EX2 R65, R65 ;  /* 0x0000004100417308 */ /* 0x000e620000000800 */
[----:B---3--:R-:W-:Y:S01]  /*6f30*/  F2FP.F16.F32.PACK_AB R21, R63, R62 ;  /* 0x0000003e3f15723e */ /* 0x008fe200000000ff */
        /* <DEDUP_REMOVED lines=40> */
[----:B------:R-:W-:-:S03]  /*71c0*/  FADD2 R46, R46.F32x2.HI_LO, R82.F32x2.HI_LO ;  /* 0x000000522e2e724b */ /* 0x000fc60000000000 */
[----:B------:R3:W-:Y:S01]  /*71d0*/  STTM.x16 tmem[UR5], R16 ;  /* 0x00000010000079ed */ /* 0x0007e20008240005 */
[----:B------:R-:W-:Y:S02]  /*71e0*/  R2UR UR5, R87 ;  /* 0x00000000570572ca */ /* 0x000fe400000e0000 */
[----:B------:R-:W-:Y:S08]  /*71f0*/  MUFU.EX2 R110, R110 ;  /* 0x0000006e006e7308 */ /* 0x000ff00000000800 */
[----:B------:R-:W4:Y:S01]  /*7200*/  MUFU.EX2 R111, R111 ;  /* 0x0000006f006f7308 */ /* 0x000f220000000800 */
[----:B-1----:R-:W-:-:S07]  /*7210*/  FADD2 R40, R40.F32x2.HI_LO, R108.F32x2.HI_LO ;  /* 0x0000006c2828724b */ /* 0x002fce0000000000 */
[----:B------:R-:W-:Y:S08]  /*7220*/  MUFU.EX2 R112, R112 ;  /* 0x0000007000707308 */ /* 0x000ff00000000800 */
[----:B------:R-:W1:Y:S01]  /*7230*/  MUFU.EX2 R113, R113 ;  /* 0x0000007100717308 */ /* 0x000e620000000800 */
[----:B----4-:R-:W-:-:S07]  /*7240*/  FADD2 R42, R42.F32x2.HI_LO, R110.F32x2.HI_LO ;  /* 0x0000006e2a2a724b */ /* 0x010fce0000000000 */
[----:B------:R-:W-:Y:S08]  /*7250*/  MUFU.EX2 R114, R114 ;  /* 0x0000007200727308 */ /* 0x000ff00000000800 */
[----:B------:R-:W4:Y:S01]  /*7260*/  MUFU.EX2 R115, R115 ;  /* 0x0000007300737308 */ /* 0x000f220000000800 */
[----:B-1----:R-:W-:-:S07]  /*7270*/  FADD2 R44, R44.F32x2.HI_LO, R112.F32x2.HI_LO ;  /* 0x000000702c2c724b */ /* 0x002fce0000000000 */
[----:B------:R-:W-:Y:S01]  /*7280*/  MUFU.EX2 R116, R116 ;  /* 0x0000007400747308 */ /* 0x000fe20000000800 */
[----:B---3--:R-:W-:Y:S01]  /*7290*/  FFMA2 R24, R4.F32x2.HI_LO, UR4.F32, R166.F32 ;  /* 0x0000000404187c49 */ /* 0x008fe200092000a6 */
[----:B------:R-:W-:Y:S01]  /*72a0*/  LOP3.LUT R166, R84, 0x70, RZ, 0xfc, !PT ;  /* 0x0000007054a67812 */ /* 0x000fe200078efcff */
[----:B------:R-:W-:-:S03]  /*72b0*/  IMAD.MOV.U32 R26, RZ, RZ, 0x1 ;  /* 0x00000001ff1a7424 */ /* 0x000fc600078e00ff */
[----:B------:R-:W-:Y:S02]  /*72c0*/  R2UR UR4, R166 ;  /* 0x00000000a60472ca */ /* 0x000fe400000e0000 */
[----:B------:R-:W2:Y:S01]  /*72d0*/  MUFU.EX2 R117, R117 ;  /* 0x0000007500757308 */ /* 0x000ea20000000800 */
[----:B----4-:R-:W-:-:S07]  /*72e0*/  FADD2 R46, R46.F32x2.HI_LO, R114.F32x2.HI_LO ;  /* 0x000000722e2e724b */ /* 0x010fce0000000000 */
        /* <DEDUP_REMOVED lines=10> */
[----:B--2---:R-:W-:-:S07]  /*7390*/  FADD2 R44, R44.F32x2.HI_LO, R120.F32x2.HI_LO ;  /* 0x000000782c2c724b */ /* 0x004fce0000000000 */
[----:B------:R-:W-:Y:S08]  /*73a0*/  MUFU.EX2 R124, R124 ;  /* 0x0000007c007c7308 */ /* 0x000ff00000000800 */
[----:B------:R-:W2:Y:S01]  /*73b0*/  MUFU.EX2 R125, R125 ;  /* 0x0000007d007d7308 */ /* 0x000ea20000000800 */
[----:B-1----:R-:W-:-:S07]  /*73c0*/  FADD2 R46, R46.F32x2.HI_LO, R122.F32x2.HI_LO ;  /* 0x0000007a2e2e724b */ /* 0x002fce0000000000 */
        /* <DEDUP_REMOVED lines=66> */
[----:B------:R1:W-:Y:S08]  /*77f0*/  MUFU.EX2 R168, R10 ;  /* 0x0000000a00a87308 */ /* 0x0003f00000000800 */
[----:B------:R3:W4:Y:S01]  /*7800*/  MUFU.EX2 R169, R11 ;  /* 0x0000000b00a97308 */ /* 0x0007220000000800 */
[----:B--2---:R-:W-:-:S07]  /*7810*/  FADD2 R44, R44.F32x2.HI_LO, R164.F32x2.HI_LO ;  /* 0x000000a42c2c724b */ /* 0x004fce0000000000 */
[----:B------:R2:W-:Y:S01]  /*7820*/  MUFU.EX2 R170, R8 ;  /* 0x0000000800aa7308 */ /* 0x0005e20000000800 */
[----:B-1----:R-:W-:-:S07]  /*7830*/  F2FP.F16.F32.PACK_AB R10, R113, R112 ;  /* 0x00000070710a723e */ /* 0x002fce00000000ff */
[----:B------:R1:W5:Y:S01]  /*7840*/  MUFU.EX2 R171, R9 ;  /* 0x0000000900ab7308 */ /* 0x0003620000000800 */
[----:B---3--:R-:W-:Y:S01]  /*7850*/  F2FP.F16.F32.PACK_AB R11, R115, R114 ;  /* 0x00000072730b723e */ /* 0x008fe200000000ff */
[----:B----4-:R-:W-:-:S06]  /*7860*/  FADD2 R46, R46.F32x2.HI_LO, R168.F32x2.HI_LO ;  /* 0x000000a82e2e724b */ /* 0x010fcc0000000000 */
[----:B------:R3:W-:Y:S01]  /*7870*/  MUFU.EX2 R32, R14 ;  /* 0x0000000e00207308 */ /* 0x0007e20000000800 */
[----:B--2---:R-:W-:-:S07]  /*7880*/  F2FP.F16.F32.PACK_AB R8, R109, R108 ;  /* 0x0000006c6d08723e */ /* 0x004fce00000000ff */
[----:B------:R2:W4:Y:S01]  /*7890*/  MUFU.EX2 R33, R15 ;  /* 0x0000000f00217308 */ /* 0x0005220000000800 */
[----:B-1----:R-:W-:Y:S01]  /*78a0*/  F2FP.F16.F32.PACK_AB R9, R111, R110 ;  /* 0x0000006e6f09723e */ /* 0x002fe200000000ff */
[----:B-----5:R-:W-:-:S06]  /*78b0*/  FADD2 R40, R40.F32x2.HI_LO, R170.F32x2.HI_LO ;  /* 0x000000aa2828724b */ /* 0x020fcc0000000000 */
[----:B------:R-:W-:Y:S01]  /*78c0*/  MUFU.EX2 R34, R34 ;  /* 0x0000002200227308 */ /* 0x000fe20000000800 */
[----:B---3--:R-:W-:-:S07]  /*78d0*/  F2FP.F16.F32.PACK_AB R14, R121, R120 ;  /* 0x00000078790e723e */ /* 0x008fce00000000ff */
[----:B------:R-:W1:Y:S01]  /*78e0*/  MUFU.EX2 R35, R35 ;  /* 0x0000002300237308 */ /* 0x000e620000000800 */
[----:B--2---:R-:W-:Y:S01]  /*78f0*/  F2FP.F16.F32.PACK_AB R15, R123, R122 ;  /* 0x0000007a7b0f723e */ /* 0x004fe200000000ff */
[----:B----4-:R-:W-:-:S03]  /*7900*/  FADD2 R42, R42.F32x2.HI_LO, R32.F32x2.HI_LO ;  /* 0x000000202a2a724b */ /* 0x010fc60000000000 */
[----:B------:R2:W-:Y:S01]  /*7910*/  STTM.x16 tmem[UR5], R8 ;  /* 0x00000008000079ed */ /* 0x0005e20008240005 */
[----:B------:R-:W3:Y:S02]  /*7920*/  FENCE.VIEW.ASYNC.T ;  /* 0x00000000000073c6 */ /* 0x000ee40000000200 */
[----:B---3--:R3:W-:Y:S01]  /*7930*/  SYNCS.ARRIVE.TRANS64.ART0 RZ, [UR12], R26 ;  /* 0x0000001affff79a7 */ /* 0x0087e2000850000c */
[----:B------:R-:W-:Y:S01]  /*7940*/  MUFU.EX2 R24, R24 ;  /* 0x0000001800187308 */ /* 0x000fe20000000800 */
[----:B------:R-:W-:-:S07]  /*7950*/  FADD2 R40, R40.F32x2.HI_LO, R42.F32x2.HI_LO ;  /* 0x0000002a2828724b */ /* 0x000fce0000000000 */
[----:B------:R-:W4:Y:S01]  /*7960*/  MUFU.EX2 R25, R25 ;  /* 0x0000001900197308 */ /* 0x000f220000000800 */
[----:B-1----:R-:W-:Y:S02]  /*7970*/  FADD2 R44, R44.F32x2.HI_LO, R34.F32x2.HI_LO ;  /* 0x000000222c2c724b */ /* 0x002fe40000000000 */
[----:B----4-:R-:W-:-:S04]  /*7980*/  FADD2 R46, R46.F32x2.HI_LO, R24.F32x2.HI_LO ;  /* 0x000000182e2e724b */ /* 0x010fc80000000000 */
[----:B------:R-:W-:-:S04]  /*7990*/  FADD2 R44, R44.F32x2.HI_LO, R46.F32x2.HI_LO ;  /* 0x0000002e2c2c724b */ /* 0x000fc80000000000 */
[----:B------:R-:W-:Y:S01]  /*79a0*/  FADD2 R40, R40.F32x2.HI_LO, R44.F32x2.HI_LO ;  /* 0x0000002c2828724b */ /* 0x000fe20000000000 */
[----:B--2---:R-:W-:Y:S02]  /*79b0*/  F2FP.F16.F32.PACK_AB R8, R151, R150 ;  /* 0x000000969708723e */ /* 0x004fe400000000ff */
[----:B------:R-:W-:Y:S02]  /*79c0*/  F2FP.F16.F32.PACK_AB R9, R157, R156 ;  /* 0x0000009c9d09723e */ /* 0x000fe400000000ff */
[----:B------:R-:W-:Y:S02]  /*79d0*/  F2FP.F16.F32.PACK_AB R10, R153, R152 ;  /* 0x00000098990a723e */ /* 0x000fe400000000ff */
[----:B------:R-:W-:Y:S02]  /*79e0*/  F2FP.F16.F32.PACK_AB R11, R159, R158 ;  /* 0x0000009e9f0b723e */ /* 0x000fe400000000ff */
[----:B------:R-:W-:Y:S02]  /*79f0*/  F2FP.F16.F32.PACK_AB R12, R161, R160 ;  /* 0x000000a0a10c723e */ /* 0x000fe400000000ff */
[----:B------:R-:W-:-:S02]  /*7a00*/  F2FP.F16.F32.PACK_AB R13, R163, R162 ;  /* 0x000000a2a30d723e */ /* 0x000fc400000000ff */
[----:B------:R-:W-:Y:S02]  /*7a10*/  F2FP.F16.F32.PACK_AB R14, R165, R164 ;  /* 0x000000a4a50e723e */ /* 0x000fe400000000ff */
[----:B------:R-:W-:Y:S02]  /*7a20*/  F2FP.F16.F32.PACK_AB R15, R169, R168 ;  /* 0x000000a8a90f723e */ /* 0x000fe400000000ff */
[----:B------:R-:W-:Y:S02]  /*7a30*/  F2FP.F16.F32.PACK_AB R16, R171, R170 ;  /* 0x000000aaab10723e */ /* 0x000fe400000000ff */
[----:B------:R-:W-:Y:S02]  /*7a40*/  F2FP.F16.F32.PACK_AB R17, R33, R32 ;  /* 0x000000202111723e */ /* 0x000fe400000000ff */
[----:B------:R-:W-:Y:S02]  /*7a50*/  F2FP.F16.F32.PACK_AB R18, R35, R34 ;  /* 0x000000222312723e */ /* 0x000fe400000000ff */
[----:B------:R-:W-:-:S04]  /*7a60*/  F2FP.F16.F32.PACK_AB R19, R25, R24 ;  /* 0x000000181913723e */ /* 0x000fc800000000ff */
[----:B------:R3:W-:Y:S01]  /*7a70*/  STTM.x16 tmem[UR4], R4 ;  /* 0x00000004000079ed */ /* 0x0007e20008240004 */
[----:B------:R-:W1:Y:S02]  /*7a80*/  FENCE.VIEW.ASYNC.T ;  /* 0x00000000000073c6 */ /* 0x000e640000000200 */
[----:B-1----:R-:W-:Y:S01]  /*7a90*/  NOP ;  /* 0x0000000000007918 */ /* 0x002fe20000000000 */
[----:B------:R3:W-:Y:S01]  /*7aa0*/  @P0 SYNCS.ARRIVE.TRANS64.ART0 RZ, [UR16+0x90], R26 ;  /* 0x0000901affff09a7 */ /* 0x0007e20008500010 */
[----:B------:R-:W-:-:S04]  /*7ab0*/  UIADD3 UR4, UPT, UPT, UR8, -0x100, URZ ;  /* 0xffffff0008047890 */ /* 0x000fc8000fffe0ff */
[----:B------:R-:W-:Y:S01]  /*7ac0*/  USHF.R.S32.HI UR5, URZ, 0x1f, UR4 ;  /* 0x0000001fff057899 */ /* 0x000fe20008011404 */
[----:B------:R-:W1:Y:S03]  /*7ad0*/  SYNCS.PHASECHK.TRANS64.TRYWAIT P0, [UR17], RZ ;  /* 0x000000ffff0075a7 */ /* 0x000e660008001111 */
[----:B------:R-:W-:-:S04]  /*7ae0*/  ULEA.HI UR4, UR5, UR4, URZ, 0x7 ;  /* 0x0000000405047291 */ /* 0x000fc8000f8f38ff */
[----:B------:R-:W-:-:S04]  /*7af0*/  USHF.R.S32.HI UR4, URZ, 0x7, UR4 ;  /* 0x00000007ff047899 */ /* 0x000fc80008011404 */
[----:B------:R-:W-:-:S04]  /*7b00*/  UISETP.LT.AND UP0, UPT, URZ, UR4, UPT ;  /* 0x00000004ff00728c */ /* 0x000fc8000bf01270 */
[----:B------:R-:W-:-:S04]  /*7b10*/  USEL UR20, URZ, UR4, !UP0 ;  /* 0x00000004ff147287 */ /* 0x000fc8000c000000 */
[----:B------:R-:W-:-:S04]  /*7b20*/  UIADD3 UR4, UPT, UPT, UR21, -UR20, URZ ;  /* 0x8000001415047290 */ /* 0x000fc8000fffe0ff */
[----:B------:R-:W-:Y:S01]  /*7b30*/  UISETP.GE.AND UP0, UPT, UR4, 0x1, UPT ;  /* 0x000000010400788c */ /* 0x000fe2000bf06270 */
[----:B-1-3--:R-:W-:Y:S10]  /*7b40*/  @!P0 BRA `(.L_x_45) ;  /* 0x0000007800c08947 */ /* 0x00aff40003800000 */
.L_x_116:
[----:B------:R-:W-:Y:S01]  /*7b50*/  FADD R132, R40, R41 ;  /* 0x0000002928847221 */ /* 0x000fe20000000000 */
[----:B------:R-:W-:Y:S01]  /*7b60*/  UMOV UR9, 0x1 ;  /* 0x0000000100097882 */ /* 0x000fe20000000000 */
[----:B------:R-:W-:Y:S01]  /*7b70*/  UMOV UR10, 0x1 ;  /* 0x00000001000a7882 */ /* 0x000fe20000000000 */
[----:B------:R-:W-:Y:S05]  /*7b80*/  BRA.U !UP0, `(.L_x_46) ;  /* 0x0000002508e47547 */ /* 0x000fea000b800000 */
[----:B------:R-:W-:Y:S01]  /*7b90*/  MOV R168, R155 ;  /* 0x0000009b00a87202 */ /* 0x000fe20000000f00 */
[----:B------:R-:W1:Y:S01]  /*7ba0*/  LDCU UR22, c[0x0][0x380] ;  /* 0x00007000ff1677ac */ /* 0x000e620008000800 */
[----:B------:R-:W-:Y:S01]  /*7bb0*/  IADD3 R167, PT, PT, R154, UR15, RZ ;  /* 0x0000000f9aa77c10 */ /* 0x000fe2000fffe0ff */
[----:B------:R-:W2:Y:S01]  /*7bc0*/  LDCU UR6, c[0x0][0x600] ;  /* 0x0000c000ff0677ac */ /* 0x000ea20008000800 */
[----:B------:R-:W-:Y:S01]  /*7bd0*/  UIADD3 UR11, UPT, UPT, -UR11, UR20, URZ ;  /* 0x000000140b0b7290 */ /* 0x000fe2000fffe1ff */
[----:B------:R-:W-:Y:S01]  /*7be0*/  UMOV UR10, 0x1 ;  /* 0x00000001000a7882 */ /* 0x000fe20000000000 */
[----:B------:R-:W-:Y:S01]  /*7bf0*/  UMOV UR8, UR21 ;  /* 0x0000001500087c82 */ /* 0x000fe20008000000 */
[----:B------:R-:W-:Y:S01]  /*7c00*/  UMOV UR9, 0x1 ;  /* 0x0000000100097882 */ /* 0x000fe20000000000 */
[----:B------:R-:W-:-:S08]  /*7c10*/  UMOV UR15, URZ ;  /* 0x000000ff000f7c82 */ /* 0x000fd00008000000 */
.L_x_49:
[----:B------:R-:W-:Y:S01]  /*7c20*/  USHF.L.U32 UR4, UR10, 0x1f, URZ ;  /* 0x0000001f0a047899 */ /* 0x000fe200080006ff */
[----:B------:R-:W-:Y:S01]  /*7c30*/  R2UR UR5, R84 ;  /* 0x00000000540572ca */ /* 0x000fe200000e0000 */
[----:B------:R-:W-:-:S04]  /*7c40*/  UIADD3 UR8, UPT, UPT, UR8, -0x1, URZ ;  /* 0xffffffff08087890 */ /* 0x000fc8000fffe0ff */
[----:B------:R-:W-:Y:S01]  /*7c50*/  MOV R4, UR4 ;  /* 0x0000000400047c02 */ /* 0x000fe20008000f00 */
[----:B------:R-:W-:-:S03]  /*7c60*/  UISETP.LT.AND UP0, UPT, URZ, UR8, UPT ;  /* 0x00000008ff00728c */ /* 0x000fc6000bf01270 */
[----:B------:R-:W3:Y:S01]  /*7c70*/  SYNCS.PHASECHK.TRANS64.TRYWAIT P0, [UR18], R4 ;  /* 0x00000004ff0075a7 */ /* 0x000ee20008001112 */
[----:B------:R-:W-:Y:S01]  /*7c80*/  USEL UR7, URZ, UR8, !UP0 ;  /* 0x00000008ff077287 */ /* 0x000fe2000c000000 */
[----:B---3--:R-:W-:Y:S11]  /*7c90*/  @!P0 BRA `(.L_x_47) ;  /* 0x0000007800808947 */ /* 0x008ff60003800000 */
.L_x_118:
[----:B---3--:R-:W3:Y:S01]  /*7ca0*/  LDTM.x32 R4, tmem[UR5] ;  /* 0x00000005000479ee */ /* 0x008ee200082c0000 */
[----:B-1----:R-:W-:Y:S01]  /*7cb0*/  ULEA UR4, UR7, UR22, 0x7 ;  /* 0x0000001607047291 */ /* 0x002fe2000f8e38ff */
[----:B------:R-:W-:-:S05]  /*7cc0*/  IMAD.MOV.U32 R142, RZ, RZ, -0x1 ;  /* 0xffffffffff8e7424 */ /* 0x000fca00078e00ff */
[----:B------:R-:W-:Y:S02]  /*7cd0*/  IADD3 R138, PT, PT, -R167, UR4, RZ ;  /* 0x00000004a78a7c10 */ /* 0x000fe4000fffe1ff */
[----:B------:R-:W-:Y:S02]  /*7ce0*/  R2UR UR4, R85 ;  /* 0x00000000550472ca */ /* 0x000fe400000e0000 */
[C---:B------:R-:W-:Y:S02]  /*7cf0*/  VIADDMNMX R37, R138.reuse, 0x1f, RZ, !PT ;  /* 0x0000001f8a257846 */ /* 0x040fe400078001ff */
[----:B------:R-:W-:Y:S02]  /*7d00*/  VIADDMNMX R143, R138, 0x5f, RZ, !PT ;  /* 0x0000005f8a8f7846 */ /* 0x000fe400078001ff */
[--C-:B------:R-:W-:Y:S02]  /*7d10*/  SHF.R.U32.HI R36, RZ, R37, R142.reuse ;  /* 0x00000025ff247219 */ /* 0x100fe4000001168e */
[----:B------:R-:W-:-:S02]  /*7d20*/  SHF.R.U32.HI R143, RZ, R143, R142 ;  /* 0x0000008fff8f7219 */ /* 0x000fc4000001168e */
[----:B------:R-:W-:Y:S02]  /*7d30*/  R2P PR, R36, 0x7e ;  /* 0x0000007e24007804 */ /* 0x000fe40000000000 */
[----:B------:R-:W-:Y:S01]  /*7d40*/  VIADDMNMX R159, R138, 0x7f, RZ, !PT ;  /* 0x0000007f8a9f7846 */ /* 0x000fe200078001ff */
[----:B------:R-:W1:Y:S01]  /*7d50*/  LDTM.x32 R52, tmem[UR4] ;  /* 0x00000004003479ee */ /* 0x000e6200082c0000 */
[----:B------:R-:W-:Y:S02]  /*7d60*/  R2UR UR4, R86 ;  /* 0x00000000560472ca */ /* 0x000fe400000e0000 */
[----:B---3--:R-:W-:Y:S02]  /*7d70*/  SEL R99, R5, 0xff800000, P1 ;  /* 0xff80000005637807 */ /* 0x008fe40000800000 */
[----:B------:R-:W-:Y:S02]  /*7d80*/  SEL R88, R6, 0xff800000, P2 ;  /* 0xff80000006587807 */ /* 0x000fe40001000000 */
[----:B------:R-:W-:-:S02]  /*7d90*/  SEL R89, R7, 0xff800000, P3 ;  /* 0xff80000007597807 */ /* 0x000fc40001800000 */
[----:B------:R-:W-:Y:S02]  /*7da0*/  SEL R90, R8, 0xff800000, P4 ;  /* 0xff800000085a7807 */ /* 0x000fe40002000000 */
[----:B------:R-:W-:Y:S02]  /*7db0*/  SEL R91, R9, 0xff800000, P5 ;  /* 0xff800000095b7807 */ /* 0x000fe40002800000 */
[----:B------:R-:W-:Y:S02]  /*7dc0*/  SEL R102, R10, 0xff800000, P6 ;  /* 0xff8000000a667807 */ /* 0x000fe40003000000 */
[C---:B------:R-:W-:Y:S02]  /*7dd0*/  R2P PR, R36.reuse.B1, 0x7f ;  /* 0x0000007f24007804 */ /* 0x040fe40000001000 */
[----:B------:R-:W-:Y:S02]  /*7de0*/  LOP3.LUT R5, R36, 0x1, RZ, 0xc0, !PT ;  /* 0x0000000124057812 */ /* 0x000fe400078ec0ff */
[----:B------:R-:W-:-:S02]  /*7df0*/  SHF.R.U32.HI R159, RZ, R159, R142 ;  /* 0x0000009fff9f7219 */ /* 0x000fc4000001168e */
        /* <DEDUP_REMOVED lines=36> */
[----:B------:R-:W3:Y:S01]  /*8040*/  LDTM.x32 R20, tmem[UR4] ;  /* 0x00000004001479ee */ /* 0x000ee200082c0000 */
[----:B-1----:R-:W-:Y:S02]  /*8050*/  SEL R53, R53, 0xff800000, P1 ;  /* 0xff80000035357807 */ /* 0x002fe40000800000 */
        /* <DEDUP_REMOVED lines=43> */
[----:B---3--:R-:W-:Y:S02]  /*8310*/  SEL R81, R21, 0xff800000, P1 ;  /* 0xff80000015517807 */ /* 0x008fe40000800000 */
        /* <DEDUP_REMOVED lines=25> */
[----:B------:R-:W-:Y:S02]  /*84b0*/  LOP3.LUT P0, RZ, R143, 0x800000, RZ, 0xc0, !PT ;  /* 0x008000008fff7812 */ /* 0x000fe4000780c0ff */
[----:B------:R-:W-:-:S02]  /*84c0*/  SEL R140, R40, 0xff800000, P4 ;  /* 0xff800000288c7807 */ /* 0x000fc40002000000 */
[----:B------:R-:W-:Y:S02]  /*84d0*/  SEL R43, R43, 0xff800000, P0 ;  /* 0xff8000002b2b7807 */ /* 0x000fe40000000000 */
[----:B------:R-:W-:Y:S02]  /*84e0*/  SEL R141, R41, 0xff800000, P5 ;  /* 0xff800000298d7807 */ /* 0x000fe40002800000 */
[----:B------:R-:W-:Y:S02]  /*84f0*/  SEL R42, R42, 0xff800000, P6 ;  /* 0xff8000002a2a7807 */ /* 0x000fe40003000000 */
[----:B------:R-:W-:Y:S02]  /*8500*/  R2P PR, R143.B3, 0x7f ;  /* 0x0000007f8f007804 */ /* 0x000fe40000003000 */
[----:B------:R-:W-:-:S03]  /*8510*/  R2UR UR4, R86 ;  /* 0x00000000560472ca */ /* 0x000fc600000e0000 */
        /* <DEDUP_REMOVED lines=9> */
[----:B------:R-:W-:-:S03]  /*85b0*/  SEL R153, R51, 0xff800000, !P0 ;  /* 0xff80000033997807 */ /* 0x000fc60004000000 */
[----:B-1----:R-:W-:Y:S02]  /*85c0*/  SEL R47, R5, 0xff800000, P1 ;  /* 0xff800000052f7807 */ /* 0x002fe40000800000 */
[----:B------:R-:W-:Y:S02]  /*85d0*/  SEL R38, R6, 0xff800000, P2 ;  /* 0xff80000006267807 */ /* 0x000fe40001000000 */
[----:B------:R-:W-:Y:S02]  /*85e0*/  SEL R39, R7, 0xff800000, P3 ;  /* 0xff80000007277807 */ /* 0x000fe40001800000 */
[----:B------:R-:W-:Y:S02]  /*85f0*/  SEL R40, R8, 0xff800000, P4 ;  /* 0xff80000008287807 */ /* 0x000fe40002000000 */
[----:B------:R-:W-:Y:S02]  /*8600*/  SEL R41, R9, 0xff800000, P5 ;  /* 0xff80000009297807 */ /* 0x000fe40002800000 */
[----:B------:R-:W-:-:S02]  /*8610*/  SEL R50, R10, 0xff800000, P6 ;  /* 0xff8000000a327807 */ /* 0x000fc40003000000 */
[C---:B------:R-:W-:Y:S02]  /*8620*/  R2P PR, R159.reuse.B1, 0x7f ;  /* 0x0000007f9f007804 */ /* 0x040fe40000001000 */
[----:B------:R-:W-:Y:S02]  /*8630*/  LOP3.LUT R5, R159, 0x1, RZ, 0xc0, !PT ;  /* 0x000000019f057812 */ /* 0x000fe400078ec0ff */
[----:B------:R-:W-:Y:S02]  /*8640*/  FMNMX3 R7, R168, R98, R99, !PT ;  /* 0x00000062a8077276 */ /* 0x000fe40007800063 */
[----:B------:R-:W-:Y:S01]  /*8650*/  SEL R44, R12, 0xff800000, P0 ;  /* 0xff8000000c2c7807 */ /* 0x000fe20000000000 */
[----:B------:R-:W-:Y:S01]  /*8660*/  IMAD.U32 R12, RZ, RZ, UR13 ;  /* 0x0000000dff0c7e24 */ /* 0x000fe2000f8e00ff */
[----:B------:R-:W-:Y:S02]  /*8670*/  SEL R45, R13, 0xff800000, P1 ;  /* 0xff8000000d2d7807 */ /* 0x000fe40000800000 */
[----:B------:R-:W-:-:S02]  /*8680*/  SEL R48, R14, 0xff800000, P2 ;  /* 0xff8000000e307807 */ /* 0x000fc40001000000 */
[----:B------:R-:W-:Y:S02]  /*8690*/  SEL R49, R15, 0xff800000, P3 ;  /* 0xff8000000f317807 */ /* 0x000fe40001800000 */
[----:B------:R-:W-:Y:S02]  /*86a0*/  SEL R144, R16, 0xff800000, P4 ;  /* 0xff80000010907807 */ /* 0x000fe40002000000 */
[----:B------:R-:W-:Y:S02]  /*86b0*/  SEL R145, R17, 0xff800000, P5 ;  /* 0xff80000011917807 */ /* 0x000fe40002800000 */
[----:B------:R-:W-:Y:S02]  /*86c0*/  SEL R150, R18, 0xff800000, P6 ;  /* 0xff80000012967807 */ /* 0x000fe40003000000 */
[----:B------:R-:W-:Y:S02]  /*86d0*/  R2P PR, R159.B2, 0x7f ;  /* 0x0000007f9f007804 */ /* 0x000fe40000002000 */
[----:B------:R-:W-:-:S02]  /*86e0*/  FMNMX R6, R88, R89, !PT ;  /* 0x0000005958067209 */ /* 0x000fc40007800000 */
[----:B------:R-:W-:Y:S02]  /*86f0*/  FMNMX3 R7, R7, R92, R93, !PT ;  /* 0x0000005c07077276 */ /* 0x000fe4000780005d */
[----:B------:R-:W-:Y:S02]  /*8700*/  SEL R20, R20, 0xff800000, P0 ;  /* 0xff80000014147807 */ /* 0x000fe40000000000 */
[----:B------:R-:W-:Y:S02]  /*8710*/  ISETP.NE.U32.AND P0, PT, R5, 0x1, PT ;  /* 0x000000010500780c */ /* 0x000fe40003f05070 */
[----:B------:R-:W-:Y:S02]  /*8720*/  FMNMX R5, R90, R91, !PT ;  /* 0x0000005b5a057209 */ /* 0x000fe40007800000 */
[----:B------:R-:W-:Y:S02]  /*8730*/  SEL R46, R4, 0xff800000, !P0 ;  /* 0xff800000042e7807 */ /* 0x000fe40004000000 */
        /* <DEDUP_REMOVED lines=30> */
[----:B------:R-:W-:-:S02]  /*8920*/  LOP3.LUT P0, RZ, R159, 0x80, RZ, 0xc0, !PT ;  /* 0x000000809fff7812 */ /* 0x000fc4000780c0ff */
[----:B------:R-:W-:Y:S02]  /*8930*/  FMNMX3 R5, R5, R74, R75, !PT ;  /* 0x0000004a05057276 */ /* 0x000fe4000780004b */
[----:B------:R-:W-:Y:S02]  /*8940*/  FMNMX3 R4, R4, R124, R125, !PT ;  /* 0x0000007c04047276 */ /* 0x000fe4000780007d */
[----:B------:R-:W-:Y:S02]  /*8950*/  FMNMX3 R7, R7, R78, R79, !PT ;  /* 0x0000004e07077276 */ /* 0x000fe4000780004f */
[----:B------:R-:W-:Y:S02]  /*8960*/  FMNMX3 R6, R6, R82, R83, !PT ;  /* 0x0000005206067276 */ /* 0x000fe40007800053 */
[----:B------:R-:W-:Y:S02]  /*8970*/  SEL R51, R11, 0xff800000, P0 ;  /* 0xff8000000b337807 */ /* 0x000fe40000000000 */
        /* <DEDUP_REMOVED lines=12> */
[----:B------:R-:W-:-:S02]  /*8a40*/  SEL R21, R21, 0xff800000, P1 ;  /* 0xff80000015157807 */ /* 0x000fc40000800000 */
[----:B------:R-:W-:Y:S02]  /*8a50*/  SEL R154, R22, 0xff800000, P2 ;  /* 0xff800000169a7807 */ /* 0x000fe40001000000 */
[----:B------:R-:W-:Y:S02]  /*8a60*/  SEL R155, R23, 0xff800000, P3 ;  /* 0xff800000179b7807 */ /* 0x000fe40001800000 */
[----:B------:R-:W-:Y:S02]  /*8a70*/  SEL R156, R24, 0xff800000, P4 ;  /* 0xff800000189c7807 */ /* 0x000fe40002000000 */
[----:B------:R-:W-:Y:S02]  /*8a80*/  SEL R157, R25, 0xff800000, P5 ;  /* 0xff800000199d7807 */ /* 0x000fe40002800000 */
[----:B------:R-:W-:Y:S02]  /*8a90*/  SEL R26, R26, 0xff800000, P6 ;  /* 0xff8000001a1a7807 */ /* 0x000fe40003000000 */
[----:B------:R-:W-:-:S02]  /*8aa0*/  FMNMX3 R5, R5, R148, R149, !PT ;  /* 0x0000009405057276 */ /* 0x000fc40007800095 */
[----:B------:R-:W-:Y:S02]  /*8ab0*/  FMNMX3 R4, R4, R152, R153, !PT ;  /* 0x0000009804047276 */ /* 0x000fe40007800099 */
[----:B------:R-:W-:Y:S02]  /*8ac0*/  FMNMX3 R7, R7, R46, R47, !PT ;  /* 0x0000002e07077276 */ /* 0x000fe4000780002f */
[----:B------:R-:W-:Y:S02]  /*8ad0*/  FMNMX3 R6, R6, R38, R39, !PT ;  /* 0x0000002606067276 */ /* 0x000fe40007800027 */
[----:B------:R-:W-:Y:S02]  /*8ae0*/  R2P PR, R159.B3, 0x7f ;  /* 0x0000007f9f007804 */ /* 0x000fe40000003000 */
[----:B------:R-:W-:Y:S02]  /*8af0*/  FMNMX3 R5, R5, R40, R41, !PT ;  /* 0x0000002805057276 */ /* 0x000fe40007800029 */
[----:B------:R-:W-:-:S02]  /*8b00*/  FMNMX3 R4, R4, R50, R51, !PT ;  /* 0x0000003204047276 */ /* 0x000fc40007800033 */
[----:B------:R-:W-:Y:S02]  /*8b10*/  FMNMX3 R7, R7, R44, R45, !PT ;  /* 0x0000002c07077276 */ /* 0x000fe4000780002d */
[----:B------:R-:W-:Y:S02]  /*8b20*/  FMNMX3 R6, R6, R48, R49, !PT ;  /* 0x0000003006067276 */ /* 0x000fe40007800031 */
[----:B------:R-:W-:Y:S02]  /*8b30*/  SEL R158, R28, 0xff800000, P0 ;  /* 0xff8000001c9e7807 */ /* 0x000fe40000000000 */
[----:B------:R-:W-:Y:S02]  /*8b40*/  ISETP.GT.AND P0, PT, R159, -0x1, PT ;  /* 0xffffffff9f00780c */ /* 0x000fe40003f04270 */
[----:B------:R-:W-:Y:S02]  /*8b50*/  SEL R159, R29, 0xff800000, P1 ;  /* 0xff8000001d9f7807 */ /* 0x000fe40000800000 */
[----:B------:R-:W-:-:S02]  /*8b60*/  SEL R160, R30, 0xff800000, P2 ;  /* 0xff8000001ea07807 */ /* 0x000fc40001000000 */
[----:B------:R-:W-:Y:S02]  /*8b70*/  SEL R161, R31, 0xff800000, P3 ;  /* 0xff8000001fa17807 */ /* 0x000fe40001800000 */
[----:B------:R-:W-:Y:S02]  /*8b80*/  FMNMX3 R5, R5, R144, R145, !PT ;  /* 0x0000009005057276 */ /* 0x000fe40007800091 */
[----:B------:R-:W-:Y:S02]  /*8b90*/  FMNMX3 R4, R4, R150, R151, !PT ;  /* 0x0000009604047276 */ /* 0x000fe40007800097 */
[----:B------:R-:W-:Y:S02]  /*8ba0*/  FMNMX3 R7, R7, R20, R21, !PT ;  /* 0x0000001407077276 */ /* 0x000fe40007800015 */
[----:B------:R-:W-:Y:S02]  /*8bb0*/  FMNMX3 R6, R6, R154, R155, !PT ;  /* 0x0000009a06067276 */ /* 0x000fe4000780009b */
[----:B------:R-:W-:-:S02]  /*8bc0*/  SEL R163, R35, 0xff800000, !P0 ;  /* 0xff80000023a37807 */ /* 0x000fc40004000000 */
[----:B------:R-:W-:Y:S02]  /*8bd0*/  SEL R164, R32, 0xff800000, P4 ;  /* 0xff80000020a47807 */ /* 0x000fe40002000000 */
[----:B------:R-:W-:Y:S02]  /*8be0*/  SEL R165, R33, 0xff800000, P5 ;  /* 0xff80000021a57807 */ /* 0x000fe40002800000 */
[----:B------:R-:W-:Y:S02]  /*8bf0*/  SEL R162, R34, 0xff800000, P6 ;  /* 0xff80000022a27807 */ /* 0x000fe40003000000 */
[----:B------:R-:W-:Y:S02]  /*8c00*/  FMNMX3 R5, R5, R156, R157, !PT ;  /* 0x0000009c05057276 */ /* 0x000fe4000780009d */
[----:B------:R-:W-:Y:S02]  /*8c10*/  FMNMX3 R4, R4, R26, R27, !PT ;  /* 0x0000001a04047276 */ /* 0x000fe4000780001b */
[----:B------:R-:W-:-:S02]  /*8c20*/  FMNMX3 R7, R7, R158, R159, !PT ;  /* 0x0000009e07077276 */ /* 0x000fc4000780009f */
[----:B------:R-:W-:Y:S02]  /*8c30*/  FMNMX3 R6, R6, R160, R161, !PT ;  /* 0x000000a006067276 */ /* 0x000fe400078000a1 */
[----:B------:R-:W-:Y:S02]  /*8c40*/  FMNMX3 R5, R5, R164, R165, !PT ;  /* 0x000000a405057276 */ /* 0x000fe400078000a5 */
[----:B------:R-:W-:Y:S02]  /*8c50*/  FMNMX3 R4, R4, R162, R163, !PT ;  /* 0x000000a204047276 */ /* 0x000fe400078000a3 */
[----:B------:R-:W-:-:S04]  /*8c60*/  FMNMX R6, R7, R6, !PT ;  /* 0x0000000607067209 */ /* 0x000fc80007800000 */
[----:B------:R-:W-:Y:S01]  /*8c70*/  FMNMX3 R169, R6, R5, R4, !PT ;  /* 0x0000000506a97276 */ /* 0x000fe20007800004 */
[----:B------:R-:W-:-:S03]  /*8c80*/  IMAD.U32 R6, RZ, RZ, UR14 ;  /* 0x0000000eff067e24 */ /* 0x000fc6000f8e00ff */
[C---:B------:R-:W-:Y:S02]  /*8c90*/  FSETP.NEU.AND P0, PT, R169.reuse, -INF , PT ;  /* 0xff800000a900780b */ /* 0x040fe40003f0d000 */
[----:B------:R-:W-:Y:S02]  /*8ca0*/  LOP3.LUT R9, R6, 0x7f, R3, 0xf8, !PT ;  /* 0x0000007f06097812 */ /* 0x000fe400078ef803 */
[----:B------:R-:W-:Y:S02]  /*8cb0*/  FSEL R5, R169, RZ, P0 ;  /* 0x000000ffa9057208 */ /* 0x000fe40000000000 */
[----:B------:R-:W-:Y:S02]  /*8cc0*/  ELECT P0, URZ, PT ;  /* 0x0000000000ff782f */ /* 0x000fe40003800000 */
[----:B------:R-:W-:Y:S01]  /*8cd0*/  LEA R9, R9, UR19, 0x2 ;  /* 0x0000001309097c11 */ /* 0x000fe2000f8e10ff */
[----:B------:R-:W-:-:S04]  /*8ce0*/  FADD R4, -R5, R168 ;  /* 0x000000a805047221 */ /* 0x000fc80000000100 */
[----:B--2---:R-:W-:-:S05]  /*8cf0*/  FMUL R4, R4, UR6 ;  /* 0x0000000604047c20 */ /* 0x004fca0008400000 */
[----:B------:R-:W-:Y:S02]  /*8d00*/  FSETP.GE.AND P1, PT, R4, -8, PT ;  /* 0xc10000000400780b */ /* 0x000fe40003f26000 */
[----:B------:R-:W1:Y:S02]  /*8d10*/  MUFU.EX2 R4, R4 ;  /* 0x0000000400047308 */ /* 0x000e640000000800 */
[----:B------:R-:W-:-:S05]  /*8d20*/  FSEL R5, R168, R5, P1 ;  /* 0x00000005a8057208 */ /* 0x000fca0000800000 */
[----:B------:R-:W-:-:S04]  /*8d30*/  FFMA R170, -R5, UR6, RZ ;  /* 0x0000000605aa7c23 */ /* 0x000fc800080001ff */
[--C-:B------:R-:W-:Y:S02]  /*8d40*/  FFMA2 R24, R88.F32x2.HI_LO, UR6.F32, R170.reuse.F32 ;  /* 0x0000000658187c49 */ /* 0x100fe400092000aa */
[--C-:B------:R-:W-:Y:S02]  /*8d50*/  FFMA2 R32, R92.F32x2.HI_LO, UR6.F32, R170.reuse.F32 ;  /* 0x000000065c207c49 */ /* 0x100fe400092000aa */
[--C-:B------:R-:W-:Y:S02]  /*8d60*/  FFMA2 R34, R94.F32x2.HI_LO, UR6.F32, R170.reuse.F32 ;  /* 0x000000065e227c49 */ /* 0x100fe400092000aa */
[--C-:B------:R-:W-:Y:S01]  /*8d70*/  FFMA2 R88, R96.F32x2.HI_LO, UR6.F32, R170.reuse.F32 ;  /* 0x0000000660587c49 */ /* 0x100fe200092000aa */
[----:B------:R-:W-:Y:S01]  /*8d80*/  MUFU.EX2 R24, R24 ;  /* 0x0000001800187308 */ /* 0x000fe20000000800 */
[--C-:B------:R-:W-:Y:S01]  /*8d90*/  FFMA2 R22, R98.F32x2.HI_LO, UR6.F32, R170.reuse.F32 ;  /* 0x0000000662167c49 */ /* 0x100fe200092000aa */
[----:B-1----:R-:W-:Y:S01]  /*8da0*/  FSEL R171, R4, 1, !P1 ;  /* 0x3f80000004ab7808 */ /* 0x002fe20004800000 */
[----:B------:R-:W-:-:S02]  /*8db0*/  FFMA2 R28, R90.F32x2.HI_LO, UR6.F32, R170.F32 ;  /* 0x000000065a1c7c49 */ /* 0x000fc400092000aa */
[--C-:B------:R-:W-:Y:S02]  /*8dc0*/  FFMA2 R30, R102.F32x2.HI_LO, UR6.F32, R170.reuse.F32 ;  /* 0x00000006661e7c49 */ /* 0x100fe400092000aa */
[--C-:B------:R-:W-:Y:S01]  /*8dd0*/  FFMA2 R92, R100.F32x2.HI_LO, UR6.F32, R170.reuse.F32 ;  /* 0x00000006645c7c49 */ /* 0x100fe200092000aa */
[----:B------:R-:W-:Y:S01]  /*8de0*/  MUFU.EX2 R22, R22 ;  /* 0x0000001600167308 */ /* 0x000fe20000000800 */
[--C-:B------:R-:W-:Y:S01]  /*8df0*/  FFMA2 R94, R104.F32x2.HI_LO, UR6.F32, R170.reuse.F32 ;  /* 0x00000006685e7c49 */ /* 0x100fe200092000aa */
[----:B------:R1:W-:Y:S01]  /*8e00*/  STS [R9+0x13c], R171 ;  /* 0x00013cab09007388 */ /* 0x0003e20000000800 */
[--C-:B------:R-:W-:Y:S02]  /*8e10*/  FFMA2 R96, R106.F32x2.HI_LO, UR6.F32, R170.reuse.F32 ;  /* 0x000000066a607c49 */ /* 0x100fe400092000aa */
[--C-:B------:R-:W-:Y:S02]  /*8e20*/  FFMA2 R90, R108.F32x2.HI_LO, UR6.F32, R170.reuse.F32 ;  /* 0x000000066c5a7c49 */ /* 0x100fe400092000aa */
[--C-:B------:R-:W-:Y:S01]  /*8e30*/  FFMA2 R98, R112.F32x2.HI_LO, UR6.F32, R170.reuse.F32 ;  /* 0x0000000670627c49 */ /* 0x100fe200092000aa */
[----:B------:R-:W2:Y:S01]  /*8e40*/  MUFU.EX2 R23, R23 ;  /* 0x0000001700177308 */ /* 0x000ea20000000800 */
[----:B------:R-:W-:-:S02]  /*8e50*/  FFMA2 R100, R110.F32x2.HI_LO, UR6.F32, R170.F32 ;  /* 0x000000066e647c49 */ /* 0x000fc400092000aa */
[--C-:B------:R-:W-:Y:S02]  /*8e60*/  FFMA2 R102, R114.F32x2.HI_LO, UR6.F32, R170.reuse.F32 ;  /* 0x0000000672667c49 */ /* 0x100fe400092000aa */
[--C-:B------:R-:W-:Y:S02]  /*8e70*/  FFMA2 R104, R116.F32x2.HI_LO, UR6.F32, R170.reuse.F32 ;  /* 0x0000000674687c49 */ /* 0x100fe400092000aa */
[--C-:B------:R-:W-:Y:S01]  /*8e80*/  FFMA2 R106, R118.F32x2.HI_LO, UR6.F32, R170.reuse.F32 ;  /* 0x00000006766a7c49 */ /* 0x100fe200092000aa */
[----:B------:R-:W3:Y:S01]  /*8e90*/  MUFU.EX2 R25, R25 ;  /* 0x0000001900197308 */ /* 0x000ee20000000800 */
[--C-:B------:R-:W-:Y:S02]  /*8ea0*/  FFMA2 R52, R52.F32x2.HI_LO, UR6.F32, R170.reuse.F32 ;  /* 0x0000000634347c49 */ /* 0x100fe400092000aa */
[--C-:B------:R-:W-:Y:S02]  /*8eb0*/  FFMA2 R54, R54.F32x2.HI_LO, UR6.F32, R170.reuse.F32 ;  /* 0x0000000636367c49 */ /* 0x100fe400092000aa */
[----:B------:R-:W-:-:S02]  /*8ec0*/  FFMA2 R56, R56.F32x2.HI_LO, UR6.F32, R170.F32 ;  /* 0x0000000638387c49 */ /* 0x000fc400092000aa */
[--C-:B------:R-:W-:Y:S01]  /*8ed0*/  FFMA2 R58, R58.F32x2.HI_LO, UR6.F32, R170.reuse.F32 ;  /* 0x000000063a3a7c49 */ /* 0x100fe200092000aa */
[----:B------:R-:W-:Y:S01]  /*8ee0*/  MUFU.EX2 R28, R28 ;  /* 0x0000001c001c7308 */ /* 0x000fe20000000800 */
[--C-:B------:R-:W-:Y:S01]  /*8ef0*/  FFMA2 R60, R60.F32x2.HI_LO, UR6.F32, R170.reuse.F32 ;  /* 0x000000063c3c7c49 */ /* 0x100fe200092000aa */
[----:B--2---:R-:W-:Y:S01]  /*8f00*/  F2FP.F16.F32.PACK_AB R4, R23, R22 ;  /* 0x000000161704723e */ /* 0x004fe200000000ff */
[--C-:B------:R-:W-:Y:S02]  /*8f10*/  FFMA2 R62, R62.F32x2.HI_LO, UR6.F32, R170.reuse.F32 ;  /* 0x000000063e3e7c49 */ /* 0x100fe400092000aa */
[--C-:B------:R-:W-:Y:S02]  /*8f20*/  FFMA2 R64, R64.F32x2.HI_LO, UR6.F32, R170.reuse.F32 ;  /* 0x0000000640407c49 */ /* 0x100fe400092000aa */
[--C-:B------:R-:W-:Y:S01]  /*8f30*/  FFMA2 R108, R120.F32x2.HI_LO, UR6.F32, R170.reuse.F32 ;  /* 0x00000006786c7c49 */ /* 0x100fe200092000aa */
[----:B------:R-:W2:Y:S01]  /*8f40*/  MUFU.EX2 R29, R29 ;  /* 0x0000001d001d7308 */ /* 0x000ea20000000800 */
[--C-:B------:R-:W-:Y:S01]  /*8f50*/  FFMA2 R68, R68.F32x2.HI_LO, UR6.F32, R170.reuse.F32 ;  /* 0x0000000644447c49 */ /* 0x100fe200092000aa */
[----:B---3--:R-:W-:Y:S01]  /*8f60*/  F2FP.F16.F32.PACK_AB R5, R25, R24 ;  /* 0x000000181905723e */ /* 0x008fe200000000ff */
        /* <DEDUP_REMOVED lines=8> */
[----:B------:R-:W3:Y:S01]  /*8ff0*/  MUFU.EX2 R31, R31 ;  /* 0x0000001f001f7308 */ /* 0x000ee20000000800 */
[----:B--2---:R-:W-:Y:S01]  /*9000*/  F2FP.F16.F32.PACK_AB R6, R29, R28 ;  /* 0x0000001c1d06723e */ /* 0x004fe200000000ff */
[----:B------:R-:W-:-:S02]  /*9010*/  FFMA2 R118, R124.F32x2.HI_LO, UR6.F32, R170.F32 ;  /* 0x000000067c767c49 */ /* 0x000fc400092000aa */
[--C-:B------:R-:W-:Y:S02]  /*9020*/  FFMA2 R120, R126.F32x2.HI_LO, UR6.F32, R170.reuse.F32 ;  /* 0x000000067e787c49 */ /* 0x100fe400092000aa */
[--C-:B------:R-:W-:Y:S02]  /*9030*/  FFMA2 R122, R134.F32x2.HI_LO, UR6.F32, R170.reuse.F32 ;  /* 0x00000006867a7c49 */ /* 0x100fe400092000aa */
[----:B------:R-:W-:Y:S01]  /*9040*/  MUFU.EX2 R32, R32 ;  /* 0x0000002000207308 */ /* 0x000fe20000000800 */
[--C-:B------:R-:W-:Y:S02]  /*9050*/  FFMA2 R80, R80.F32x2.HI_LO, UR6.F32, R170.reuse.F32 ;  /* 0x0000000650507c49 */ /* 0x100fe400092000aa */
[--C-:B------:R-:W-:Y:S02]  /*9060*/  FFMA2 R66, R66.F32x2.HI_LO, UR6.F32, R170.reuse.F32 ;  /* 0x0000000642427c49 */ /* 0x100fe400092000aa */
[--C-:B------:R-:W-:Y:S02]  /*9070*/  FFMA2 R74, R74.F32x2.HI_LO, UR6.F32, R170.reuse.F32 ;  /* 0x000000064a4a7c49 */ /* 0x100fe400092000aa */
[--C-:B------:R-:W-:Y:S01]  /*9080*/  FFMA2 R78, R78.F32x2.HI_LO, UR6.F32, R170.reuse.F32 ;  /* 0x000000064e4e7c49 */ /* 0x100fe200092000aa */
[----:B------:R-:W2:Y:S01]  /*9090*/  MUFU.EX2 R33, R33 ;  /* 0x0000002100217308 */ /* 0x000ea20000000800 */
[----:B---3--:R-:W-:Y:S01]  /*90a0*/  F2FP.F16.F32.PACK_AB R7, R31, R30 ;  /* 0x0000001e1f07723e */ /* 0x008fe200000000ff */
        /* <DEDUP_REMOVED lines=8> */
[----:B------:R-:W1:Y:S01]  /*9130*/  MUFU.EX2 R35, R35 ;  /* 0x0000002300237308 */ /* 0x000e620000000800 */
        /* <DEDUP_REMOVED lines=10> */
[----:B-1----:R-:W-:Y:S01]  /*91e0*/  F2FP.F16.F32.PACK_AB R9, R35, R34 ;  /* 0x000000222309723e */ /* 0x002fe200000000ff */
[----:B------:R-:W-:-:S02]  /*91f0*/  FFMA2 R50, R50.F32x2.HI_LO, UR6.F32, R170.F32 ;  /* 0x0000000632327c49 */ /* 0x000fc400092000aa */
[--C-:B------:R-:W-:Y:S02]  /*9200*/  FFMA2 R44, R44.F32x2.HI_LO, UR6.F32, R170.reuse.F32 ;  /* 0x000000062c2c7c49 */ /* 0x100fe400092000aa */
[--C-:B------:R-:W-:Y:S02]  /*9210*/  FFMA2 R48, R48.F32x2.HI_LO, UR6.F32, R170.reuse.F32 ;  /* 0x0000000630307c49 */ /* 0x100fe400092000aa */
[----:B------:R-:W-:Y:S01]  /*9220*/  MUFU.EX2 R90, R90 ;  /* 0x0000005a005a7308 */ /* 0x000fe20000000800 */
[--C-:B------:R-:W-:Y:S02]  /*9230*/  FFMA2 R20, R20.F32x2.HI_LO, UR6.F32, R170.reuse.F32 ;  /* 0x0000000614147c49 */ /* 0x100fe400092000aa */
[--C-:B------:R-:W-:Y:S02]  /*9240*/  FFMA2 R142, R154.F32x2.HI_LO, UR6.F32, R170.reuse.F32 ;  /* 0x000000069a8e7c49 */ /* 0x100fe400092000aa */
[----:B------:R-:W-:Y:S02]  /*9250*/  IMAD.MOV.U32 R154, RZ, RZ, 0x1 ;  /* 0x00000001ff9a7424 */ /* 0x000fe400078e00ff */
[--C-:B------:R-:W-:Y:S01]  /*9260*/  FFMA2 R144, R156.F32x2.HI_LO, UR6.F32, R170.reuse.F32 ;  /* 0x000000069c907c49 */ /* 0x100fe200092000aa */
[----:B------:R-:W-:Y:S01]  /*9270*/  FSEL R155, R168, R169, P1 ;  /* 0x000000a9a89b7208 */ /* 0x000fe20000800000 */
[--C-:B------:R-:W-:Y:S01]  /*9280*/  FFMA2 R26, R26.F32x2.HI_LO, UR6.F32, R170.reuse.F32 ;  /* 0x000000061a1a7c49 */ /* 0x100fe200092000aa */
[----:B------:R-:W1:Y:S01]  /*9290*/  MUFU.EX2 R91, R91 ;  /* 0x0000005b005b7308 */ /* 0x000e620000000800 */
[----:B--2---:R-:W-:Y:S01]  /*92a0*/  F2FP.F16.F32.PACK_AB R10, R89, R88 ;  /* 0x00000058590a723e */ /* 0x004fe200000000ff */
[----:B------:R-:W-:-:S02]  /*92b0*/  FFMA2 R146, R158.F32x2.HI_LO, UR6.F32, R170.F32 ;  /* 0x000000069e927c49 */ /* 0x000fc400092000aa */
[--C-:B------:R-:W-:Y:S02]  /*92c0*/  FFMA2 R148, R160.F32x2.HI_LO, UR6.F32, R170.reuse.F32 ;  /* 0x00000006a0947c49 */ /* 0x100fe400092000aa */
[--C-:B------:R-:W-:Y:S02]  /*92d0*/  FFMA2 R150, R164.F32x2.HI_LO, UR6.F32, R170.reuse.F32 ;  /* 0x00000006a4967c49 */ /* 0x100fe400092000aa */
[----:B------:R-:W-:Y:S01]  /*92e0*/  MUFU.EX2 R92, R92 ;  /* 0x0000005c005c7308 */ /* 0x000fe20000000800 */
[----:B------:R-:W-:-:S07]  /*92f0*/  FFMA2 R152, R162.F32x2.HI_LO, UR6.F32, R170.F32 ;  /* 0x00000006a2987c49 */ /* 0x000fce00092000aa */
[----:B------:R-:W2:Y:S01]  /*9300*/  MUFU.EX2 R93, R93 ;  /* 0x0000005d005d7308 */ /* 0x000ea20000000800 */
[----:B------:R2:W-:Y:S06]  /*9310*/  BAR.ARV R12, 0x40 ;  /* 0x0001000c0000751d */ /* 0x0005ec0000002000 */
[----:B-1----:R-:W-:Y:S01]  /*9320*/  F2FP.F16.F32.PACK_AB R11, R91, R90 ;  /* 0x0000005a5b0b723e */ /* 0x002fe200000000ff */
[----:B------:R-:W-:Y:S08]  /*9330*/  MUFU.EX2 R94, R94 ;  /* 0x0000005e005e7308 */ /* 0x000ff00000000800 */
[----:B------:R-:W1:Y:S08]  /*9340*/  MUFU.EX2 R95, R95 ;  /* 0x0000005f005f7308 */ /* 0x000e700000000800 */
[----:B------:R-:W-:Y:S01]  /*9350*/  MUFU.EX2 R96, R96 ;  /* 0x0000006000607308 */ /* 0x000fe20000000800 */
[----:B--2---:R-:W-:-:S07]  /*9360*/  F2FP.F16.F32.PACK_AB R12, R93, R92 ;  /* 0x0000005c5d0c723e */ /* 0x004fce00000000ff */
[----:B------:R-:W2:Y:S01]  /*9370*/  MUFU.EX2 R97, R97 ;  /* 0x0000006100617308 */ /* 0x000ea20000000800 */
[----:B-1----:R-:W-:-:S07]  /*9380*/  F2FP.F16.F32.PACK_AB R13, R95, R94 ;  /* 0x0000005e5f0d723e */ /* 0x002fce00000000ff */
[----:B------:R-:W-:Y:S08]  /*9390*/  MUFU.EX2 R98, R98 ;  /* 0x0000006200627308 */ /* 0x000ff00000000800 */
[----:B------:R-:W1:Y:S01]  /*93a0*/  MUFU.EX2 R99, R99 ;  /* 0x0000006300637308 */ /* 0x000e620000000800 */
[----:B--2---:R-:W-:-:S07]  /*93b0*/  F2FP.F16.F32.PACK_AB R14, R97, R96 ;  /* 0x00000060610e723e */ /* 0x004fce00000000ff */
[----:B------:R-:W-:Y:S08]  /*93c0*/  MUFU.EX2 R100, R100 ;  /* 0x0000006400647308 */ /* 0x000ff00000000800 */
        /* <DEDUP_REMOVED lines=13> */
[----:B-1----:R-:W-:-:S04]  /*94a0*/  F2FP.F16.F32.PACK_AB R19, R107, R106 ;  /* 0x0000006a6b13723e */ /* 0x002fc800000000ff */
[----:B------:R2:W-:Y:S01]  /*94b0*/  STTM.x16 tmem[UR4], R4 ;  /* 0x00000004000079ed */ /* 0x0005e20008240004 */
[----:B------:R-:W-:Y:S02]  /*94c0*/  R2UR UR4, R133 ;  /* 0x00000000850472ca */ /* 0x000fe400000e0000 */
[----:B------:R-:W-:Y:S08]  /*94d0*/  MUFU.EX2 R54, R54 ;  /* 0x0000003600367308 */ /* 0x000ff00000000800 */
[----:B------:R-:W1:Y:S08]  /*94e0*/  MUFU.EX2 R55, R55 ;  /* 0x0000003700377308 */ /* 0x000e700000000800 */
[----:B------:R-:W-:Y:S08]  /*94f0*/  MUFU.EX2 R56, R56 ;  /* 0x0000003800387308 */ /* 0x000ff00000000800 */
[----:B------:R-:W3:Y:S08]  /*9500*/  MUFU.EX2 R57, R57 ;  /* 0x0000003900397308 */ /* 0x000ef00000000800 */
[----:B------:R-:W-:Y:S08]  /*9510*/  MUFU.EX2 R58, R58 ;  /* 0x0000003a003a7308 */ /* 0x000ff00000000800 */
[----:B------:R-:W4:Y:S08]  /*9520*/  MUFU.EX2 R59, R59 ;  /* 0x0000003b003b7308 */ /* 0x000f300000000800 */
[----:B------:R-:W-:Y:S01]  /*9530*/  MUFU.EX2 R60, R60 ;  /* 0x0000003c003c7308 */ /* 0x000fe20000000800 */
[----:B--2---:R-:W-:-:S02]  /*9540*/  F2FP.F16.F32.PACK_AB R4, R53, R52 ;  /* 0x000000343504723e */ /* 0x004fc400000000ff */
[----:B-1----:R-:W-:Y:S02]  /*9550*/  F2FP.F16.F32.PACK_AB R5, R55, R54 ;  /* 0x000000363705723e */ /* 0x002fe400000000ff */
[----:B---3--:R-:W-:-:S03]  /*9560*/  F2FP.F16.F32.PACK_AB R6, R57, R56 ;  /* 0x000000383906723e */ /* 0x008fc600000000ff */
[----:B------:R-:W1:Y:S01]  /*9570*/  MUFU.EX2 R61, R61 ;  /* 0x0000003d003d7308 */ /* 0x000e620000000800 */
[----:B----4-:R-:W-:-:S07]  /*9580*/  F2FP.F16.F32.PACK_AB R7, R59, R58 ;  /* 0x0000003a3b07723e */ /* 0x010fce00000000ff */
        /* <DEDUP_REMOVED lines=35> */
[----:B--2---:R-:W-:-:S04]  /*97c0*/  F2FP.F16.F32.PACK_AB R19, R117, R116 ;  /* 0x000000747513723e */ /* 0x004fc800000000ff */
[----:B------:R1:W-:Y:S01]  /*97d0*/  STTM.x16 tmem[UR4], R4 ;  /* 0x00000004000079ed */ /* 0x0003e20008240004 */
[----:B------:R-:W-:Y:S02]  /*97e0*/  R2UR UR4, R87 ;  /* 0x00000000570472ca */ /* 0x000fe400000e0000 */
[----:B------:R-:W-:Y:S08]  /*97f0*/  MUFU.EX2 R66, R66 ;  /* 0x0000004200427308 */ /* 0x000ff00000000800 */
[----:B------:R-:W2:Y:S08]  /*9800*/  MUFU.EX2 R67, R67 ;  /* 0x0000004300437308 */ /* 0x000eb00000000800 */
[----:B------:R-:W-:Y:S08]  /*9810*/  MUFU.EX2 R74, R74 ;  /* 0x0000004a004a7308 */ /* 0x000ff00000000800 */
[----:B------:R-:W3:Y:S08]  /*9820*/  MUFU.EX2 R75, R75 ;  /* 0x0000004b004b7308 */ /* 0x000ef00000000800 */
[----:B------:R-:W-:Y:S08]  /*9830*/  MUFU.EX2 R118, R118 ;  /* 0x0000007600767308 */ /* 0x000ff00000000800 */
[----:B------:R-:W4:Y:S08]  /*9840*/  MUFU.EX2 R119, R119 ;  /* 0x0000007700777308 */ /* 0x000f300000000800 */
[----:B------:R-:W-:Y:S01]  /*9850*/  MUFU.EX2 R78, R78 ;  /* 0x0000004e004e7308 */ /* 0x000fe20000000800 */
[----:B-1----:R-:W-:-:S02]  /*9860*/  F2FP.F16.F32.PACK_AB R4, R81, R80 ;  /* 0x000000505104723e */ /* 0x002fc400000000ff */
[----:B--2---:R-:W-:Y:S02]  /*9870*/  F2FP.F16.F32.PACK_AB R5, R67, R66 ;  /* 0x000000424305723e */ /* 0x004fe400000000ff */
        /* <DEDUP_REMOVED lines=40> */
[----:B------:R-:W-:Y:S01]  /*9b00*/  R2UR UR4, R166 ;  /* 0x00000000a60472ca */ /* 0x000fe200000e0000 */
[----:B------:R-:W2:Y:S01]  /*9b10*/  FENCE.VIEW.ASYNC.T ;  /* 0x00000000000073c6 */ /* 0x000ea20000000200 */
[----:B------:R-:W-:Y:S01]  /*9b20*/  MUFU.EX2 R38, R38 ;  /* 0x0000002600267308 */ /* 0x000fe20000000800 */
[----:B--2---:R2:W-:Y:S07]  /*9b30*/  SYNCS.ARRIVE.TRANS64.ART0 RZ, [UR12], R154 ;  /* 0x0000009affff79a7 */ /* 0x0045ee000850000c */
[----:B------:R-:W3:Y:S08]  /*9b40*/  MUFU.EX2 R39, R39 ;  /* 0x0000002700277308 */ /* 0x000ef00000000800 */
[----:B------:R-:W-:Y:S08]  /*9b50*/  MUFU.EX2 R40, R40 ;  /* 0x0000002800287308 */ /* 0x000ff00000000800 */
[----:B------:R-:W4:Y:S08]  /*9b60*/  MUFU.EX2 R41, R41 ;  /* 0x0000002900297308 */ /* 0x000f300000000800 */
[----:B------:R-:W-:Y:S08]  /*9b70*/  MUFU.EX2 R50, R50 ;  /* 0x0000003200327308 */ /* 0x000ff00000000800 */
[----:B------:R-:W5:Y:S08]  /*9b80*/  MUFU.EX2 R51, R51 ;  /* 0x0000003300337308 */ /* 0x000f700000000800 */
[----:B------:R-:W-:Y:S01]  /*9b90*/  MUFU.EX2 R44, R44 ;  /* 0x0000002c002c7308 */ /* 0x000fe20000000800 */
[----:B-1----:R-:W-:-:S02]  /*9ba0*/  F2FP.F16.F32.PACK_AB R4, R47, R46 ;  /* 0x0000002e2f04723e */ /* 0x002fc400000000ff */
[----:B---3--:R-:W-:Y:S02]  /*9bb0*/  F2FP.F16.F32.PACK_AB R5, R39, R38 ;  /* 0x000000262705723e */ /* 0x008fe400000000ff */
[----:B----4-:R-:W-:-:S03]  /*9bc0*/  F2FP.F16.F32.PACK_AB R6, R41, R40 ;  /* 0x000000282906723e */ /* 0x010fc600000000ff */
[----:B------:R-:W1:Y:S01]  /*9bd0*/  MUFU.EX2 R45, R45 ;  /* 0x0000002d002d7308 */ /* 0x000e620000000800 */
[----:B-----5:R-:W-:-:S07]  /*9be0*/  F2FP.F16.F32.PACK_AB R7, R51, R50 ;  /* 0x000000323307723e */ /* 0x020fce00000000ff */
[----:B------:R-:W-:Y:S08]  /*9bf0*/  MUFU.EX2 R48, R48 ;  /* 0x0000003000307308 */ /* 0x000ff00000000800 */
[----:B------:R-:W3:Y:S01]  /*9c00*/  MUFU.EX2 R49, R49 ;  /* 0x0000003100317308 */ /* 0x000ee20000000800 */
[----:B-1----:R-:W-:-:S07]  /*9c10*/  F2FP.F16.F32.PACK_AB R8, R45, R44 ;  /* 0x0000002c2d08723e */ /* 0x002fce00000000ff */
[----:B------:R-:W-:Y:S08]  /*9c20*/  MUFU.EX2 R138, R138 ;  /* 0x0000008a008a7308 */ /* 0x000ff00000000800 */
[----:B------:R-:W1:Y:S01]  /*9c30*/  MUFU.EX2 R139, R139 ;  /* 0x0000008b008b7308 */ /* 0x000e620000000800 */
[----:B---3--:R-:W-:-:S07]  /*9c40*/  F2FP.F16.F32.PACK_AB R9, R49, R48 ;  /* 0x000000303109723e */ /* 0x008fce00000000ff */
        /* <DEDUP_REMOVED lines=26> */
[----:B-1----:R-:W-:Y:S02]  /*9df0*/  F2FP.F16.F32.PACK_AB R18, R151, R150 ;  /* 0x000000969712723e */ /* 0x002fe400000000ff */
[----:B---3--:R-:W-:-:S04]  /*9e00*/  F2FP.F16.F32.PACK_AB R19, R153, R152 ;  /* 0x000000989913723e */ /* 0x008fc800000000ff */
[----:B------:R2:W-:Y:S01]  /*9e10*/  STTM.x16 tmem[UR4], R4 ;  /* 0x00000004000079ed */ /* 0x0005e20008240004 */
[----:B------:R-:W-:Y:S01]  /*9e20*/  USHF.L.U32 UR4, UR9, 0x1f, URZ ;  /* 0x0000001f09047899 */ /* 0x000fe200080006ff */
[----:B------:R-:W1:Y:S02]  /*9e30*/  FENCE.VIEW.ASYNC.T ;  /* 0x00000000000073c6 */ /* 0x000e640000000200 */
[----:B-1----:R-:W-:-:S03]  /*9e40*/  NOP ;  /* 0x0000000000007918 */ /* 0x002fc60000000000 */
[----:B------:R-:W-:Y:S01]  /*9e50*/  IMAD.U32 R156, RZ, RZ, UR4 ;  /* 0x00000004ff9c7e24 */ /* 0x000fe2000f8e00ff */
[----:B------:R2:W-:Y:S03]  /*9e60*/  @P0 SYNCS.ARRIVE.TRANS64.ART0 RZ, [UR16+0x90], R154 ;  /* 0x0000909affff09a7 */ /* 0x0005e60008500010 */
[----:B------:R-:W1:Y:S02]  /*9e70*/  SYNCS.PHASECHK.TRANS64.TRYWAIT P0, [UR17], R156 ;  /* 0x0000009cff0075a7 */ /* 0x000e640008001111 */
[----:B-12---:R-:W-:Y:S05]  /*9e80*/  @!P0 BRA `(.L_x_48) ;  /* 0x0000005800208947 */ /* 0x006fea0003800000 */
.L_x_120:
[----:B-1----:R-:W-:Y:S01]  /*9e90*/  MOV R5, UR15 ;  /* 0x0000000f00057c02 */ /* 0x002fe20008000f00 */
[----:B------:R-:W-:Y:S01]  /*9ea0*/  FMUL R4, R171, R132 ;  /* 0x00000084ab047220 */ /* 0x000fe20000400000 */
[----:B------:R-:W-:Y:S01]  /*9eb0*/  FADD2 R24, R24.F32x2.HI_LO, R34.F32x2.HI_LO ;  /* 0x000000221818724b */ /* 0x000fe20000000000 */
[----:B------:R-:W-:Y:S01]  /*9ec0*/  UIADD3 UR11, UPT, UPT, UR11, 0x1, URZ ;  /* 0x000000010b0b7890 */ /* 0x000fe2000fffe0ff */
[----:B------:R-:W-:Y:S01]  /*9ed0*/  FADD2 R28, R28.F32x2.HI_LO, R88.F32x2.HI_LO ;  /* 0x000000581c1c724b */ /* 0x000fe20000000000 */
[----:B------:R-:W-:Y:S01]  /*9ee0*/  MOV R168, R155 ;  /* 0x0000009b00a87202 */ /* 0x000fe20000000f00 */
[----:B------:R-:W-:Y:S01]  /*9ef0*/  FADD2 R4, R4.F32x2.HI_LO, R22.F32x2.HI_LO ;  /* 0x000000160404724b */ /* 0x000fe20000000000 */
[----:B------:R-:W-:Y:S01]  /*9f00*/  UISETP.NE.AND UP0, UPT, UR11, -0x1, UPT ;  /* 0xffffffff0b00788c */ /* 0x000fe2000bf05270 */
[----:B------:R-:W-:Y:S01]  /*9f10*/  FADD2 R30, R30.F32x2.HI_LO, R90.F32x2.HI_LO ;  /* 0x0000005a1e1e724b */ /* 0x000fe20000000000 */
[----:B------:R-:W-:Y:S01]  /*9f20*/  ULOP3.LUT UR9, UR9, 0x1, URZ, 0x3c, !UPT ;  /* 0x0000000109097892 */ /* 0x000fe2000f8e3cff */
[----:B------:R-:W-:Y:S01]  /*9f30*/  FADD2 R4, R4.F32x2.HI_LO, R32.F32x2.HI_LO ;  /* 0x000000200404724b */ /* 0x000fe20000000000 */
[----:B------:R-:W-:Y:S01]  /*9f40*/  ULOP3.LUT UR10, UR10, 0x1, URZ, 0x3c, !UPT ;  /* 0x000000010a0a7892 */ /* 0x000fe2000f8e3cff */
[----:B------:R-:W-:-:S02]  /*9f50*/  FADD2 R24, R24.F32x2.HI_LO, R94.F32x2.HI_LO ;  /* 0x0000005e1818724b */ /* 0x000fc40000000000 */
[----:B------:R-:W-:Y:S02]  /*9f60*/  FADD2 R28, R28.F32x2.HI_LO, R96.F32x2.HI_LO ;  /* 0x000000601c1c724b */ /* 0x000fe40000000000 */
[----:B------:R-:W-:Y:S02]  /*9f70*/  FADD2 R30, R30.F32x2.HI_LO, R98.F32x2.HI_LO ;  /* 0x000000621e1e724b */ /* 0x000fe40000000000 */
[----:B------:R-:W-:Y:S02]  /*9f80*/  FADD2 R4, R4.F32x2.HI_LO, R92.F32x2.HI_LO ;  /* 0x0000005c0404724b */ /* 0x000fe40000000000 */
[----:B------:R-:W-:Y:S02]  /*9f90*/  FADD2 R24, R24.F32x2.HI_LO, R102.F32x2.HI_LO ;  /* 0x000000661818724b */ /* 0x000fe40000000000 */
[----:B------:R-:W-:Y:S02]  /*9fa0*/  FADD2 R28, R28.F32x2.HI_LO, R104.F32x2.HI_LO ;  /* 0x000000681c1c724b */ /* 0x000fe40000000000 */
        /* <DEDUP_REMOVED lines=51> */
[----:B------:R-:W-:-:S04]  /*a2e0*/  FADD2 R4, R4.F32x2.HI_LO, R24.F32x2.HI_LO ;  /* 0x000000180404724b */ /* 0x000fc80000000000 */
[----:B------:R-:W-:-:S04]  /*a2f0*/  FADD2 R4, R4.F32x2.HI_LO, R28.F32x2.HI_LO ;  /* 0x0000001c0404724b */ /* 0x000fc80000000000 */
[----:B------:R-:W-:Y:S01]  /*a300*/  FADD R132, R4, R5 ;  /* 0x0000000504847221 */ /* 0x000fe20000000000 */
[----:B------:R-:W-:Y:S06]  /*a310*/  BRA.U UP0, `(.L_x_49) ;  /* 0xffffffd900407547 */ /* 0x000fec000b83ffff */
.L_x_46:
[----:B------:R-:W-:-:S04]  /*a320*/  UISETP.LT.AND UP0, UPT, UR21, UR20, UPT ;  /* 0x000000141500728c */ /* 0x000fc8000bf01270 */
[----:B------:R-:W-:-:S04]  /*a330*/  USEL UR11, UR21, UR20, UP0 ;  /* 0x00000014150b7287 */ /* 0x000fc80008000000 */
[----:B------:R-:W-:-:S09]  /*a340*/  UISETP.GE.AND UP0, UPT, UR11, 0x1, UPT ;  /* 0x000000010b00788c */ /* 0x000fd2000bf06270 */
[----:B------:R-:W-:Y:S05]  /*a350*/  BRA.U !UP0, `(.L_x_50) ;  /* 0x0000002108447547 */ /* 0x000fea000b800000 */
[----:B------:R-:W1:Y:S01]  /*a360*/  S2R R161, SR_TID.X ;  /* 0x0000000000a17919 */ /* 0x000e620000002100 */
[----:B------:R-:W-:Y:S01]  /*a370*/  R2UR UR4, R0 ;  /* 0x00000000000472ca */ /* 0x000fe200000e0000 */
[----:B------:R-:W2:Y:S01]  /*a380*/  S2UR UR12, SR_CgaCtaId ;  /* 0x00000000000c79c3 */ /* 0x000ea20000008800 */
[----:B------:R-:W-:Y:S01]  /*a390*/  IMAD.MOV.U32 R162, RZ, RZ, R155 ;  /* 0x000000ffffa27224 */ /* 0x000fe200078e009b */
[----:B------:R-:W3:Y:S01]  /*a3a0*/  LDCU UR5, c[0x0][0x600] ;  /* 0x0000c000ff0577ac */ /* 0x000ee20008000800 */
[----:B------:R-:W-:Y:S01]  /*a3b0*/  UIADD3 UR11, UPT, UPT, -UR11, URZ, URZ ;  /* 0x000000ff0b0b7290 */ /* 0x000fe2000fffe1ff */
[----:B------:R-:W-:-:S08]  /*a3c0*/  UMOV UR16, URZ ;  /* 0x000000ff00107c82 */ /* 0x000fd00008000000 */
[----:B------:R-:W-:-:S03]  /*a3d0*/  UISETP.GT.AND UP0, UPT, UR4, 0x3, UPT ;  /* 0x000000030400788c */ /* 0x000fc6000bf04270 */
[----:B------:R-:W-:Y:S01]  /*a3e0*/  UMOV UR4, 0x400 ;  /* 0x0000040000047882 */ /* 0x000fe20000000000 */
[----:B------:R-:W-:-:S06]  /*a3f0*/  USEL UR14, URZ, 0x80, !UP0 ;  /* 0x00000080ff0e7887 */ /* 0x000fcc000c000000 */
[----:B------:R-:W-:Y:S01]  /*a400*/  IMAD.U32 R160, RZ, RZ, UR14 ;  /* 0x0000000effa07e24 */ /* 0x000fe2000f8e00ff */
[----:B--2---:R-:W-:-:S04]  /*a410*/  ULEA UR12, UR12, UR4, 0x18 ;  /* 0x000000040c0c7291 */ /* 0x004fc8000f8ec0ff */
[----:B------:R-:W-:Y:S01]  /*a420*/  UIADD3 UR15, UPT, UPT, UR12, 0x8, URZ ;  /* 0x000000080c0f7890 */ /* 0x000fe2000fffe0ff */
[----:B-1----:R-:W-:-:S05]  /*a430*/  IMAD.U32 R3, R161, 0x10000, RZ ;  /* 0x00010000a1037824 */ /* 0x002fca00078e00ff */
[----:B------:R-:W-:-:S04]  /*a440*/  LOP3.LUT R160, R160, 0x600000, R3, 0xf8, !PT ;  /* 0x00600000a0a07812 */ /* 0x000fc800078ef803 */
[C---:B------:R-:W-:Y:S02]  /*a450*/  LOP3.LUT R159, R160.reuse, 0x40, RZ, 0xfc, !PT ;  /* 0x00000040a09f7812 */ /* 0x040fe400078efcff */
[C---:B------:R-:W-:Y:S02]  /*a460*/  LOP3.LUT R158, R160.reuse, 0x70, RZ, 0xfc, !PT ;  /* 0x00000070a09e7812 */ /* 0x040fe400078efcff */
[C---:B------:R-:W-:Y:S02]  /*a470*/  LOP3.LUT R154, R160.reuse, 0x50, RZ, 0xfc, !PT ;  /* 0x00000050a09a7812 */ /* 0x040fe400078efcff */
[C---:B------:R-:W-:Y:S02]  /*a480*/  LOP3.LUT R133, R160.reuse, 0x60, RZ, 0xfc, !PT ;  /* 0x00000060a0857812 */ /* 0x040fe400078efcff */
[----:B---3--:R-:W-:-:S07]  /*a490*/  LOP3.LUT R3, R160, 0x20, RZ, 0xfc, !PT ;  /* 0x00000020a0037812 */ /* 0x008fce00078efcff */
.L_x_53:
[----:B------:R-:W-:Y:S01]  /*a4a0*/  UMOV UR6, UR15 ;  /* 0x0000000f00067c82 */ /* 0x000fe20008000000 */
[----:B------:R-:W-:Y:S01]  /*a4b0*/  USHF.L.U32 UR4, UR10, 0x1f, URZ ;  /* 0x0000001f0a047899 */ /* 0x000fe200080006ff */
[----:B------:R-:W-:Y:S01]  /*a4c0*/  R2UR UR7, R160 ;  /* 0x00000000a00772ca */ /* 0x000fe200000e0000 */
[----:B------:R-:W-:-:S04]  /*a4d0*/  @!UP0 UIADD3 UR6, UPT, UPT, UR12, URZ, URZ ;  /* 0x000000ff0c068290 */ /* 0x000fc8000fffe0ff */
[----:B------:R-:W-:-:S05]  /*a4e0*/  MOV R4, UR4 ;  /* 0x0000000400047c02 */ /* 0x000fca0008000f00 */
[----:B------:R-:W1:Y:S02]  /*a4f0*/  SYNCS.PHASECHK.TRANS64.TRYWAIT P0, [UR6+0x70], R4 ;  /* 0x00007004ff0075a7 */ /* 0x000e640008001106 */
[----:B-1----:R-:W-:Y:S05]  /*a500*/  @!P0 BRA `(.L_x_51) ;  /* 0x00000050009c8947 */ /* 0x002fea0003800000 */
.L_x_122:
[----:B------:R-:W2:Y:S01]  /*a510*/  LDTM.x32 R100, tmem[UR7] ;  /* 0x00000007006479ee */ /* 0x000ea200082c0000 */
[----:B------:R-:W-:Y:S01]  /*a520*/  R2UR UR4, R3 ;  /* 0x00000000030472ca */ /* 0x000fe200000e0000 */
[----:B------:R-:W-:Y:S01]  /*a530*/  IMAD.MOV.U32 R164, RZ, RZ, 0x3d9df09d ;  /* 0x3d9df09dffa47424 */ /* 0x000fe200078e00ff */
[----:B------:R-:W-:-:S11]  /*a540*/  R2UR UR7, R159 ;  /* 0x000000009f0772ca */ /* 0x000fd600000e0000 */
[----:B------:R-:W3:Y:S01]  /*a550*/  LDTM.x32 R68, tmem[UR4] ;  /* 0x00000004004479ee */ /* 0x000ee200082c0000 */
[----:B------:R-:W-:Y:S01]  /*a560*/  R2UR UR4, R133 ;  /* 0x00000000850472ca */ /* 0x000fe200000e0000 */
[----:B------:R-:W4:Y:S01]  /*a570*/  LDTM.x32 R36, tmem[UR7] ;  /* 0x00000007002479ee */ /* 0x000f2200082c0000 */
[----:B--2---:R-:W-:Y:S02]  /*a580*/  FMNMX3 R136, R162, R100, R101, !PT ;  /* 0x00000064a2887276 */ /* 0x004fe40007800065 */
[----:B------:R-:W-:Y:S02]  /*a590*/  FMNMX R135, R102, R103, !PT ;  /* 0x0000006766877209 */ /* 0x000fe40007800000 */
[----:B------:R-:W-:-:S07]  /*a5a0*/  FMNMX R134, R104, R105, !PT ;  /* 0x0000006968867209 */ /* 0x000fce0007800000 */
[----:B-1----:R-:W1:Y:S01]  /*a5b0*/  LDTM.x32 R4, tmem[UR4] ;  /* 0x00000004000479ee */ /* 0x002e6200082c0000 */
[----:B------:R-:W-:Y:S02]  /*a5c0*/  FMNMX R155, R106, R107, !PT ;  /* 0x0000006b6a9b7209 */ /* 0x000fe40007800000 */
        /* <DEDUP_REMOVED lines=12> */
[----:B---3--:R-:W-:Y:S02]  /*a690*/  FMNMX3 R136, R136, R68, R69, !PT ;  /* 0x0000004488887276 */ /* 0x008fe40007800045 */
        /* <DEDUP_REMOVED lines=15> */
[----:B----4-:R-:W-:-:S02]  /*a790*/  FMNMX3 R136, R136, R36, R37, !PT ;  /* 0x0000002488887276 */ /* 0x010fc40007800025 */
        /* <DEDUP_REMOVED lines=15> */
[----:B-1----:R-:W-:Y:S02]  /*a890*/  FMNMX3 R136, R136, R4, R5, !PT ;  /* 0x0000000488887276 */ /* 0x002fe40007800005 */
        /* <DEDUP_REMOVED lines=15> */
[----:B------:R-:W-:Y:S02]  /*a990*/  FMNMX R135, R136, R135, !PT ;  /* 0x0000008788877209 */ /* 0x000fe40007800000 */
[----:B------:R-:W-:Y:S02]  /*a9a0*/  R2UR UR4, R159 ;  /* 0x000000009f0472ca */ /* 0x000fe400000e0000 */
[----:B------:R-:W-:-:S04]  /*a9b0*/  FMNMX3 R155, R135, R134, R155, !PT ;  /* 0x00000086879b7276 */ /* 0x000fc8000780009b */
[----:B------:R-:W-:-:S04]  /*a9c0*/  FSETP.NEU.AND P0, PT, R155, -INF , PT ;  /* 0xff8000009b00780b */ /* 0x000fc80003f0d000 */
[----:B------:R-:W-:Y:S02]  /*a9d0*/  FSEL R163, R155, RZ, P0 ;  /* 0x000000ff9ba37208 */ /* 0x000fe40000000000 */
[----:B------:R-:W-:-:S03]  /*a9e0*/  ELECT P0, URZ, PT ;  /* 0x0000000000ff782f */ /* 0x000fc60003800000 */
[----:B------:R-:W-:-:S04]  /*a9f0*/  FADD R165, -R163, R162 ;  /* 0x000000a2a3a57221 */ /* 0x000fc80000000100 */
[----:B------:R-:W-:-:S05]  /*aa00*/  FMUL R165, R165, UR5 ;  /* 0x00000005a5a57c20 */ /* 0x000fca0008400000 */
[----:B------:R-:W-:Y:S02]  /*aa10*/  FSETP.GE.AND P1, PT, R165, -8, PT ;  /* 0xc1000000a500780b */ /* 0x000fe40003f26000 */
[----:B------:R-:W1:Y:S02]  /*aa20*/  MUFU.EX2 R165, R165 ;  /* 0x000000a500a57308 */ /* 0x000e640000000800 */
[C---:B------:R-:W-:Y:S02]  /*aa30*/  FSEL R163, R162.reuse, R163, P1 ;  /* 0x000000a3a2a37208 */ /* 0x040fe40000800000 */
[----:B------:R-:W-:-:S03]  /*aa40*/  FSEL R155, R162, R155, P1 ;  /* 0x0000009ba29b7208 */ /* 0x000fc60000800000 */
[----:B------:R-:W-:-:S04]  /*aa50*/  FFMA R163, -R163, UR5, RZ ;  /* 0x00000005a3a37c23 */ /* 0x000fc800080001ff */
[--C-:B------:R-:W-:Y:S02]  /*aa60*/  FFMA2 R134, R100.F32x2.HI_LO, UR5.F32, R163.reuse.F32 ;  /* 0x0000000564867c49 */ /* 0x100fe400092000a3 */
[--C-:B------:R-:W-:Y:S02]  /*aa70*/  FFMA2 R136, R102.F32x2.HI_LO, UR5.F32, R163.reuse.F32 ;  /* 0x0000000566887c49 */ /* 0x100fe400092000a3 */
[--C-:B------:R-:W-:Y:S02]  /*aa80*/  FFMA2 R138, R104.F32x2.HI_LO, UR5.F32, R163.reuse.F32 ;  /* 0x00000005688a7c49 */ /* 0x100fe400092000a3 */
[--C-:B------:R-:W-:Y:S01]  /*aa90*/  FFMA2 R140, R106.F32x2.HI_LO, UR5.F32, R163.reuse.F32 ;  /* 0x000000056a8c7c49 */ /* 0x100fe200092000a3 */
[----:B------:R-:W-:Y:S01]  /*aaa0*/  MUFU.EX2 R134, R134 ;  /* 0x0000008600867308 */ /* 0x000fe20000000800 */
[----:B------:R-:W-:Y:S02]  /*aab0*/  FFMA2 R142, R108.F32x2.HI_LO, UR5.F32, R163.F32 ;  /* 0x000000056c8e7c49 */ /* 0x000fe400092000a3 */
[----:B------:R-:W-:-:S02]  /*aac0*/  IMAD.U32 R106, RZ, RZ, UR14 ;  /* 0x0000000eff6a7e24 */ /* 0x000fc4000f8e00ff */
[--C-:B------:R-:W-:Y:S01]  /*aad0*/  FFMA2 R144, R110.F32x2.HI_LO, UR5.F32, R163.reuse.F32 ;  /* 0x000000056e907c49 */ /* 0x100fe200092000a3 */
[----:B-1----:R-:W-:Y:S01]  /*aae0*/  FSEL R165, R165, 1, !P1 ;  /* 0x3f800000a5a57808 */ /* 0x002fe20004800000 */
[--C-:B------:R-:W-:Y:S02]  /*aaf0*/  FFMA2 R146, R112.F32x2.HI_LO, UR5.F32, R163.reuse.F32 ;  /* 0x0000000570927c49 */ /* 0x100fe400092000a3 */
[----:B------:R-:W-:Y:S02]  /*ab00*/  IMAD.U32 R108, RZ, RZ, UR13 ;  /* 0x0000000dff6c7e24 */ /* 0x000fe4000f8e00ff */
[--C-:B------:R-:W-:Y:S01]  /*ab10*/  FFMA2 R148, R114.F32x2.HI_LO, UR5.F32, R163.reuse.F32 ;  /* 0x0000000572947c49 */ /* 0x100fe200092000a3 */
[----:B------:R-:W1:Y:S01]  /*ab20*/  MUFU.EX2 R135, R135 ;  /* 0x0000008700877308 */ /* 0x000e620000000800 */
[----:B------:R-:W-:Y:S01]  /*ab30*/  FFMA2 R116, R116.F32x2.HI_LO, UR5.F32, R163.F32 ;  /* 0x0000000574747c49 */ /* 0x000fe200092000a3 */
[----:B------:R-:W-:Y:S01]  /*ab40*/  LOP3.LUT R106, R106, 0x7f, R161, 0xf8, !PT ;  /* 0x0000007f6a6a7812 */ /* 0x000fe200078ef8a1 */
[----:B------:R-:W-:-:S02]  /*ab50*/  FFMA2 R118, R118.F32x2.HI_LO, UR5.F32, R163.F32 ;  /* 0x0000000576767c49 */ /* 0x000fc400092000a3 */
[--C-:B------:R-:W-:Y:S01]  /*ab60*/  FFMA2 R120, R120.F32x2.HI_LO, UR5.F32, R163.reuse.F32 ;  /* 0x0000000578787c49 */ /* 0x100fe200092000a3 */
[----:B------:R-:W-:Y:S01]  /*ab70*/  LEA R106, R106, UR12, 0x2 ;  /* 0x0000000c6a6a7c11 */ /* 0x000fe2000f8e10ff */
[--C-:B------:R-:W-:Y:S01]  /*ab80*/  FFMA2 R122, R122.F32x2.HI_LO, UR5.F32, R163.reuse.F32 ;  /* 0x000000057a7a7c49 */ /* 0x100fe200092000a3 */
[----:B------:R-:W-:Y:S01]  /*ab90*/  MUFU.EX2 R136, R136 ;  /* 0x0000008800887308 */ /* 0x000fe20000000800 */
[--C-:B------:R-:W-:Y:S02]  /*aba0*/  FFMA2 R124, R124.F32x2.HI_LO, UR5.F32, R163.reuse.F32 ;  /* 0x000000057c7c7c49 */ /* 0x100fe400092000a3 */
[--C-:B------:R-:W-:Y:S01]  /*abb0*/  FFMA2 R126, R126.F32x2.HI_LO, UR5.F32, R163.reuse.F32 ;  /* 0x000000057e7e7c49 */ /* 0x100fe200092000a3 */
[----:B------:R2:W-:Y:S01]  /*abc0*/  STS [R106+0x13c], R165 ;  /* 0x00013ca56a007388 */ /* 0x0005e20000000800 */
[--C-:B------:R-:W-:Y:S02]  /*abd0*/  FFMA2 R128, R128.F32x2.HI_LO, UR5.F32, R163.reuse.F32 ;  /* 0x0000000580807c49 */ /* 0x100fe400092000a3 */
[--C-:B------:R-:W-:Y:S01]  /*abe0*/  FFMA2 R130, R130.F32x2.HI_LO, UR5.F32, R163.reuse.F32 ;  /* 0x0000000582827c49 */ /* 0x100fe200092000a3 */
[----:B------:R-:W3:Y:S01]  /*abf0*/  MUFU.EX2 R137, R137 ;  /* 0x0000008900897308 */ /* 0x000ee20000000800 */
[--C-:B------:R-:W-:Y:S01]  /*ac00*/  FFMA2 R156, R72.F32x2.HI_LO, UR5.F32, R163.reuse.F32 ;  /* 0x00000005489c7c49 */ /* 0x100fe200092000a3 */
[----:B-1----:R-:W-:Y:S01]  /*ac10*/  F2FP.F16.F32.PACK_AB R100, R135, R134 ;  /* 0x000000868764723e */ /* 0x002fe200000000ff */
[----:B------:R-:W-:-:S02]  /*ac20*/  FFMA2 R150, R68.F32x2.HI_LO, UR5.F32, R163.F32 ;  /* 0x0000000544967c49 */ /* 0x000fc400092000a3 */
[--C-:B------:R-:W-:Y:S02]  /*ac30*/  FFMA2 R72, R82.F32x2.HI_LO, UR5.F32, R163.reuse.F32 ;  /* 0x0000000552487c49 */ /* 0x100fe400092000a3 */
[--C-:B------:R-:W-:Y:S01]  /*ac40*/  FFMA2 R68, R74.F32x2.HI_LO, UR5.F32, R163.reuse.F32 ;  /* 0x000000054a447c49 */ /* 0x100fe200092000a3 */
[----:B------:R-:W-:Y:S01]  /*ac50*/  MUFU.EX2 R138, R138 ;  /* 0x0000008a008a7308 */ /* 0x000fe20000000800 */
[--C-:B------:R-:W-:Y:S01]  /*ac60*/  FFMA2 R74, R80.F32x2.HI_LO, UR5.F32, R163.reuse.F32 ;  /* 0x00000005504a7c49 */ /* 0x100fe200092000a3 */
[----:B------:R-:W-:Y:S01]  /*ac70*/  FMNMX R72, R72, -127, !PT ;  /* 0xc2fe000048487809 */ /* 0x000fe20007800000 */
[--C-:B------:R-:W-:Y:S01]  /*ac80*/  FFMA2 R152, R70.F32x2.HI_LO, UR5.F32, R163.reuse.F32 ;  /* 0x0000000546987c49 */ /* 0x100fe200092000a3 */
[----:B------:R-:W-:Y:S01]  /*ac90*/  FMNMX R73, R73, -127, !PT ;  /* 0xc2fe000049497809 */ /* 0x000fe20007800000 */
[--C-:B------:R-:W-:Y:S01]  /*aca0*/  FFMA2 R70, R96.F32x2.HI_LO, UR5.F32, R163.reuse.F32 ;  /* 0x0000000560467c49 */ /* 0x100fe200092000a3 */
[----:B------:R-:W-:Y:S01]  /*acb0*/  FMNMX R74, R74, -127, !PT ;  /* 0xc2fe00004a4a7809 */ /* 0x000fe20007800000 */
[--C-:B------:R-:W-:Y:S01]  /*acc0*/  FFMA2 R84, R84.F32x2.HI_LO, UR5.F32, R163.reuse.F32 ;  /* 0x0000000554547c49 */ /* 0x100fe200092000a3 */
[----:B------:R-:W1:Y:S01]  /*acd0*/  MUFU.EX2 R139, R139 ;  /* 0x0000008b008b7308 */ /* 0x000e620000000800 */
[----:B---3--:R-:W-:Y:S01]  /*ace0*/  F2FP.F16.F32.PACK_AB R101, R137, R136 ;  /* 0x000000888965723e */ /* 0x008fe200000000ff */
[--C-:B------:R-:W-:Y:S01]  /*acf0*/  FFMA2 R86, R86.F32x2.HI_LO, UR5.F32, R163.reuse.F32 ;  /* 0x0000000556567c49 */ /* 0x100fe200092000a3 */
[----:B------:R-:W-:Y:S01]  /*ad00*/  FMNMX R75, R75, -127, !PT ;  /* 0xc2fe00004b4b7809 */ /* 0x000fe20007800000 */
[--C-:B------:R-:W-:Y:S01]  /*ad10*/  FFMA2 R88, R88.F32x2.HI_LO, UR5.F32, R163.reuse.F32 ;  /* 0x0000000558587c49 */ /* 0x100fe200092000a3 */
[----:B------:R-:W-:Y:S01]  /*ad20*/  FMNMX R70, R70, -127, !PT ;  /* 0xc2fe000046467809 */ /* 0x000fe20007800000 */
[--C-:B------:R-:W-:Y:S01]  /*ad30*/  FFMA2 R90, R90.F32x2.HI_LO, UR5.F32, R163.reuse.F32 ;  /* 0x000000055a5a7c49 */ /* 0x100fe200092000a3 */
[----:B------:R-:W-:Y:S01]  /*ad40*/  FMNMX R71, R71, -127, !PT ;  /* 0xc2fe000047477809 */ /* 0x000fe20007800000 */
[----:B------:R-:W-:Y:S01]  /*ad50*/  MUFU.EX2 R140, R140 ;  /* 0x0000008c008c7308 */ /* 0x000fe20000000800 */
[----:B------:R-:W-:-:S02]  /*ad60*/  FFMA2 R92, R92.F32x2.HI_LO, UR5.F32, R163.F32 ;  /* 0x000000055c5c7c49 */ /* 0x000fc400092000a3 */
[--C-:B------:R-:W-:Y:S02]  /*ad70*/  FFMA2 R52, R52.F32x2.HI_LO, UR5.F32, R163.reuse.F32 ;  /* 0x0000000534347c49 */ /* 0x100fe400092000a3 */
[----:B------:R-:W-:Y:S02]  /*ad80*/  FADD2.RM R96, R70.F32x2.HI_LO, 12582912 ;  /* 0x4b4000004660744b */ /* 0x000fe40000204000 */
[--C-:B------:R-:W-:Y:S01]  /*ad90*/  FFMA2 R54, R54.F32x2.HI_LO, UR5.F32, R163.reuse.F32 ;  /* 0x0000000536367c49 */ /* 0x100fe200092000a3 */
[----:B------:R-:W3:Y:S01]  /*ada0*/  MUFU.EX2 R141, R141 ;  /* 0x0000008d008d7308 */ /* 0x000ee20000000800 */
[----:B-1----:R-:W-:Y:S01]  /*adb0*/  F2FP.F16.F32.PACK_AB R102, R139, R138 ;  /* 0x0000008a8b66723e */ /* 0x002fe200000000ff */
[--C-:B------:R-:W-:Y:S02]  /*adc0*/  FFMA2 R56, R56.F32x2.HI_LO, UR5.F32, R163.reuse.F32 ;  /* 0x0000000538387c49 */ /* 0x100fe400092000a3 */
[--C-:B------:R-:W-:Y:S02]  /*add0*/  FFMA2 R58, R58.F32x2.HI_LO, UR5.F32, R163.reuse.F32 ;  /* 0x000000053a3a7c49 */ /* 0x100fe400092000a3 */
[----:B------:R-:W-:-:S02]  /*ade0*/  FFMA2 R60, R60.F32x2.HI_LO, UR5.F32, R163.F32 ;  /* 0x000000053c3c7c49 */ /* 0x000fc400092000a3 */
[----:B------:R-:W-:Y:S01]  /*adf0*/  MUFU.EX2 R142, R142 ;  /* 0x0000008e008e7308 */ /* 0x000fe20000000800 */
[--C-:B------:R-:W-:Y:S02]  /*ae00*/  FFMA2 R20, R20.F32x2.HI_LO, UR5.F32, R163.reuse.F32 ;  /* 0x0000000514147c49 */ /* 0x100fe400092000a3 */
[--C-:B------:R-:W-:Y:S02]  /*ae10*/  FFMA2 R22, R22.F32x2.HI_LO, UR5.F32, R163.reuse.F32 ;  /* 0x0000000516167c49 */ /* 0x100fe400092000a3 */
[--C-:B------:R-:W-:Y:S02]  /*ae20*/  FFMA2 R24, R24.F32x2.HI_LO, UR5.F32, R163.reuse.F32 ;  /* 0x0000000518187c49 */ /* 0x100fe400092000a3 */
[--C-:B------:R-:W-:Y:S01]  /*ae30*/  FFMA2 R26, R26.F32x2.HI_LO, UR5.F32, R163.reuse.F32 ;  /* 0x000000051a1a7c49 */ /* 0x100fe200092000a3 */
[----:B------:R-:W1:Y:S01]  /*ae40*/  MUFU.EX2 R143, R143 ;  /* 0x0000008f008f7308 */ /* 0x000e620000000800 */
[----:B---3--:R-:W-:Y:S01]  /*ae50*/  F2FP.F16.F32.PACK_AB R103, R141, R140 ;  /* 0x0000008c8d67723e */ /* 0x008fe200000000ff */
[----:B------:R-:W-:-:S02]  /*ae60*/  FFMA2 R28, R28.F32x2.HI_LO, UR5.F32, R163.F32 ;  /* 0x000000051c1c7c49 */ /* 0x000fc400092000a3 */
[--C-:B------:R-:W-:Y:S02]  /*ae70*/  FFMA2 R30, R30.F32x2.HI_LO, UR5.F32, R163.reuse.F32 ;  /* 0x000000051e1e7c49 */ /* 0x100fe400092000a3 */
[--C-:B------:R-:W-:Y:S02]  /*ae80*/  FFMA2 R32, R32.F32x2.HI_LO, UR5.F32, R163.reuse.F32 ;  /* 0x0000000520207c49 */ /* 0x100fe400092000a3 */
[----:B------:R-:W-:Y:S01]  /*ae90*/  MUFU.EX2 R144, R144 ;  /* 0x0000009000907308 */ /* 0x000fe20000000800 */
[--C-:B------:R-:W-:Y:S02]  /*aea0*/  FFMA2 R34, R34.F32x2.HI_LO, UR5.F32, R163.reuse.F32 ;  /* 0x0000000522227c49 */ /* 0x100fe400092000a3 */
[----:B------:R-:W-:-:S05]  /*aeb0*/  FFMA2 R10, R10.F32x2.HI_LO, UR5.F32, R163.F32 ;  /* 0x000000050a0a7c49 */ /* 0x000fca00092000a3 */
[----:B------:R-:W3:Y:S01]  /*aec0*/  MUFU.EX2 R145, R145 ;  /* 0x0000009100917308 */ /* 0x000ee20000000800 */
[----:B-1----:R-:W-:-:S07]  /*aed0*/  F2FP.F16.F32.PACK_AB R104, R143, R142 ;  /* 0x0000008e8f68723e */ /* 0x002fce00000000ff */
[----:B------:R-:W-:Y:S08]  /*aee0*/  MUFU.EX2 R146, R146 ;  /* 0x0000009200927308 */ /* 0x000ff00000000800 */
[----:B------:R-:W2:Y:S01]  /*aef0*/  MUFU.EX2 R147, R147 ;  /* 0x0000009300937308 */ /* 0x000ea20000000800 */
[----:B---3--:R-:W-:-:S07]  /*af00*/  F2FP.F16.F32.PACK_AB R105, R145, R144 ;  /* 0x000000909169723e */ /* 0x008fce00000000ff */
[----:B------:R-:W-:Y:S08]  /*af10*/  MUFU.EX2 R148, R148 ;  /* 0x0000009400947308 */ /* 0x000ff00000000800 */
[----:B------:R-:W1:Y:S01]  /*af20*/  MUFU.EX2 R149, R149 ;  /* 0x0000009500957308 */ /* 0x000e620000000800 */
[----:B--2---:R-:W-:-:S07]  /*af30*/  F2FP.F16.F32.PACK_AB R106, R147, R146 ;  /* 0x00000092936a723e */ /* 0x004fce00000000ff */
[----:B------:R-:W-:Y:S08]  /*af40*/  MUFU.EX2 R116, R116 ;  /* 0x0000007400747308 */ /* 0x000ff00000000800 */
        /* <DEDUP_REMOVED lines=25> */
[----:B------:R-:W-:Y:S01]  /*b0e0*/  MUFU.EX2 R151, R151 ;  /* 0x0000009700977308 */ /* 0x000fe20000000800 */
[----:B-1----:R-:W-:-:S04]  /*b0f0*/  F2FP.F16.F32.PACK_AB R115, R131, R130 ;  /* 0x000000828373723e */ /* 0x002fc800000000ff */
[----:B------:R1:W-:Y:S01]  /*b100*/  STTM.x16 tmem[UR4], R100 ;  /* 0x00000064000079ed */ /* 0x0003e20008240004 */
[----:B------:R-:W-:Y:S02]  /*b110*/  R2UR UR4, R154 ;  /* 0x000000009a0472ca */ /* 0x000fe400000e0000 */
[----:B------:R-:W-:Y:S08]  /*b120*/  MUFU.EX2 R152, R152 ;  /* 0x0000009800987308 */ /* 0x000ff00000000800 */
[----:B------:R-:W-:Y:S08]  /*b130*/  MUFU.EX2 R153, R153 ;  /* 0x0000009900997308 */ /* 0x000ff00000000800 */
[----:B------:R-:W-:Y:S08]  /*b140*/  MUFU.EX2 R156, R156 ;  /* 0x0000009c009c7308 */ /* 0x000ff00000000800 */
[----:B------:R-:W-:Y:S08]  /*b150*/  MUFU.EX2 R157, R157 ;  /* 0x0000009d009d7308 */ /* 0x000ff00000000800 */
[----:B------:R-:W-:Y:S08]  /*b160*/  MUFU.EX2 R84, R84 ;  /* 0x0000005400547308 */ /* 0x000ff00000000800 */
[----:B------:R-:W-:Y:S08]  /*b170*/  MUFU.EX2 R85, R85 ;  /* 0x0000005500557308 */ /* 0x000ff00000000800 */
[----:B------:R-:W-:Y:S01]  /*b180*/  MUFU.EX2 R86, R86 ;  /* 0x0000005600567308 */ /* 0x000fe20000000800 */
[----:B-1----:R-:W-:-:S02]  /*b190*/  FADD2.RM R106, R72.F32x2.HI_LO, 12582912 ;  /* 0x4b400000486a744b */ /* 0x002fc40000204000 */
[----:B------:R-:W-:Y:S02]  /*b1a0*/  FADD2.RM R108, R74.F32x2.HI_LO, 12582912 ;  /* 0x4b4000004a6c744b */ /* 0x000fe40000204000 */
[----:B------:R-:W-:-:S03]  /*b1b0*/  FFMA2 R102, R76.F32x2.HI_LO, UR5.F32, R163.F32 ;  /* 0x000000054c667c49 */ /* 0x000fc600092000a3 */
[----:B------:R-:W-:Y:S01]  /*b1c0*/  MUFU.EX2 R100, R68 ;  /* 0x0000004400647308 */ /* 0x000fe20000000800 */
[----:B------:R-:W-:Y:S02]  /*b1d0*/  FADD2 R76, R108.F32x2.HI_LO, -12582912 ;  /* 0xcb4000006c4c744b */ /* 0x000fe40000200000 */
[----:B------:R-:W-:Y:S02]  /*b1e0*/  FFMA2 R104, R78.F32x2.HI_LO, UR5.F32, R163.F32 ;  /* 0x000000054e687c49 */ /* 0x000fe400092000a3 */
[----:B------:R-:W-:Y:S02]  /*b1f0*/  FADD2 R74, R74.F32x2.HI_LO, -R76.F32x2.HI_LO ;  /* 0x8000004c4a4a724b */ /* 0x000fe40000000000 */
[--C-:B------:R-:W-:Y:S01]  /*b200*/  FFMA2 R76, R98.F32x2.HI_LO, UR5.F32, R163.reuse.F32 ;  /* 0x00000005624c7c49 */ /* 0x100fe200092000a3 */
[----:B------:R1:W-:Y:S01]  /*b210*/  MUFU.EX2 R101, R69 ;  /* 0x0000004500657308 */ /* 0x0003e20000000800 */
[--C-:B------:R-:W-:Y:S02]  /*b220*/  FFMA2 R98, R94.F32x2.HI_LO, UR5.F32, R163.reuse.F32 ;  /* 0x000000055e627c49 */ /* 0x100fe400092000a3 */
[--C-:B------:R-:W-:Y:S01]  /*b230*/  FFMA2 R110, R36.F32x2.HI_LO, UR5.F32, R163.reuse.F32 ;  /* 0x00000005246e7c49 */ /* 0x100fe200092000a3 */
[----:B------:R-:W-:Y:S01]  /*b240*/  FMNMX R76, R76, -127, !PT ;  /* 0xc2fe00004c4c7809 */ /* 0x000fe20007800000 */
[--C-:B------:R-:W-:Y:S01]  /*b250*/  FFMA2 R36, R42.F32x2.HI_LO, UR5.F32, R163.reuse.F32 ;  /* 0x000000052a247c49 */ /* 0x100fe200092000a3 */
[----:B------:R-:W-:Y:S01]  /*b260*/  FMNMX R77, R77, -127, !PT ;  /* 0xc2fe00004d4d7809 */ /* 0x000fe20007800000 */
[--C-:B------:R-:W-:Y:S01]  /*b270*/  FFMA2 R42, R48.F32x2.HI_LO, UR5.F32, R163.reuse.F32 ;  /* 0x00000005302a7c49 */ /* 0x100fe200092000a3 */
[----:B------:R-:W-:Y:S01]  /*b280*/  MUFU.EX2 R102, R102 ;  /* 0x0000006600667308 */ /* 0x000fe20000000800 */
[----:B------:R-:W-:-:S02]  /*b290*/  FFMA2 R114, R40.F32x2.HI_LO, UR5.F32, R163.F32 ;  /* 0x0000000528727c49 */ /* 0x000fc400092000a3 */
[--C-:B------:R-:W-:Y:S01]  /*b2a0*/  FFMA2 R40, R50.F32x2.HI_LO, UR5.F32, R163.reuse.F32 ;  /* 0x0000000532287c49 */ /* 0x100fe200092000a3 */
[----:B------:R-:W-:Y:S01]  /*b2b0*/  FMNMX R42, R42, -127, !PT ;  /* 0xc2fe00002a2a7809 */ /* 0x000fe20007800000 */
[--C-:B------:R-:W-:Y:S01]  /*b2c0*/  FFMA2 R112, R38.F32x2.HI_LO, UR5.F32, R163.reuse.F32 ;  /* 0x0000000526707c49 */ /* 0x100fe200092000a3 */
[----:B------:R-:W-:Y:S01]  /*b2d0*/  FMNMX R43, R43, -127, !PT ;  /* 0xc2fe00002b2b7809 */ /* 0x000fe20007800000 */
[----:B------:R-:W-:Y:S01]  /*b2e0*/  FFMA2 R38, R64.F32x2.HI_LO, UR5.F32, R163.F32 ;  /* 0x0000000540267c49 */ /* 0x000fe200092000a3 */
[----:B------:R-:W2:Y:S01]  /*b2f0*/  MUFU.EX2 R103, R103 ;  /* 0x0000006700677308 */ /* 0x000ea20000000800 */
[----:B-1----:R-:W-:Y:S01]  /*b300*/  FADD2 R68, R106.F32x2.HI_LO, -12582912 ;  /* 0xcb4000006a44744b */ /* 0x002fe20000200000 */
[----:B------:R-:W-:Y:S02]  /*b310*/  FMNMX R40, R40, -127, !PT ;  /* 0xc2fe000028287809 */ /* 0x000fe40007800000 */
[----:B------:R-:W-:Y:S01]  /*b320*/  FMNMX R41, R41, -127, !PT ;  /* 0xc2fe000029297809 */ /* 0x000fe20007800000 */
[----:B------:R-:W-:Y:S01]  /*b330*/  FADD2 R72, R72.F32x2.HI_LO, -R68.F32x2.HI_LO ;  /* 0x800000444848724b */ /* 0x000fe20000000000 */
[----:B------:R-:W-:Y:S01]  /*b340*/  FMNMX R38, R38, -127, !PT ;  /* 0xc2fe000026267809 */ /* 0x000fe20007800000 */
[----:B------:R-:W-:Y:S01]  /*b350*/  FADD2 R68, R96.F32x2.HI_LO, -12582912 ;  /* 0xcb4000006044744b */ /* 0x000fe20000200000 */
[----:B------:R-:W-:Y:S01]  /*b360*/  MUFU.EX2 R104, R104 ;  /* 0x0000006800687308 */ /* 0x000fe20000000800 */
[----:B------:R-:W-:-:S02]  /*b370*/  FMNMX R39, R39, -127, !PT ;  /* 0xc2fe000027277809 */ /* 0x000fc40007800000 */
[----:B------:R-:W-:Y:S02]  /*b380*/  FADD2 R70, R70.F32x2.HI_LO, -R68.F32x2.HI_LO ;  /* 0x800000444646724b */ /* 0x000fe40000000000 */
[----:B------:R-:W-:Y:S02]  /*b390*/  FFMA2 R68, R74.F32x2.HI_LO, R164.F32, 0.22756439447402954102 ;  /* 0x3e6906a44a447449 */ /* 0x000fe400012000a4 */
[----:B------:R-:W-:Y:S01]  /*b3a0*/  FADD2.RM R64, R38.F32x2.HI_LO, 12582912 ;  /* 0x4b4000002640744b */ /* 0x000fe20000204000 */
[----:B------:R-:W1:Y:S01]  /*b3b0*/  MUFU.EX2 R105, R105 ;  /* 0x0000006900697308 */ /* 0x000e620000000800 */
[----:B------:R-:W-:-:S04]  /*b3c0*/  FFMA2 R68, R68.F32x2.HI_LO, R74.F32x2.HI_LO, 0.69514614343643188477 ;  /* 0x3f31f51944447449 */ /* 0x000fc8000020004a */
[----:B------:R-:W-:Y:S02]  /*b3d0*/  FFMA2 R74, R68.F32x2.HI_LO, R74.F32x2.HI_LO, 1 ;  /* 0x3f800000444a7449 */ /* 0x000fe4000020004a */
[----:B------:R-:W-:Y:S01]  /*b3e0*/  FFMA2 R68, R72.F32x2.HI_LO, R164.F32, 0.22756439447402954102 ;  /* 0x3e6906a448447449 */ /* 0x000fe200012000a4 */
[----:B------:R-:W-:Y:S01]  /*b3f0*/  MUFU.EX2 R87, R87 ;  /* 0x0000005700577308 */ /* 0x000fe20000000800 */
[----:B------:R-:W-:Y:S02]  /*b400*/  IMAD R108, R108, 0x800000, R74 ;  /* 0x008000006c6c7824 */ /* 0x000fe400078e024a */
[-C--:B------:R-:W-:Y:S02]  /*b410*/  FFMA2 R68, R68.F32x2.HI_LO, R72.reuse.F32x2.HI_LO, 0.69514614343643188477 ;  /* 0x3f31f51944447449 */ /* 0x080fe40000200048 */
[----:B------:R-:W-:Y:S02]  /*b420*/  IMAD R109, R109, 0x800000, R75 ;  /* 0x008000006d6d7824 */ /* 0x000fe400078e024b */
[----:B------:R-:W-:Y:S01]  /*b430*/  FFMA2 R72, R68.F32x2.HI_LO, R72.F32x2.HI_LO, 1 ;  /* 0x3f80000044487449 */ /* 0x000fe20000200048 */
[----:B------:R-:W-:Y:S01]  /*b440*/  MUFU.EX2 R88, R88 ;  /* 0x0000005800587308 */ /* 0x000fe20000000800 */
[----:B------:R-:W-:Y:S01]  /*b450*/  FFMA2 R68, R70.F32x2.HI_LO, R164.F32, 0.22756439447402954102 ;  /* 0x3e6906a446447449 */ /* 0x000fe200012000a4 */
[----:B------:R-:W-:Y:S01]  /*b460*/  F2FP.F16.F32.PACK_AB R74, R109, R108 ;  /* 0x0000006c6d4a723e */ /* 0x000fe200000000ff */
[----:B------:R-:W-:Y:S01]  /*b470*/  IMAD R106, R106, 0x800000, R72 ;  /* 0x008000006a6a7824 */ /* 0x000fe200078e0248 */
[----:B--2---:R-:W-:Y:S01]  /*b480*/  F2FP.F16.F32.PACK_AB R72, R103, R102 ;  /* 0x000000666748723e */ /* 0x004fe200000000ff */
[----:B------:R-:W-:-:S02]  /*b490*/  FFMA2 R68, R68.F32x2.HI_LO, R70.F32x2.HI_LO, 0.69514614343643188477 ;  /* 0x3f31f51944447449 */ /* 0x000fc40000200046 */
[----:B------:R-:W-:Y:S01]  /*b4a0*/  IMAD R107, R107, 0x800000, R73 ;  /* 0x008000006b6b7824 */ /* 0x000fe200078e0249 */
[----:B-1----:R-:W-:Y:S01]  /*b4b0*/  F2FP.F16.F32.PACK_AB R73, R105, R104 ;  /* 0x000000686949723e */ /* 0x002fe200000000ff */
[----:B------:R-:W1:Y:S01]  /*b4c0*/  MUFU.EX2 R89, R89 ;  /* 0x0000005900597308 */ /* 0x000e620000000800 */
[----:B------:R-:W-:Y:S02]  /*b4d0*/  FFMA2 R70, R68.F32x2.HI_LO, R70.F32x2.HI_LO, 1 ;  /* 0x3f80000044467449 */ /* 0x000fe40000200046 */
[----:B------:R-:W-:Y:S01]  /*b4e0*/  FADD2.RM R68, R76.F32x2.HI_LO, 12582912 ;  /* 0x4b4000004c44744b */ /* 0x000fe20000204000 */
[----:B------:R-:W-:Y:S01]  /*b4f0*/  F2FP.F16.F32.PACK_AB R75, R107, R106 ;  /* 0x0000006a6b4b723e */ /* 0x000fe200000000ff */
[----:B------:R-:W-:Y:S01]  /*b500*/  IMAD R96, R96, 0x800000, R70 ;  /* 0x0080000060607824 */ /* 0x000fe200078e0246 */
[----:B------:R-:W-:Y:S01]  /*b510*/  F2FP.F16.F32.PACK_AB R70, R157, R156 ;  /* 0x0000009c9d46723e */ /* 0x000fe200000000ff */
[----:B------:R-:W-:Y:S01]  /*b520*/  FADD2 R78, R68.F32x2.HI_LO, -12582912 ;  /* 0xcb400000444e744b */ /* 0x000fe20000200000 */
[----:B------:R-:W-:Y:S01]  /*b530*/  MUFU.EX2 R90, R90 ;  /* 0x0000005a005a7308 */ /* 0x000fe20000000800 */
[----:B------:R-:W-:Y:S01]  /*b540*/  IMAD R97, R97, 0x800000, R71 ;  /* 0x0080000061617824 */ /* 0x000fe200078e0247 */
[----:B------:R-:W-:Y:S01]  /*b550*/  F2FP.F16.F32.PACK_AB R71, R101, R100 ;  /* 0x000000646547723e */ /* 0x000fe200000000ff */
[----:B------:R-:W-:-:S03]  /*b560*/  FADD2 R76, R76.F32x2.HI_LO, -R78.F32x2.HI_LO ;  /* 0x8000004e4c4c724b */ /* 0x000fc60000000000 */
[----:B------:R-:W-:Y:S01]  /*b570*/  F2FP.F16.F32.PACK_AB R82, R97, R96 ;  /* 0x000000606152723e */ /* 0x000fe200000000ff */
[----:B------:R-:W-:Y:S01]  /*b580*/  FFMA2 R78, R76.F32x2.HI_LO, R164.F32, 0.22756439447402954102 ;  /* 0x3e6906a44c4e7449 */ /* 0x000fe200012000a4 */
[----:B------:R-:W2:Y:S03]  /*b590*/  MUFU.EX2 R91, R91 ;  /* 0x0000005b005b7308 */ /* 0x000ea60000000800 */
[----:B------:R-:W-:-:S04]  /*b5a0*/  FFMA2 R78, R78.F32x2.HI_LO, R76.F32x2.HI_LO, 0.69514614343643188477 ;  /* 0x3f31f5194e4e7449 */ /* 0x000fc8000020004c */
[----:B------:R-:W-:Y:S01]  /*b5b0*/  FFMA2 R76, R78.F32x2.HI_LO, R76.F32x2.HI_LO, 1 ;  /* 0x3f8000004e4c7449 */ /* 0x000fe2000020004c */
[----:B------:R-:W-:Y:S01]  /*b5c0*/  MUFU.EX2 R92, R92 ;  /* 0x0000005c005c7308 */ /* 0x000fe20000000800 */
[----:B-1----:R-:W-:Y:S02]  /*b5d0*/  F2FP.F16.F32.PACK_AB R78, R89, R88 ;  /* 0x00000058594e723e */ /* 0x002fe400000000ff */
[----:B------:R-:W-:Y:S01]  /*b5e0*/  IMAD R94, R68, 0x800000, R76 ;  /* 0x00800000445e7824 */ /* 0x000fe200078e024c */
[----:B------:R-:W-:Y:S01]  /*b5f0*/  F2FP.F16.F32.PACK_AB R68, R151, R150 ;  /* 0x000000969744723e */ /* 0x000fe200000000ff */
[----:B------:R-:W-:Y:S01]  /*b600*/  IMAD R95, R69, 0x800000, R77 ;  /* 0x00800000455f7824 */ /* 0x000fe200078e024d */
[----:B------:R-:W-:Y:S02]  /*b610*/  F2FP.F16.F32.PACK_AB R69, R153, R152 ;  /* 0x000000989945723e */ /* 0x000fe400000000ff */
[----:B------:R-:W1:Y:S01]  /*b620*/  MUFU.EX2 R93, R93 ;  /* 0x0000005d005d7308 */ /* 0x000e620000000800 */
[----:B------:R-:W-:-:S02]  /*b630*/  F2FP.F16.F32.PACK_AB R76, R85, R84 ;  /* 0x00000054554c723e */ /* 0x000fc400000000ff */
[----:B------:R-:W-:Y:S02]  /*b640*/  F2FP.F16.F32.PACK_AB R77, R87, R86 ;  /* 0x00000056574d723e */ /* 0x000fe400000000ff */
[----:B--2---:R-:W-:Y:S02]  /*b650*/  F2FP.F16.F32.PACK_AB R79, R91, R90 ;  /* 0x0000005a5b4f723e */ /* 0x004fe400000000ff */
[----:B------:R-:W-:Y:S01]  /*b660*/  F2FP.F16.F32.PACK_AB R83, R95, R94 ;  /* 0x0000005e5f53723e */ /* 0x000fe200000000ff */
[----:B------:R-:W-:Y:S08]  /*b670*/  MUFU.EX2 R98, R98 ;  /* 0x0000006200627308 */ /* 0x000ff00000000800 */
[----:B------:R-:W2:Y:S01]  /*b680*/  MUFU.EX2 R99, R99 ;  /* 0x0000006300637308 */ /* 0x000ea20000000800 */
[----:B-1----:R-:W-:-:S07]  /*b690*/  F2FP.F16.F32.PACK_AB R80, R93, R92 ;  /* 0x0000005c5d50723e */ /* 0x002fce00000000ff */
[----:B------:R-:W-:Y:S08]  /*b6a0*/  MUFU.EX2 R110, R110 ;  /* 0x0000006e006e7308 */ /* 0x000ff00000000800 */
[----:B------:R-:W-:Y:S01]  /*b6b0*/  MUFU.EX2 R111, R111 ;  /* 0x0000006f006f7308 */ /* 0x000fe20000000800 */
[----:B--2---:R-:W-:-:S04]  /*b6c0*/  F2FP.F16.F32.PACK_AB R81, R99, R98 ;  /* 0x000000626351723e */ /* 0x004fc800000000ff */
        /* <DEDUP_REMOVED lines=13> */
[--C-:B------:R-:W-:Y:S02]  /*b7a0*/  FFMA2 R44, R66.F32x2.HI_LO, UR5.F32, R163.reuse.F32 ;  /* 0x00000005422c7c49 */ /* 0x100fe400092000a3 */
[--C-:B------:R-:W-:Y:S02]  /*b7b0*/  FFMA2 R72, R46.F32x2.HI_LO, UR5.F32, R163.reuse.F32 ;  /* 0x000000052e487c49 */ /* 0x100fe400092000a3 */
[--C-:B------:R-:W-:Y:S01]  /*b7c0*/  FFMA2 R66, R62.F32x2.HI_LO, UR5.F32, R163.reuse.F32 ;  /* 0x000000053e427c49 */ /* 0x100fe200092000a3 */
[----:B------:R-:W-:Y:S01]  /*b7d0*/  FMNMX R44, R44, -127, !PT ;  /* 0xc2fe00002c2c7809 */ /* 0x000fe20007800000 */
[--C-:B------:R-:W-:Y:S01]  /*b7e0*/  FFMA2 R78, R4.F32x2.HI_LO, UR5.F32, R163.reuse.F32 ;  /* 0x00000005044e7c49 */ /* 0x100fe200092000a3 */
[----:B------:R1:W-:Y:S01]  /*b7f0*/  MUFU.EX2 R69, R37 ;  /* 0x0000002500457308 */ /* 0x0003e20000000800 */
[----:B------:R-:W-:Y:S01]  /*b800*/  FMNMX R45, R45, -127, !PT ;  /* 0xc2fe00002d2d7809 */ /* 0x000fe20007800000 */
[----:B------:R-:W-:-:S02]  /*b810*/  FFMA2 R80, R6.F32x2.HI_LO, UR5.F32, R163.F32 ;  /* 0x0000000506507c49 */ /* 0x000fc400092000a3 */
[----:B------:R-:W-:-:S04]  /*b820*/  FFMA2 R82, R8.F32x2.HI_LO, UR5.F32, R163.F32 ;  /* 0x0000000508527c49 */ /* 0x000fc800092000a3 */
[----:B------:R-:W-:Y:S08]  /*b830*/  MUFU.EX2 R70, R70 ;  /* 0x0000004600467308 */ /* 0x000ff00000000800 */
[----:B------:R-:W2:Y:S01]  /*b840*/  MUFU.EX2 R71, R71 ;  /* 0x0000004700477308 */ /* 0x000ea20000000800 */
[----:B-1----:R-:W-:-:S04]  /*b850*/  FADD2 R36, R76.F32x2.HI_LO, -12582912 ;  /* 0xcb4000004c24744b */ /* 0x002fc80000200000 */
[----:B------:R-:W-:Y:S02]  /*b860*/  FADD2 R42, R42.F32x2.HI_LO, -R36.F32x2.HI_LO ;  /* 0x800000242a2a724b */ /* 0x000fe40000000000 */
[----:B------:R-:W-:Y:S01]  /*b870*/  FADD2 R36, R74.F32x2.HI_LO, -12582912 ;  /* 0xcb4000004a24744b */ /* 0x000fe20000200000 */
[----:B------:R-:W-:Y:S03]  /*b880*/  MUFU.EX2 R72, R72 ;  /* 0x0000004800487308 */ /* 0x000fe60000000800 */
[----:B------:R-:W-:Y:S02]  /*b890*/  FADD2 R40, R40.F32x2.HI_LO, -R36.F32x2.HI_LO ;  /* 0x800000242828724b */ /* 0x000fe40000000000 */
[----:B------:R-:W-:-:S03]  /*b8a0*/  FADD2 R36, R64.F32x2.HI_LO, -12582912 ;  /* 0xcb4000004024744b */ /* 0x000fc60000200000 */
[----:B------:R-:W1:Y:S01]  /*b8b0*/  MUFU.EX2 R73, R73 ;  /* 0x0000004900497308 */ /* 0x000e620000000800 */
[----:B------:R-:W-:Y:S02]  /*b8c0*/  FADD2 R38, R38.F32x2.HI_LO, -R36.F32x2.HI_LO ;  /* 0x800000242626724b */ /* 0x000fe40000000000 */
[----:B------:R-:W-:-:S04]  /*b8d0*/  FFMA2 R36, R42.F32x2.HI_LO, R164.F32, 0.22756439447402954102 ;  /* 0x3e6906a42a247449 */ /* 0x000fc800012000a4 */
[-C--:B------:R-:W-:Y:S01]  /*b8e0*/  FFMA2 R36, R36.F32x2.HI_LO, R42.reuse.F32x2.HI_LO, 0.69514614343643188477 ;  /* 0x3f31f51924247449 */ /* 0x080fe2000020002a */
[----:B------:R-:W3:Y:S03]  /*b8f0*/  MUFU.EX2 R55, R55 ;  /* 0x0000003700377308 */ /* 0x000ee60000000800 */
[----:B------:R-:W-:Y:S02]  /*b900*/  FFMA2 R42, R36.F32x2.HI_LO, R42.F32x2.HI_LO, 1 ;  /* 0x3f800000242a7449 */ /* 0x000fe4000020002a */
[----:B------:R-:W-:Y:S02]  /*b910*/  FFMA2 R36, R40.F32x2.HI_LO, R164.F32, 0.22756439447402954102 ;  /* 0x3e6906a428247449 */ /* 0x000fe400012000a4 */
[----:B------:R-:W-:Y:S01]  /*b920*/  IMAD R76, R76, 0x800000, R42 ;  /* 0x008000004c4c7824 */ /* 0x000fe200078e022a */
[----:B------:R-:W-:Y:S01]  /*b930*/  MUFU.EX2 R56, R56 ;  /* 0x0000003800387308 */ /* 0x000fe20000000800 */
[----:B------:R-:W-:-:S02]  /*b940*/  FFMA2 R36, R36.F32x2.HI_LO, R40.F32x2.HI_LO, 0.69514614343643188477 ;  /* 0x3f31f51924247449 */ /* 0x000fc40000200028 */
[----:B------:R-:W-:Y:S02]  /*b950*/  IMAD R77, R77, 0x800000, R43 ;  /* 0x008000004d4d7824 */ /* 0x000fe400078e022b */
[----:B------:R-:W-:Y:S02]  /*b960*/  FFMA2 R40, R36.F32x2.HI_LO, R40.F32x2.HI_LO, 1 ;  /* 0x3f80000024287449 */ /* 0x000fe40000200028 */
[----:B------:R-:W-:Y:S01]  /*b970*/  FADD2.RM R36, R44.F32x2.HI_LO, 12582912 ;  /* 0x4b4000002c24744b */ /* 0x000fe20000204000 */
[----:B------:R-:W4:Y:S01]  /*b980*/  MUFU.EX2 R57, R57 ;  /* 0x0000003900397308 */ /* 0x000f220000000800 */
[----:B------:R-:W-:Y:S01]  /*b990*/  IMAD R74, R74, 0x800000, R40 ;  /* 0x008000004a4a7824 */ /* 0x000fe200078e0228 */
[----:B--2---:R-:W-:Y:S01]  /*b9a0*/  F2FP.F16.F32.PACK_AB R40, R71, R70 ;  /* 0x000000464728723e */ /* 0x004fe200000000ff */
[----:B------:R-:W-:Y:S02]  /*b9b0*/  FADD2 R46, R36.F32x2.HI_LO, -12582912 ;  /* 0xcb400000242e744b */ /* 0x000fe40000200000 */
[----:B------:R-:W-:Y:S01]  /*b9c0*/  IMAD R75, R75, 0x800000, R41 ;  /* 0x008000004b4b7824 */ /* 0x000fe200078e0229 */
[----:B-1----:R-:W-:Y:S01]  /*b9d0*/  F2FP.F16.F32.PACK_AB R41, R73, R72 ;  /* 0x000000484929723e */ /* 0x002fe200000000ff */
[----:B------:R-:W-:Y:S01]  /*b9e0*/  FADD2 R44, R44.F32x2.HI_LO, -R46.F32x2.HI_LO ;  /* 0x8000002e2c2c724b */ /* 0x000fe20000000000 */
[----:B------:R-:W-:Y:S01]  /*b9f0*/  MUFU.EX2 R58, R58 ;  /* 0x0000003a003a7308 */ /* 0x000fe20000000800 */
[----:B------:R-:W-:Y:S01]  /*ba00*/  FFMA2 R46, R38.F32x2.HI_LO, R164.F32, 0.22756439447402954102 ;  /* 0x3e6906a4262e7449 */ /* 0x000fe200012000a4 */
[----:B------:R-:W-:-:S02]  /*ba10*/  F2FP.F16.F32.PACK_AB R42, R77, R76 ;  /* 0x0000004c4d2a723e */ /* 0x000fc400000000ff */
[----:B------:R-:W-:Y:S01]  /*ba20*/  F2FP.F16.F32.PACK_AB R43, R75, R74 ;  /* 0x0000004a4b2b723e */ /* 0x000fe200000000ff */
[----:B------:R-:W-:-:S03]  /*ba30*/  FFMA2 R46, R46.F32x2.HI_LO, R38.F32x2.HI_LO, 0.69514614343643188477 ;  /* 0x3f31f5192e2e7449 */ /* 0x000fc60000200026 */
[----:B------:R-:W1:Y:S01]  /*ba40*/  MUFU.EX2 R59, R59 ;  /* 0x0000003b003b7308 */ /* 0x000e620000000800 */
[----:B------:R-:W-:Y:S02]  /*ba50*/  FFMA2 R38, R46.F32x2.HI_LO, R38.F32x2.HI_LO, 1 ;  /* 0x3f8000002e267449 */ /* 0x000fe40000200026 */
[----:B------:R-:W-:Y:S02]  /*ba60*/  FFMA2 R46, R44.F32x2.HI_LO, R164.F32, 0.22756439447402954102 ;  /* 0x3e6906a42c2e7449 */ /* 0x000fe400012000a4 */
[----:B------:R-:W-:Y:S01]  /*ba70*/  IMAD R64, R64, 0x800000, R38 ;  /* 0x0080000040407824 */ /* 0x000fe200078e0226 */
[----:B------:R-:W-:Y:S01]  /*ba80*/  F2FP.F16.F32.PACK_AB R38, R115, R114 ;  /* 0x000000727326723e */ /* 0x000fe200000000ff */
[----:B------:R-:W-:Y:S01]  /*ba90*/  FFMA2 R46, R46.F32x2.HI_LO, R44.F32x2.HI_LO, 0.69514614343643188477 ;  /* 0x3f31f5192e2e7449 */ /* 0x000fe2000020002c */
[----:B------:R-:W-:Y:S01]  /*baa0*/  MUFU.EX2 R60, R60 ;  /* 0x0000003c003c7308 */ /* 0x000fe20000000800 */
[----:B------:R-:W-:Y:S01]  /*bab0*/  IMAD R65, R65, 0x800000, R39 ;  /* 0x0080000041417824 */ /* 0x000fe200078e0227 */
[----:B------:R-:W-:Y:S01]  /*bac0*/  F2FP.F16.F32.PACK_AB R39, R69, R68 ;  /* 0x000000444527723e */ /* 0x000fe200000000ff */
[----:B------:R-:W-:Y:S01]  /*bad0*/  FFMA2 R62, R46.F32x2.HI_LO, R44.F32x2.HI_LO, 1 ;  /* 0x3f8000002e3e7449 */ /* 0x000fe2000020002c */
[----:B------:R-:W-:-:S02]  /*bae0*/  F2FP.F16.F32.PACK_AB R44, R53, R52 ;  /* 0x00000034352c723e */ /* 0x000fc400000000ff */
[----:B---3--:R-:W-:Y:S01]  /*baf0*/  F2FP.F16.F32.PACK_AB R45, R55, R54 ;  /* 0x00000036372d723e */ /* 0x008fe200000000ff */
[----:B------:R-:W-:Y:S01]  /*bb00*/  IMAD R62, R36, 0x800000, R62 ;  /* 0x00800000243e7824 */ /* 0x000fe200078e023e */
[----:B------:R-:W2:Y:S01]  /*bb10*/  MUFU.EX2 R61, R61 ;  /* 0x0000003d003d7308 */ /* 0x000ea20000000800 */
[----:B------:R-:W-:Y:S01]  /*bb20*/  IMAD R63, R37, 0x800000, R63 ;  /* 0x00800000253f7824 */ /* 0x000fe200078e023f */
[----:B------:R-:W-:Y:S02]  /*bb30*/  F2FP.F16.F32.PACK_AB R36, R111, R110 ;  /* 0x0000006e6f24723e */ /* 0x000fe400000000ff */
[----:B------:R-:W-:Y:S02]  /*bb40*/  F2FP.F16.F32.PACK_AB R37, R113, R112 ;  /* 0x000000707125723e */ /* 0x000fe400000000ff */
[----:B----4-:R-:W-:Y:S02]  /*bb50*/  F2FP.F16.F32.PACK_AB R46, R57, R56 ;  /* 0x00000038392e723e */ /* 0x010fe400000000ff */
[----:B------:R-:W-:Y:S01]  /*bb60*/  MUFU.EX2 R66, R66 ;  /* 0x0000004200427308 */ /* 0x000fe20000000800 */
[----:B-1----:R-:W-:-:S02]  /*bb70*/  F2FP.F16.F32.PACK_AB R47, R59, R58 ;  /* 0x0000003a3b2f723e */ /* 0x002fc400000000ff */
[----:B------:R-:W-:Y:S02]  /*bb80*/  F2FP.F16.F32.PACK_AB R50, R65, R64 ;  /* 0x000000404132723e */ /* 0x000fe400000000ff */
[----:B------:R-:W-:-:S03]  /*bb90*/  F2FP.F16.F32.PACK_AB R51, R63, R62 ;  /* 0x0000003e3f33723e */ /* 0x000fc600000000ff */
[----:B------:R-:W1:Y:S01]  /*bba0*/  MUFU.EX2 R67, R67 ;  /* 0x0000004300437308 */ /* 0x000e620000000800 */
[----:B--2---:R-:W-:-:S07]  /*bbb0*/  F2FP.F16.F32.PACK_AB R48, R61, R60 ;  /* 0x0000003c3d30723e */ /* 0x004fce00000000ff */
[----:B------:R-:W-:Y:S08]  /*bbc0*/  MUFU.EX2 R78, R78 ;  /* 0x0000004e004e7308 */ /* 0x000ff00000000800 */
[----:B------:R-:W2:Y:S01]  /*bbd0*/  MUFU.EX2 R79, R79 ;  /* 0x0000004f004f7308 */ /* 0x000ea20000000800 */
[----:B-1----:R-:W-:-:S04]  /*bbe0*/  F2FP.F16.F32.PACK_AB R49, R67, R66 ;  /* 0x000000424331723e */ /* 0x002fc800000000ff */
[----:B------:R1:W-:Y:S01]  /*bbf0*/  STTM.x16 tmem[UR4], R36 ;  /* 0x00000024000079ed */ /* 0x0003e20008240004 */
[----:B------:R-:W-:Y:S01]  /*bc00*/  R2UR UR4, R158 ;  /* 0x000000009e0472ca */ /* 0x000fe200000e0000 */
[----:B------:R-:W3:Y:S01]  /*bc10*/  FENCE.VIEW.ASYNC.T ;  /* 0x00000000000073c6 */ /* 0x000ee20000000200 */
[----:B------:R-:W-:Y:S08]  /*bc20*/  MUFU.EX2 R80, R80 ;  /* 0x0000005000507308 */ /* 0x000ff00000000800 */
[----:B------:R-:W4:Y:S01]  /*bc30*/  MUFU.EX2 R81, R81 ;  /* 0x0000005100517308 */ /* 0x000f220000000800 */
[----:B--2---:R-:W-:-:S07]  /*bc40*/  F2FP.F16.F32.PACK_AB R4, R79, R78 ;  /* 0x0000004e4f04723e */ /* 0x004fce00000000ff */
[----:B------:R-:W-:Y:S08]  /*bc50*/  MUFU.EX2 R82, R82 ;  /* 0x0000005200527308 */ /* 0x000ff00000000800 */
[----:B------:R-:W2:Y:S01]  /*bc60*/  MUFU.EX2 R83, R83 ;  /* 0x0000005300537308 */ /* 0x000ea20000000800 */
[----:B----4-:R-:W-:-:S07]  /*bc70*/  F2FP.F16.F32.PACK_AB R5, R81, R80 ;  /* 0x000000505105723e */ /* 0x010fce00000000ff */
[----:B------:R-:W-:Y:S08]  /*bc80*/  MUFU.EX2 R20, R20 ;  /* 0x0000001400147308 */ /* 0x000ff00000000800 */
[----:B------:R-:W4:Y:S01]  /*bc90*/  MUFU.EX2 R21, R21 ;  /* 0x0000001500157308 */ /* 0x000f220000000800 */
[----:B--2---:R-:W-:-:S07]  /*bca0*/  F2FP.F16.F32.PACK_AB R6, R83, R82 ;  /* 0x000000525306723e */ /* 0x004fce00000000ff */
[----:B------:R-:W-:Y:S01]  /*bcb0*/  MUFU.EX2 R22, R22 ;  /* 0x0000001600167308 */ /* 0x000fe20000000800 */
[--C-:B-1----:R-:W-:Y:S02]  /*bcc0*/  FFMA2 R38, R12.F32x2.HI_LO, UR5.F32, R163.reuse.F32 ;  /* 0x000000050c267c49 */ /* 0x102fe400092000a3 */
[----:B------:R-:W-:Y:S02]  /*bcd0*/  IMAD.MOV.U32 R46, RZ, RZ, 0x1 ;  /* 0x00000001ff2e7424 */ /* 0x000fe400078e00ff */
[--C-:B------:R-:W-:Y:S02]  /*bce0*/  FFMA2 R40, R14.F32x2.HI_LO, UR5.F32, R163.reuse.F32 ;  /* 0x000000050e287c49 */ /* 0x100fe400092000a3 */
[--C-:B------:R-:W-:Y:S01]  /*bcf0*/  FFMA2 R42, R16.F32x2.HI_LO, UR5.F32, R163.reuse.F32 ;  /* 0x00000005102a7c49 */ /* 0x100fe200092000a3 */
[----:B---3--:R1:W-:Y:S01]  /*bd00*/  SYNCS.ARRIVE.TRANS64.ART0 RZ, [UR6+0x80], R46 ;  /* 0x0000802effff79a7 */ /* 0x0083e20008500006 */
[----:B------:R-:W-:Y:S01]  /*bd10*/  FFMA2 R44, R18.F32x2.HI_LO, UR5.F32, R163.F32 ;  /* 0x00000005122c7c49 */ /* 0x000fe200092000a3 */
[----:B------:R-:W-:Y:S01]  /*bd20*/  MUFU.EX2 R36, R10 ;  /* 0x0000000a00247308 */ /* 0x000fe20000000800 */
[----:B----4-:R-:W-:-:S07]  /*bd30*/  F2FP.F16.F32.PACK_AB R12, R21, R20 ;  /* 0x00000014150c723e */ /* 0x010fce00000000ff */
[----:B------:R-:W2:Y:S08]  /*bd40*/  MUFU.EX2 R37, R11 ;  /* 0x0000000b00257308 */ /* 0x000eb00000000800 */
[----:B------:R-:W-:Y:S08]  /*bd50*/  MUFU.EX2 R38, R38 ;  /* 0x0000002600267308 */ /* 0x000ff00000000800 */
[----:B------:R-:W3:Y:S01]  /*bd60*/  MUFU.EX2 R39, R39 ;  /* 0x0000002700277308 */ /* 0x000ee20000000800 */
[----:B--2---:R-:W-:-:S07]  /*bd70*/  F2FP.F16.F32.PACK_AB R7, R37, R36 ;  /* 0x000000242507723e */ /* 0x004fce00000000ff */
[----:B------:R-:W-:Y:S08]  /*bd80*/  MUFU.EX2 R40, R40 ;  /* 0x0000002800287308 */ /* 0x000ff00000000800 */
[----:B------:R-:W2:Y:S01]  /*bd90*/  MUFU.EX2 R41, R41 ;  /* 0x0000002900297308 */ /* 0x000ea20000000800 */
[----:B---3--:R-:W-:-:S07]  /*bda0*/  F2FP.F16.F32.PACK_AB R8, R39, R38 ;  /* 0x000000262708723e */ /* 0x008fce00000000ff */
[----:B------:R-:W-:Y:S08]  /*bdb0*/  MUFU.EX2 R42, R42 ;  /* 0x0000002a002a7308 */ /* 0x000ff00000000800 */
[----:B------:R-:W3:Y:S01]  /*bdc0*/  MUFU.EX2 R43, R43 ;  /* 0x0000002b002b7308 */ /* 0x000ee20000000800 */
[----:B--2---:R-:W-:-:S07]  /*bdd0*/  F2FP.F16.F32.PACK_AB R9, R41, R40 ;  /* 0x000000282909723e */ /* 0x004fce00000000ff */
[----:B------:R-:W-:Y:S08]  /*bde0*/  MUFU.EX2 R44, R44 ;  /* 0x0000002c002c7308 */ /* 0x000ff00000000800 */
[----:B------:R-:W2:Y:S01]  /*bdf0*/  MUFU.EX2 R45, R45 ;  /* 0x0000002d002d7308 */ /* 0x000ea20000000800 */
[----:B---3--:R-:W-:-:S07]  /*be00*/  F2FP.F16.F32.PACK_AB R10, R43, R42 ;  /* 0x0000002a2b0a723e */ /* 0x008fce00000000ff */
[----:B------:R-:W3:Y:S08]  /*be10*/  MUFU.EX2 R23, R23 ;  /* 0x0000001700177308 */ /* 0x000ef00000000800 */
[----:B------:R-:W-:Y:S01]  /*be20*/  MUFU.EX2 R24, R24 ;  /* 0x0000001800187308 */ /* 0x000fe20000000800 */
[----:B--2---:R-:W-:-:S07]  /*be30*/  F2FP.F16.F32.PACK_AB R11, R45, R44 ;  /* 0x0000002c2d0b723e */ /* 0x004fce00000000ff */
        /* <DEDUP_REMOVED lines=16> */
[----:B--2---:R-:W-:Y:S02]  /*bf40*/  F2FP.F16.F32.PACK_AB R18, R33, R32 ;  /* 0x000000202112723e */ /* 0x004fe400000000ff */
[----:B---3--:R-:W-:-:S04]  /*bf50*/  F2FP.F16.F32.PACK_AB R19, R35, R34 ;  /* 0x000000222313723e */ /* 0x008fc800000000ff */
[----:B------:R1:W-:Y:S01]  /*bf60*/  STTM.x16 tmem[UR4], R4 ;  /* 0x00000004000079ed */ /* 0x0003e20008240004 */
[----:B------:R-:W-:Y:S01]  /*bf70*/  USHF.L.U32 UR4, UR9, 0x1f, URZ ;  /* 0x0000001f09047899 */ /* 0x000fe200080006ff */
[----:B------:R-:W2:Y:S02]  /*bf80*/  FENCE.VIEW.ASYNC.T ;  /* 0x00000000000073c6 */ /* 0x000ea40000000200 */
[----:B--2---:R-:W-:-:S03]  /*bf90*/  NOP ;  /* 0x0000000000007918 */ /* 0x004fc60000000000 */
[----:B------:R-:W-:Y:S01]  /*bfa0*/  IMAD.U32 R47, RZ, RZ, UR4 ;  /* 0x00000004ff2f7e24 */ /* 0x000fe2000f8e00ff */
[----:B------:R1:W-:Y:S03]  /*bfb0*/  @P0 SYNCS.ARRIVE.TRANS64.ART0 RZ, [UR6+0x90], R46 ;  /* 0x0000902effff09a7 */ /* 0x0003e60008500006 */
[----:B------:R-:W2:Y:S02]  /*bfc0*/  SYNCS.PHASECHK.TRANS64.TRYWAIT P0, [UR6+0xe0], R47 ;  /* 0x0000e02fff0075a7 */ /* 0x000ea40008001106 */
[----:B-12---:R-:W-:Y:S05]  /*bfd0*/  @!P0 BRA `(.L_x_52) ;  /* 0x00000038000c8947 */ /* 0x006fea0003800000 */
.L_x_124:
[----:B------:R-:W-:Y:S01]  /*bfe0*/  MOV R5, UR16 ;  /* 0x0000001000057c02 */ /* 0x000fe20008000f00 */
[----:B-1----:R-:W-:Y:S01]  /*bff0*/  FMUL R4, R165, R132 ;  /* 0x00000084a5047220 */ /* 0x002fe20000400000 */
[----:B------:R-:W-:Y:S01]  /*c000*/  FADD2 R136, R136.F32x2.HI_LO, R144.F32x2.HI_LO ;  /* 0x000000908888724b */ /* 0x000fe20000000000 */
[----:B------:R-:W-:Y:S01]  /*c010*/  UIADD3 UR11, UPT, UPT, UR11, 0x1, URZ ;  /* 0x000000010b0b7890 */ /* 0x000fe2000fffe0ff */
[----:B------:R-:W-:Y:S01]  /*c020*/  FADD2 R138, R138.F32x2.HI_LO, R146.F32x2.HI_LO ;  /* 0x000000928a8a724b */ /* 0x000fe20000000000 */
[----:B------:R-:W-:Y:S01]  /*c030*/  MOV R162, R155 ;  /* 0x0000009b00a27202 */ /* 0x000fe20000000f00 */
[----:B------:R-:W-:Y:S01]  /*c040*/  FADD2 R4, R4.F32x2.HI_LO, R134.F32x2.HI_LO ;  /* 0x000000860404724b */ /* 0x000fe20000000000 */
[----:B------:R-:W-:Y:S01]  /*c050*/  UISETP.NE.AND UP1, UPT, UR11, URZ, UPT ;  /* 0x000000ff0b00728c */ /* 0x000fe2000bf25270 */
        /* <DEDUP_REMOVED lines=65> */
.L_x_50:
[----:B------:R-:W1:Y:S01]  /*c470*/  S2R R4, SR_TID.X ;  /* 0x0000000000047919 */ /* 0x000e620000002100 */
[----:B------:R-:W-:Y:S01]  /*c480*/  R2UR UR4, R0 ;  /* 0x00000000000472ca */ /* 0x000fe200000e0000 */
[----:B------:R-:W2:Y:S01]  /*c490*/  S2UR UR5, SR_CgaCtaId ;  /* 0x00000000000579c3 */ /* 0x000ea20000008800 */
[----:B------:R-:W-:-:S11]  /*c4a0*/  UMOV UR6, 0x400 ;  /* 0x0000040000067882 */ /* 0x000fd60000000000 */
[----:B------:R-:W-:-:S04]  /*c4b0*/  UISETP.GT.AND UP0, UPT, UR4, 0x3, UPT ;  /* 0x000000030400788c */ /* 0x000fc8000bf04270 */
[----:B------:R-:W-:-:S06]  /*c4c0*/  USEL UR4, URZ, 0x80, !UP0 ;  /* 0x00000080ff047887 */ /* 0x000fcc000c000000 */
[----:B------:R-:W-:Y:S01]  /*c4d0*/  IMAD.U32 R3, RZ, RZ, UR4 ;  /* 0x00000004ff037e24 */ /* 0x000fe2000f8e00ff */
[----:B--2---:R-:W-:-:S04]  /*c4e0*/  ULEA UR4, UR5, UR6, 0x18 ;  /* 0x0000000605047291 */ /* 0x004fc8000f8ec0ff */
[----:B-1----:R-:W-:Y:S01]  /*c4f0*/  LOP3.LUT R4, R3, 0x7f, R4, 0xf8, !PT ;  /* 0x0000007f03047812 */ /* 0x002fe200078ef804 */
[----:B------:R-:W-:-:S03]  /*c500*/  IMAD.U32 R3, RZ, RZ, UR13 ;  /* 0x0000000dff037e24 */ /* 0x000fc6000f8e00ff */
[----:B------:R-:W-:-:S05]  /*c510*/  LEA R4, R4, UR4, 0x2 ;  /* 0x0000000404047c11 */ /* 0x000fca000f8e10ff */
[----:B------:R2:W-:Y:S04]  /*c520*/  STS [R4+0x13c], R132 ;  /* 0x00013c8404007388 */ /* 0x0005e80000000800 */
[----:B------:R2:W-:Y:S01]  /*c530*/  STS [R4+0x53c], R155 ;  /* 0x00053c9b04007388 */ /* 0x0005e20000000800 */
[----:B------:R2:W-:Y:S06]  /*c540*/  BAR.ARV R3, 0x40 ;  /* 0x000100030000751d */ /* 0x0005ec0000002000 */
.L_x_42:
[----:B------:R-:W3:Y:S01]  /*c550*/  S2UR UR5, SR_CgaCtaId ;  /* 0x00000000000579c3 */ /* 0x000ee20000008800 */
[----:B------:R-:W-:Y:S01]  /*c560*/  R2UR UR4, R0 ;  /* 0x00000000000472ca */ /* 0x000fe200000e0000 */
[----:B------:R-:W-:-:S06]  /*c570*/  USHF.L.U32 UR9, UR9, 0x1f, URZ ;  /* 0x0000001f09097899 */ /* 0x000fcc00080006ff */
[----:B--2---:R-:W-:-:S06]  /*c580*/  MOV R3, UR9 ;  /* 0x0000000900037c02 */ /* 0x004fcc0008000f00 */
[----:B------:R-:W-:-:S03]  /*c590*/  UISETP.GT.AND UP0, UPT, UR4, 0x3, UPT ;  /* 0x000000030400788c */ /* 0x000fc6000bf04270 */
[----:B------:R-:W-:Y:S02]  /*c5a0*/  UMOV UR4, 0x400 ;  /* 0x0000040000047882 */ /* 0x000fe40000000000 */
[----:B---3--:R-:W-:-:S04]  /*c5b0*/  ULEA UR5, UR5, UR4, 0x18 ;  /* 0x0000000405057291 */ /* 0x008fc8000f8ec0ff */
[----:B------:R-:W-:Y:S02]  /*c5c0*/  UIADD3 UR4, UPT, UPT, UR5, 0x8, URZ ;  /* 0x0000000805047890 */ /* 0x000fe4000fffe0ff */
[----:B------:R-:W-:-:S09]  /*c5d0*/  @!UP0 UIADD3 UR4, UPT, UPT, UR5, URZ, URZ ;  /* 0x000000ff05048290 */ /* 0x000fd2000fffe0ff */
[----:B------:R-:W2:Y:S02]  /*c5e0*/  SYNCS.PHASECHK.TRANS64.TRYWAIT P0, [UR4+0xe0], R3 ;  /* 0x0000e003ff0075a7 */ /* 0x000ea40008001104 */
[----:B--2---:R-:W-:Y:S05]  /*c5f0*/  @!P0 BRA `(.L_x_54) ;  /* 0x0000003000a88947 */ /* 0x004fea0003800000 */
.L_x_126:
[----:B------:R-:W-:Y:S06]  /*c600*/  BAR.ARV 0x2, 0x1a0 ;  /* 0x0086800000007b1d */ /* 0x000fec0000002000 */
.L_x_30:
[----:B------:R-:W-:-:S13]  /*c610*/  R2UR UR4, R0 ;  /* 0x00000000000472ca */ /* 0x000fda00000e0000 */
[----:B------:R-:W-:-:S04]  /*c620*/  ULOP3.LUT UR4, UR4, 0xfffffffc, URZ, 0xc0, !UPT ;  /* 0xfffffffc04047892 */ /* 0x000fc8000f8ec0ff */
[----:B------:R-:W-:-:S06]  /*c630*/  UISETP.NE.AND UP0, UPT, UR4, 0x8, UPT ;  /* 0x000000080400788c */ /* 0x000fcc000bf05270 */
[----:B------:R-:W-:-:S13]  /*c640*/  PLOP3.LUT P0, PT, PT, PT, UP0, 0x80, 0x8 ;  /* 0x000000000008781c */ /* 0x000fda0003f0f008 */
[----:B--23--:R-:W-:Y:S05]  /*c650*/  @P0 EXIT ;  /* 0x000000000000094d */ /* 0x00cfea0003800000 */
[----:B------:R-:W-:-:S08]  /*c660*/  NOP ;  /* 0x0000000000007918 */ /* 0x000fd00000000000 */
[----:B------:R-:W2:-:S00]  /*c670*/  USETMAXREG.DEALLOC.CTAPOOL 0x50 ;  /* 0x00000050000079c8 */ /* 0x000e8000080e0500 */
[----:B------:R-:W3:Y:S01]  /*c680*/  S2UR UR11, SR_CTAID.X ;  /* 0x00000000000b79c3 */ /* 0x000ee20000002500 */
[----:B------:R-:W3:Y:S01]  /*c690*/  LDCU UR4, c[0x0][0x640] ;  /* 0x0000c800ff0477ac */ /* 0x000ee20008000800 */
[----:B-12---:R-:W1:Y:S01]  /*c6a0*/  S2R R3, SR_CgaCtaId ;  /* 0x0000000000037919 */ /* 0x006e620000008800 */
[----:B------:R-:W-:Y:S01]  /*c6b0*/  MOV R2, 0x400 ;  /* 0x0000040000027802 */ /* 0x000fe20000000f00 */
[----:B------:R-:W-:Y:S01]  /*c6c0*/  IMAD.MOV.U32 R6, RZ, RZ, 0x1 ;  /* 0x00000001ff067424 */ /* 0x000fe200078e00ff */
[----:B------:R-:W2:Y:S01]  /*c6d0*/  LDCU.U8 UR8, c[0x0][0x644] ;  /* 0x0000c880ff0877ac */ /* 0x000ea20008000000 */
[----:B------:R-:W4:Y:S01]  /*c6e0*/  S2R R36, SR_TID.X ;  /* 0x0000000000247919 */ /* 0x000f220000002100 */
[----:B------:R-:W5:Y:S01]  /*c6f0*/  LDCU.U8 UR7, c[0x0][0x645] ;  /* 0x0000c8a0ff0777ac */ /* 0x000f620008000000 */
[----:B------:R-:W1:Y:S01]  /*c700*/  LDCU UR6, c[0x0][0x654] ;  /* 0x0000ca80ff0677ac */ /* 0x000e620008000800 */
[----:B------:R-:W1:Y:S01]  /*c710*/  LDCU.U8 UR16, c[0x0][0x638] ;  /* 0x0000c700ff1077ac */ /* 0x000e620008000000 */
[----:B------:R-:W1:Y:S01]  /*c720*/  LDCU.U8 UR17, c[0x0][0x650] ;  /* 0x0000ca00ff1177ac */ /* 0x000e620008000000 */
[----:B---3--:R-:W-:Y:S01]  /*c730*/  UIMAD.WIDE.U32 UR4, UR11, UR4, URZ ;  /* 0x000000040b0472a5 */ /* 0x008fe2000f8e00ff */
[----:B------:R-:W3:Y:S03]  /*c740*/  LDCU.U8 UR12, c[0x0][0x639] ;  /* 0x0000c720ff0c77ac */ /* 0x000ee60008000000 */
[----:B------:R-:W-:Y:S01]  /*c750*/  UIADD3 UR4, UPT, UPT, -UR5, UR11, URZ ;  /* 0x0000000b05047290 */ /* 0x000fe2000fffe1ff */
[----:B------:R-:W3:Y:S01]  /*c760*/  LDCU.U8 UR13, c[0x0][0x651] ;  /* 0x0000ca20ff0d77ac */ /* 0x000ee20008000000 */
[----:B-1----:R-:W-:Y:S01]  /*c770*/  LEA R3, R3, R2, 0x18 ;  /* 0x0000000203037211 */ /* 0x002fe200078ec0ff */
[----:B------:R-:W-:Y:S01]  /*c780*/  IMAD.MOV.U32 R2, RZ, RZ, 0x1 ;  /* 0x00000001ff027424 */ /* 0x000fe200078e00ff */
[----:B------:R-:W-:Y:S01]  /*c790*/  BAR.SYNC.DEFER_BLOCKING 0x2, 0x1a0 ;  /* 0x0086800000007b1d */ /* 0x000fe20000010000 */
[----:B--2---:R-:W-:Y:S01]  /*c7a0*/  USHF.R.U32.HI UR4, URZ, UR8, UR4 ;  /* 0x00000008ff047299 */ /* 0x004fe20008011604 */
[C---:B----4-:R-:W-:Y:S01]  /*c7b0*/  IMAD.SHL.U32 R4, R36.reuse, 0x40, RZ ;  /* 0x0000004024047824 */ /* 0x050fe200078e00ff */
[----:B------:R-:W-:-:S02]  /*c7c0*/  LOP3.LUT R44, R36, 0x7f, RZ, 0xc0, !PT ;  /* 0x0000007f242c7812 */ /* 0x000fc400078ec0ff */
[----:B------:R-:W-:Y:S01]  /*c7d0*/  UIADD3 UR4, UPT, UPT, UR5, UR4, URZ ;  /* 0x0000000405047290 */ /* 0x000fe2000fffe0ff */
[----:B------:R-:W1:Y:S01]  /*c7e0*/  LDCU.64 UR8, c[0x0][0x630] ;  /* 0x0000c600ff0877ac */ /* 0x000e620008000a00 */
[----:B------:R-:W-:Y:S02]  /*c7f0*/  LOP3.LUT R4, R4, 0x7c0, RZ, 0xc0, !PT ;  /* 0x000007c004047812 */ /* 0x000fe400078ec0ff */
[----:B------:R-:W-:Y:S01]  /*c800*/  SHF.R.U32.HI R45, RZ, 0x5, R44 ;  /* 0x00000005ff2d7819 */ /* 0x000fe2000001162c */
[----:B-----5:R-:W-:Y:S01]  /*c810*/  USHF.R.U32.HI UR10, URZ, UR7, UR4 ;  /* 0x00000007ff0a7299 */ /* 0x020fe20008011604 */
[----:B------:R-:W2:Y:S03]  /*c820*/  LDCU UR7, c[0x0][0x63c] ;  /* 0x0000c780ff0777ac */ /* 0x000ea60008000800 */
[----:B------:R-:W-:Y:S01]  /*c830*/  IMAD R4, R45, 0x800, R4 ;  /* 0x000008002d047824 */ /* 0x000fe200078e0204 */
[----:B------:R-:W-:-:S02]  /*c840*/  UISETP.GE.AND UP0, UPT, UR10, UR6, UPT ;  /* 0x000000060a00728c */ /* 0x000fc4000bf06270 */
[----:B------:R-:W-:Y:S02]  /*c850*/  UIADD3 UR4, UPT, UPT, -UR10, URZ, URZ ;  /* 0x000000ff0a047290 */ /* 0x000fe4000fffe1ff */
[----:B------:R-:W-:Y:S01]  /*c860*/  USEL UR6, UR16, UR17, !UP0 ;  /* 0x0000001110067287 */ /* 0x000fe2000c000000 */
[----:B------:R-:W4:Y:S01]  /*c870*/  LDCU.U8 UR16, c[0x0][0x62c] ;  /* 0x0000c580ff1077ac */ /* 0x000f220008000000 */
[----:B------:R5:W-:Y:S02]  /*c880*/  SYNCS.ARRIVE.TRANS64.ART0 RZ, [R3+URZ+0x80], R2 ;  /* 0x0000800203ff79a7 */ /* 0x000be400085000ff */
[----:B------:R-:W-:-:S03]  /*c890*/  ULOP3.LUT UR6, UR6, 0xff, URZ, 0xc0, !UPT ;  /* 0x000000ff06067892 */ /* 0x000fc6000f8ec0ff */
[----:B-1----:R-:W1:Y:S01]  /*c8a0*/  @UP0 LDCU UR9, c[0x0][0x64c] ;  /* 0x0000c980ff0907ac */ /* 0x002e620008000800 */
[----:B------:R5:W-:Y:S01]  /*c8b0*/  SYNCS.ARRIVE.TRANS64.ART0 RZ, [R3+URZ+0x88], R2 ;  /* 0x0000880203ff79a7 */ /* 0x000be200085000ff */
[----:B--2---:R-:W-:Y:S01]  /*c8c0*/  UIMAD UR7, UR4, UR7, UR11 ;  /* 0x00000007040772a4 */ /* 0x004fe2000f8e020b */
[----:B------:R-:W2:Y:S03]  /*c8d0*/  @UP0 LDCU UR8, c[0x0][0x648] ;  /* 0x0000c900ff0807ac */ /* 0x000ea60008000800 */
[----:B-1----:R-:W-:Y:S02]  /*c8e0*/  UIMAD.WIDE.U32 UR4, UR7, UR9, URZ ;  /* 0x00000009070472a5 */ /* 0x002fe4000f8e00ff */
[----:B---3--:R-:W-:Y:S02]  /*c8f0*/  USEL UR9, UR12, UR13, !UP0 ;  /* 0x0000000d0c097287 */ /* 0x008fe4000c000000 */
[----:B------:R-:W-:Y:S01]  /*c900*/  UIADD3 UR4, UPT, UPT, UR7, -UR5, URZ ;  /* 0x8000000507047290 */ /* 0x000fe2000fffe0ff */
[----:B------:R-:W1:Y:S03]  /*c910*/  LDCU.64 UR12, c[0x0][0x620] ;  /* 0x0000c400ff0c77ac */ /* 0x000e660008000a00 */
[----:B------:R-:W-:-:S02]  /*c920*/  USHF.R.U32.HI UR4, URZ, UR6, UR4 ;  /* 0x00000006ff047299 */ /* 0x000fc40008011604 */
[----:B------:R-:W-:Y:S02]  /*c930*/  ULOP3.LUT UR6, UR9, 0xff, URZ, 0xc0, !UPT ;  /* 0x000000ff09067892 */ /* 0x000fe4000f8ec0ff */
[----:B------:R-:W-:Y:S01]  /*c940*/  UIADD3 UR4, UPT, UPT, UR5, UR4, URZ ;  /* 0x0000000405047290 */ /* 0x000fe2000fffe0ff */
[----:B------:R-:W3:Y:S03]  /*c950*/  LDCU UR5, c[0x0][0x628] ;  /* 0x0000c500ff0577ac */ /* 0x000ee60008000800 */
[----:B------:R-:W-:-:S04]  /*c960*/  USHF.R.U32.HI UR17, URZ, UR6, UR4 ;  /* 0x00000006ff117299 */ /* 0x000fc80008011604 */
[----:B------:R-:W-:-:S04]  /*c970*/  UIADD3 UR4, UPT, UPT, -UR17, URZ, URZ ;  /* 0x000000ff11047290 */ /* 0x000fc8000fffe1ff */
[----:B--2---:R-:W-:Y:S01]  /*c980*/  UIMAD UR4, UR8, UR4, UR7 ;  /* 0x00000004080472a4 */ /* 0x004fe2000f8e0207 */
[----:B------:R-:W2:Y:S03]  /*c990*/  LDCU UR7, c[0x0][0x60c] ;  /* 0x0000c180ff0777ac */ /* 0x000ea60008000800 */
[----:B-1----:R-:W-:-:S04]  /*c9a0*/  UIMAD UR6, UR10, UR12, UR4 ;  /* 0x0000000c0a0672a4 */ /* 0x002fc8000f8e0204 */
[----:B---3--:R-:W-:-:S04]  /*c9b0*/  UIMAD.WIDE.U32 UR4, UR6, UR5, URZ ;  /* 0x00000005060472a5 */ /* 0x008fc8000f8e00ff */
[----:B------:R-:W-:-:S04]  /*c9c0*/  UIADD3 UR4, UPT, UPT, UR6, -UR5, URZ ;  /* 0x8000000506047290 */ /* 0x000fc8000fffe0ff */
[----:B----4-:R-:W-:Y:S01]  /*c9d0*/  USHF.R.U32.HI UR4, URZ, UR16, UR4 ;  /* 0x00000010ff047299 */ /* 0x010fe20008011604 */
[----:B------:R-:W1:Y:S01]  /*c9e0*/  LDCU.U8 UR16, c[0x0][0x62d] ;  /* 0x0000c5a0ff1077ac */ /* 0x000e620008000000 */
[----:B--2---:R-:W-:Y:S02]  /*c9f0*/  UISETP.GE.AND UP0, UPT, UR11, UR7, UPT ;  /* 0x000000070b00728c */ /* 0x004fe4000bf06270 */
[----:B------:R-:W-:-:S04]  /*ca00*/  UIADD3 UR4, UPT, UPT, UR5, UR4, URZ ;  /* 0x0000000405047290 */ /* 0x000fc8000fffe0ff */
[----:B-1----:R-:W-:-:S04]  /*ca10*/  USHF.R.U32.HI UR16, URZ, UR16, UR4 ;  /* 0x00000010ff107299 */ /* 0x002fc80008011604 */
[----:B------:R-:W-:-:S04]  /*ca20*/  UIADD3 UR4, UPT, UPT, -UR16, URZ, URZ ;  /* 0x000000ff10047290 */ /* 0x000fc8000fffe1ff */
[----:B------:R-:W-:Y:S01]  /*ca30*/  UIMAD UR13, UR4, UR13, UR6 ;  /* 0x0000000d040d72a4 */ /* 0x000fe2000f8e0206 */
[----:B-----5:R-:W-:Y:S11]  /*ca40*/  BRA.U UP0, `(.L_x_55) ;  /* 0x0000002100187547 */ /* 0x020ff6000b800000 */
[----:B------:R-:W-:Y:S01]  /*ca50*/  R2UR UR4, R0 ;  /* 0x00000000000472ca */ /* 0x000fe200000e0000 */
[----:B------:R-:W1:Y:S01]  /*ca60*/  LDCU UR5, c[0x0][0x614] ;  /* 0x0000c280ff0577ac */ /* 0x000e620008000800 */
[----:B------:R-:W-:Y:S01]  /*ca70*/  IADD3 R0, PT, PT, R3, R4, RZ ;  /* 0x0000000403007210 */ /* 0x000fe20007ffe0ff */
[----:B------:R-:W-:Y:S01]  /*ca80*/  IMAD.SHL.U32 R45, R45, 0x200000, RZ ;  /* 0x002000002d2d7824 */ /* 0x000fe200078e00ff */
[----:B------:R-:W-:Y:S01]  /*ca90*/  LEA R47, R44, R3, 0x2 ;  /* 0x000000032c2f7211 */ /* 0x000fe200078e10ff */
[----:B------:R-:W2:Y:S01]  /*caa0*/  LDCU UR8, c[0x0][0x38c] ;  /* 0x00007180ff0877ac */ /* 0x000ea20008000800 */
[----:B------:R-:W-:Y:S01]  /*cab0*/  IADD3 R48, PT, PT, R0, 0xc00, RZ ;  /* 0x00000c0000307810 */ /* 0x000fe20007ffe0ff */
[----:B------:R-:W3:Y:S06]  /*cac0*/  LDCU UR6, c[0x0][0x380] ;  /* 0x00007000ff0677ac */ /* 0x000eec0008000800 */
[----:B------:R-:W-:Y:S01]  /*cad0*/  ULOP3.LUT UR4, UR4, 0x3, URZ, 0xc0, !UPT ;  /* 0x0000000304047892 */ /* 0x000fe2000f8ec0ff */
[----:B------:R-:W-:Y:S01]  /*cae0*/  UMOV UR18, 0x0 ;  /* 0x0000000000127882 */ /* 0x000fe20000000000 */
[----:B------:R-:W-:-:S02]  /*caf0*/  UMOV UR19, 0x1 ;  /* 0x0000000100137882 */ /* 0x000fc40000000000 */
[----:B------:R-:W-:Y:S02]  /*cb00*/  UIADD3 UR11, UPT, UPT, UR4, 0x3, URZ ;  /* 0x00000003040b7890 */ /* 0x000fe4000fffe0ff */
[----:B------:R-:W-:Y:S02]  /*cb10*/  UIADD3 UR12, UPT, UPT, UR4, 0x7, URZ ;  /* 0x00000007040c7890 */ /* 0x000fe4000fffe0ff */
[----:B-1----:R-:W-:Y:S02]  /*cb20*/  UIADD3 UR5, UPT, UPT, -UR17, UR5, URZ ;  /* 0x0000000511057290 */ /* 0x002fe4000fffe1ff */
[----:B------:R-:W-:Y:S01]  /*cb30*/  IMAD.U32 R37, RZ, RZ, UR11 ;  /* 0x0000000bff257e24 */ /* 0x000fe2000f8e00ff */
[----:B--2---:R-:W-:Y:S01]  /*cb40*/  UIADD3 UR10, UPT, UPT, UR8, -0x1, URZ ;  /* 0xffffffff080a7890 */ /* 0x004fe2000fffe0ff */
[----:B------:R-:W-:Y:S01]  /*cb50*/  IMAD.U32 R46, RZ, RZ, UR12 ;  /* 0x0000000cff2e7e24 */ /* 0x000fe2000f8e00ff */
[----:B------:R-:W-:Y:S02]  /*cb60*/  UISETP.GT.AND UP0, UPT, UR8, URZ, UPT ;  /* 0x000000ff0800728c */ /* 0x000fe4000bf04270 */
[----:B---3--:R-:W-:Y:S01]  /*cb70*/  UIADD3 UR4, UPT, UPT, UR8, -UR6, URZ ;  /* 0x8000000608047290 */ /* 0x008fe2000fffe0ff */
[----:B------:R1:W-:Y:S01]  /*cb80*/  BAR.SYNC.DEFER_BLOCKING R37, 0x40 ;  /* 0x000100250000751d */ /* 0x0003e20000010000 */
[----:B------:R-:W-:-:S02]  /*cb90*/  UIADD3 UR6, UPT, UPT, -UR8, URZ, URZ ;  /* 0x000000ff08067290 */ /* 0x000fc4000fffe1ff */
[----:B------:R-:W-:Y:S02]  /*cba0*/  ULEA UR4, UR5, UR4, 0x8 ;  /* 0x0000000405047291 */ /* 0x000fe4000f8e40ff */
[----:B------:R-:W-:Y:S02]  /*cbb0*/  USHF.R.S32.HI UR6, URZ, 0x1f, UR6 ;  /* 0x0000001fff067899 */ /* 0x000fe40008011406 */
[----:B------:R-:W-:Y:S02]  /*cbc0*/  UIADD3 UR9, UPT, UPT, -UR4, URZ, URZ ;  /* 0x000000ff04097290 */ /* 0x000fe4000fffe1ff */
[----:B------:R-:W-:Y:S02]  /*cbd0*/  ULEA.HI UR8, UR6, -UR8, URZ, 0x7 ;  /* 0x8000000806087291 */ /* 0x000fe4000f8f38ff */
[----:B------:R-:W-:Y:S02]  /*cbe0*/  USHF.R.S32.HI UR5, URZ, 0x1f, UR10 ;  /* 0x0000001fff057899 */ /* 0x000fe4000801140a */
[----:B------:R-:W-:-:S02]  /*cbf0*/  USHF.R.S32.HI UR6, URZ, 0x1f, UR9 ;  /* 0x0000001fff067899 */ /* 0x000fc40008011409 */
[----:B------:R-:W-:Y:S02]  /*cc00*/  UIADD3 UR7, UPT, UPT, UR4, -0x1, URZ ;  /* 0xffffffff04077890 */ /* 0x000fe4000fffe0ff */
[----:B------:R-:W-:Y:S02]  /*cc10*/  UISETP.GT.AND UP1, UPT, UR4, URZ, UPT ;  /* 0x000000ff0400728c */ /* 0x000fe4000bf24270 */
[----:B------:R-:W-:Y:S02]  /*cc20*/  ULEA.HI UR5, UR5, UR10, URZ, 0x7 ;  /* 0x0000000a05057291 */ /* 0x000fe4000f8f38ff */
[----:B------:R-:W-:Y:S02]  /*cc30*/  ULEA.HI UR4, UR6, -UR4, URZ, 0x7 ;  /* 0x8000000406047291 */ /* 0x000fe4000f8f38ff */
[----:B------:R-:W-:Y:S01]  /*cc40*/  USHF.R.S32.HI UR10, URZ, 0x1f, UR7 ;  /* 0x0000001fff0a7899 */ /* 0x000fe20008011407 */
[----:B------:R1:W-:Y:S01]  /*cc50*/  SYNCS.ARRIVE.TRANS64.ART0 RZ, [R3+URZ+0xe0], R2 ;  /* 0x0000e00203ff79a7 */ /* 0x0003e200085000ff */
[----:B------:R-:W-:-:S02]  /*cc60*/  @UP0 UIMAD.WIDE UR14, UR5, 0x2000000, UR18 ;  /* 0x02000000050e08a5 */ /* 0x000fc4000f8e0212 */
[----:B------:R-:W-:Y:S02]  /*cc70*/  USHF.R.S32.HI UR4, URZ, 0x7, UR4 ;  /* 0x00000007ff047899 */ /* 0x000fe40008011404 */
[----:B------:R-:W-:Y:S02]  /*cc80*/  USHF.R.S32.HI UR8, URZ, 0x7, UR8 ;  /* 0x00000007ff087899 */ /* 0x000fe40008011408 */
[----:B------:R-:W-:Y:S02]  /*cc90*/  ULEA.HI UR5, UR10, UR7, URZ, 0x7 ;  /* 0x000000070a057291 */ /* 0x000fe4000f8f38ff */
[----:B------:R-:W-:Y:S02]  /*cca0*/  UIADD3 UR6, UPT, UPT, -UR4, URZ, URZ ;  /* 0x000000ff04067290 */ /* 0x000fe4000fffe1ff */
[----:B------:R-:W-:Y:S02]  /*ccb0*/  ULEA.HI.SX32 UR5, UR5, 0x1, 0x19 ;  /* 0x0000000105057891 */ /* 0x000fe4000f8fcaff */
[----:B------:R-:W-:-:S05]  /*ccc0*/  UIADD3 UR4, UPT, UPT, -UR8, URZ, URZ ;  /* 0x000000ff08047290 */ /* 0x000fca000fffe1ff */
[----:B------:R-:W-:Y:S02]  /*ccd0*/  @!UP1 UMOV UR5, UR6 ;  /* 0x0000000600059c82 */ /* 0x000fe40008000000 */
[----:B------:R-:W-:Y:S02]  /*cce0*/  @UP0 UMOV UR4, UR15 ;  /* 0x0000000f00040c82 */ /* 0x000fe40008000000 */
[----:B------:R-:W-:-:S04]  /*ccf0*/  UISETP.LT.AND UP0, UPT, UR5, UR4, UPT ;  /* 0x000000040500728c */ /* 0x000fc8000bf01270 */
[----:B------:R-:W-:-:S04]  /*cd00*/  USEL UR4, UR5, UR4, UP0 ;  /* 0x0000000405047287 */ /* 0x000fc80008000000 */
[----:B------:R-:W-:Y:S01]  /*cd10*/  UISETP.GE.AND UP0, UPT, UR4, 0x2, UPT ;  /* 0x000000020400788c */ /* 0x000fe2000bf06270 */
[----:B------:R1:W-:Y:S08]  /*cd20*/  BAR.SYNC.DEFER_BLOCKING R46, 0x40 ;  /* 0x0001002e0000751d */ /* 0x0003f00000010000 */
[----:B------:R-:W-:Y:S05]  /*cd30*/  BRA.U !UP0, `(.L_x_56) ;  /* 0x0000000908487547 */ /* 0x000fea000b800000 */
[----:B------:R-:W-:Y:S02]  /*cd40*/  UIADD3 UR6, UPT, UPT, -UR4, URZ, URZ ;  /* 0x000000ff04067290 */ /* 0x000fe4000fffe1ff */
.L_x_59:
[----:B--2---:R2:W-:Y:S06]  /*cd50*/  BAR.SYNC.DEFER_BLOCKING R37, 0x40 ;  /* 0x000100250000751d */ /* 0x0045ec0000010000 */
[----:B---3--:R-:W3:Y:S02]  /*cd60*/  LDS R38, [R47+0x13c] ;  /* 0x00013c002f267984 */ /* 0x008ee40000000800 */
[----:B---3--:R-:W-:-:S13]  /*cd70*/  FSETP.GEU.AND P0, PT, R38, 1, PT ;  /* 0x3f8000002600780b */ /* 0x008fda0003f0e000 */
[----:B------:R-:W-:-:S04]  /*cd80*/  VOTE.ANY R4, PT, !P0 ;  /* 0x0000000000047806 */ /* 0x000fc800040e0100 */
[----:B------:R-:W-:-:S13]  /*cd90*/  ISETP.NE.AND P0, PT, R4, RZ, PT ;  /* 0x000000ff0400720c */ /* 0x000fda0003f05270 */
[----:B--2---:R-:W-:Y:S05]  /*cda0*/  @!P0 BRA `(.L_x_57) ;  /* 0x0000000000fc8947 */ /* 0x004fea0003800000 */
[C---:B------:R-:W-:Y:S02]  /*cdb0*/  R2UR UR4, R45.reuse ;  /* 0x000000002d0472ca */ /* 0x040fe400000e0000 */
[----:B------:R-:W-:-:S11]  /*cdc0*/  R2UR UR5, R45 ;  /* 0x000000002d0572ca */ /* 0x000fd600000e0000 */
[----:B------:R-:W2:Y:S02]  /*cdd0*/  LDTM.x16 R20, tmem[UR4+0x100] ;  /* 0x00010004001479ee */ /* 0x000ea40008240000 */
[-C--:B--2---:R-:W-:Y:S02]  /*cde0*/  FMUL2 R20, R20.F32x2.HI_LO, R38.reuse.F32 ;  /* 0x000000261414724a */ /* 0x084fe40001000000 */
[-C--:B------:R-:W-:Y:S02]  /*cdf0*/  FMUL2 R22, R22.F32x2.HI_LO, R38.reuse.F32 ;  /* 0x000000261616724a */ /* 0x080fe40001000000 */
[-C--:B------:R-:W-:Y:S02]  /*ce00*/  FMUL2 R24, R24.F32x2.HI_LO, R38.reuse.F32 ;  /* 0x000000261818724a */ /* 0x080fe40001000000 */
[-C--:B------:R-:W-:Y:S02]  /*ce10*/  FMUL2 R26, R26.F32x2.HI_LO, R38.reuse.F32 ;  /* 0x000000261a1a724a */ /* 0x080fe40001000000 */
[----:B------:R-:W-:-:S02]  /*ce20*/  FMUL2 R28, R28.F32x2.HI_LO, R38.F32 ;  /* 0x000000261c1c724a */ /* 0x000fc40001000000 */
[-C--:B------:R-:W-:Y:S02]  /*ce30*/  FMUL2 R30, R30.F32x2.HI_LO, R38.reuse.F32 ;  /* 0x000000261e1e724a */ /* 0x080fe40001000000 */
[-C--:B------:R-:W-:Y:S02]  /*ce40*/  FMUL2 R32, R32.F32x2.HI_LO, R38.reuse.F32 ;  /* 0x000000262020724a */ /* 0x080fe40001000000 */
[----:B------:R-:W-:-:S04]  /*ce50*/  FMUL2 R34, R34.F32x2.HI_LO, R38.F32 ;  /* 0x000000262222724a */ /* 0x000fc80001000000 */
[----:B------:R-:W-:Y:S01]  /*ce60*/  STTM.x16 tmem[UR5+0x100], R20 ;  /* 0x00010014000079ed */ /* 0x000fe20008240005 */
        /* <DEDUP_REMOVED lines=49> */
[----:B------:R2:W-:Y:S01]  /*d180*/  STTM.x16 tmem[UR4+0x150], R4 ;  /* 0x00015004000079ed */ /* 0x0005e20008240004 */
[----:B------:R-:W3:Y:S02]  /*d190*/  FENCE.VIEW.ASYNC.T ;  /* 0x00000000000073c6 */ /* 0x000ee40000000200 */
.L_x_57:
[----:B---3--:R3:W-:Y:S01]  /*d1a0*/  SYNCS.ARRIVE.TRANS64.ART0 RZ, [R3+URZ+0x80], R2 ;  /* 0x0000800203ff79a7 */ /* 0x0087e200085000ff */
[----:B------:R-:W-:-:S04]  /*d1b0*/  UIADD3 UR6, UPT, UPT, UR6, 0x1, URZ ;  /* 0x0000000106067890 */ /* 0x000fc8000fffe0ff */
[----:B------:R-:W-:Y:S01]  /*d1c0*/  UISETP.NE.AND UP0, UPT, UR6, -0x1, UPT ;  /* 0xffffffff0600788c */ /* 0x000fe2000bf05270 */
[----:B------:R3:W-:Y:S01]  /*d1d0*/  SYNCS.ARRIVE.TRANS64.ART0 RZ, [R3+URZ+0xe8], R2 ;  /* 0x0000e80203ff79a7 */ /* 0x0007e200085000ff */
[----:B------:R3:W-:Y:S06]  /*d1e0*/  BAR.SYNC.DEFER_BLOCKING R46, 0x40 ;  /* 0x0001002e0000751d */ /* 0x0007ec0000010000 */
[----:B------:R-:W4:Y:S02]  /*d1f0*/  LDS R38, [R47+0x33c] ;  /* 0x00033c002f267984 */ /* 0x000f240000000800 */
[----:B----4-:R-:W-:-:S13]  /*d200*/  FSETP.GEU.AND P0, PT, R38, 1, PT ;  /* 0x3f8000002600780b */ /* 0x010fda0003f0e000 */
[----:B--2---:R-:W-:-:S04]  /*d210*/  VOTE.ANY R4, PT, !P0 ;  /* 0x0000000000047806 */ /* 0x004fc800040e0100 */
[----:B------:R-:W-:-:S13]  /*d220*/  ISETP.NE.AND P0, PT, R4, RZ, PT ;  /* 0x000000ff0400720c */ /* 0x000fda0003f05270 */
[----:B---3--:R-:W-:Y:S05]  /*d230*/  @!P0 BRA `(.L_x_58) ;  /* 0x0000000000fc8947 */ /* 0x008fea0003800000 */
        /* <DEDUP_REMOVED lines=63> */
.L_x_58:
[----:B---3--:R3:W-:Y:S01]  /*d630*/  SYNCS.ARRIVE.TRANS64.ART0 RZ, [R3+URZ+0x88], R2 ;  /* 0x0000880203ff79a7 */ /* 0x0087e200085000ff */
[----:B------:R3:W-:Y:S01]  /*d640*/  SYNCS.ARRIVE.TRANS64.ART0 RZ, [R3+URZ+0xe0], R2 ;  /* 0x0000e00203ff79a7 */ /* 0x0007e200085000ff */
[----:B------:R-:W-:Y:S05]  /*d650*/  BRA.U UP0, `(.L_x_59) ;  /* 0xfffffff500bc7547 */ /* 0x000fea000b83ffff */
.L_x_56:
[----:B------:R4:W-:Y:S01]  /*d660*/  SYNCS.ARRIVE.TRANS64.ART0 RZ, [R3+URZ+0xe8], R2 ;  /* 0x0000e80203ff79a7 */ /* 0x0009e200085000ff */
[----:B------:R4:W-:Y:S01]  /*d670*/  BAR.SYNC.DEFER_BLOCKING R37, 0x40 ;  /* 0x000100250000751d */ /* 0x0009e20000010000 */
[----:B------:R-:W-:Y:S02]  /*d680*/  IMAD.MOV.U32 R58, RZ, RZ, 0x10 ;  /* 0x00000010ff3a7424 */ /* 0x000fe400078e00ff */
[----:B------:R-:W-:Y:S02]  /*d690*/  IMAD.MOV.U32 R59, RZ, RZ, 0x20 ;  /* 0x00000020ff3b7424 */ /* 0x000fe400078e00ff */
[----:B------:R-:W-:Y:S01]  /*d6a0*/  IMAD.MOV.U32 R52, RZ, RZ, -0x80000000 ;  /* 0x80000000ff347424 */ /* 0x000fe200078e00ff */
[----:B------:R4:W5:Y:S04]  /*d6b0*/  LDS R57, [R47+0x13c] ;  /* 0x00013c002f397984 */ /* 0x0009680000000800 */
[----:B------:R4:W1:Y:S01]  /*d6c0*/  LDS R56, [R47+0x53c] ;  /* 0x00053c002f387984 */ /* 0x0008620000000800 */
[----:B------:R4:W-:Y:S01]  /*d6d0*/  SYNCS.ARRIVE.TRANS64.ART0 RZ, [R3+URZ+0xe0], R2 ;  /* 0x0000e00203ff79a7 */ /* 0x0009e200085000ff */
[----:B------:R-:W2:Y:S02]  /*d6e0*/  SYNCS.PHASECHK.TRANS64.TRYWAIT P0, [R3+URZ+0xb0], RZ ;  /* 0x0000b0ff030075a7 */ /* 0x000ea400080011ff */
[----:B--2---:R-:W-:-:S05]  /*d6f0*/  R2P PR, R36, 0x6 ;  /* 0x0000000624007804 */ /* 0x004fca0000000000 */
[----:B------:R-:W-:Y:S02]  /*d700*/  SEL R58, R58, 0xfffffff0, !P1 ;  /* 0xfffffff03a3a7807 */ /* 0x000fe40004800000 */
[----:B------:R-:W-:Y:S01]  /*d710*/  SEL R59, R59, 0xffffffe0, !P2 ;  /* 0xffffffe03b3b7807 */ /* 0x000fe20005000000 */
[----:B-1--45:R-:W-:Y:S06]  /*d720*/  @!P0 BRA `(.L_x_60) ;  /* 0x0000002000808947 */ /* 0x032fec0003800000 */
.L_x_127:
[----:B------:R-:W2:Y:S01]  /*d730*/  SYNCS.PHASECHK.TRANS64.TRYWAIT P0, [R3+URZ+0x100], R52 ;  /* 0x00010034030075a7 */ /* 0x000ea200080011ff */
[----:B------:R-:W-:Y:S02]  /*d740*/  R2UR UR4, R45 ;  /* 0x000000002d0472ca */ /* 0x000fe400000e0000 */
[----:B------:R-:W-:Y:S01]  /*d750*/  FSETP.NE.AND P4, PT, R57, RZ, PT ;  /* 0x000000ff3900720b */ /* 0x000fe20003f85000 */
[----:B--2---:R-:W-:-:S12]  /*d760*/  @!P0 BRA `(.L_x_61) ;  /* 0x0000002000848947 */ /* 0x004fd80003800000 */
.L_x_129:
[----:B------:R-:W4:Y:S01]  /*d770*/  LDTM.x16 R28, tmem[UR4+0x100] ;  /* 0x00010004001c79ee */ /* 0x000f220008240000 */
[----:B------:R-:W-:Y:S02]  /*d780*/  R2UR UR4, R45 ;  /* 0x000000002d0472ca */ /* 0x000fe400000e0000 */
[----:B------:R-:W-:Y:S02]  /*d790*/  FSEL R53, R57, 1, P4 ;  /* 0x3f80000039357808 */ /* 0x000fe40002000000 */
[----:B--2---:R-:W-:-:S04]  /*d7a0*/  SHF.R.U32.HI R5, RZ, 0x3, R48 ;  /* 0x00000003ff057819 */ /* 0x004fc80000011630 */
[----:B------:R-:W4:Y:S01]  /*d7b0*/  MUFU.RCP R53, R53 ;  /* 0x0000003500357308 */ /* 0x000f220000001000 */
[----:B------:R-:W-:-:S04]  /*d7c0*/  LOP3.LUT R62, R48, 0x30, R5, 0x78, !PT ;  /* 0x00000030303e7812 */ /* 0x000fc800078e7805 */
[----:B------:R-:W2:Y:S01]  /*d7d0*/  LDTM.x16 R12, tmem[UR4+0x110] ;  /* 0x00011004000c79ee */ /* 0x000ea20008240000 */
[--C-:B------:R-:W-:Y:S02]  /*d7e0*/  IMAD.IADD R54, R58, 0x1, R62.reuse ;  /* 0x000000013a367824 */ /* 0x100fe400078e023e */
[----:B------:R-:W-:-:S04]  /*d7f0*/  IMAD.IADD R55, R59, 0x1, R62 ;  /* 0x000000013b377824 */ /* 0x000fc800078e023e */
[----:B------:R-:W-:Y:S02]  /*d800*/  IMAD.IADD R63, R58, 0x1, R55 ;  /* 0x000000013a3f7824 */ /* 0x000fe400078e0237 */
[-C--:B----4-:R-:W-:Y:S02]  /*d810*/  FMUL2 R34, R34.F32x2.HI_LO, R53.reuse.F32 ;  /* 0x000000352222724a */ /* 0x090fe40001000000 */
[-C--:B------:R-:W-:Y:S02]  /*d820*/  FMUL2 R32, R32.F32x2.HI_LO, R53.reuse.F32 ;  /* 0x000000352020724a */ /* 0x080fe40001000000 */
[-C--:B------:R-:W-:Y:S01]  /*d830*/  FMUL2 R30, R30.F32x2.HI_LO, R53.reuse.F32 ;  /* 0x000000351e1e724a */ /* 0x080fe20001000000 */
[----:B------:R-:W-:Y:S01]  /*d840*/  F2FP.F16.F32.PACK_AB R35, R35, R34 ;  /* 0x000000222323723e */ /* 0x000fe200000000ff */
[-C--:B------:R-:W-:Y:S01]  /*d850*/  FMUL2 R28, R28.F32x2.HI_LO, R53.reuse.F32 ;  /* 0x000000351c1c724a */ /* 0x080fe20001000000 */
[----:B------:R-:W-:Y:S01]  /*d860*/  F2FP.F16.F32.PACK_AB R34, R33, R32 ;  /* 0x000000202122723e */ /* 0x000fe200000000ff */
[-C--:B------:R-:W-:Y:S01]  /*d870*/  FMUL2 R42, R42.F32x2.HI_LO, R53.reuse.F32 ;  /* 0x000000352a2a724a */ /* 0x080fe20001000000 */
[----:B------:R-:W-:Y:S01]  /*d880*/  F2FP.F16.F32.PACK_AB R33, R31, R30 ;  /* 0x0000001e1f21723e */ /* 0x000fe200000000ff */
[-C--:B------:R-:W-:Y:S01]  /*d890*/  FMUL2 R40, R40.F32x2.HI_LO, R53.reuse.F32 ;  /* 0x000000352828724a */ /* 0x080fe20001000000 */
[----:B------:R-:W-:Y:S01]  /*d8a0*/  F2FP.F16.F32.PACK_AB R32, R29, R28 ;  /* 0x0000001c1d20723e */ /* 0x000fe200000000ff */
[-C--:B--2---:R-:W-:Y:S01]  /*d8b0*/  FMUL2 R18, R18.F32x2.HI_LO, R53.reuse.F32 ;  /* 0x000000351212724a */ /* 0x084fe20001000000 */
[----:B------:R-:W-:Y:S01]  /*d8c0*/  F2FP.F16.F32.PACK_AB R43, R43, R42 ;  /* 0x0000002a2b2b723e */ /* 0x000fe200000000ff */
        /* <DEDUP_REMOVED lines=11> */
[----:B------:R-:W2:Y:S01]  /*d980*/  LDTM.x16 R4, tmem[UR4+0x120] ;  /* 0x00012004000479ee */ /* 0x000ea20008240000 */
[----:B------:R-:W-:Y:S01]  /*d990*/  F2FP.F16.F32.PACK_AB R41, R39, R38 ;  /* 0x000000262729723e */ /* 0x000fe200000000ff */
[-C--:B------:R-:W-:Y:S01]  /*d9a0*/  FMUL2 R24, R24.F32x2.HI_LO, R53.reuse.F32 ;  /* 0x000000351818724a */ /* 0x080fe20001000000 */
[----:B------:R-:W-:Y:S01]  /*d9b0*/  F2FP.F16.F32.PACK_AB R40, R37, R36 ;  /* 0x000000242528723e */ /* 0x000fe200000000ff */
[-C--:B------:R-:W-:Y:S01]  /*d9c0*/  FMUL2 R22, R22.F32x2.HI_LO, R53.reuse.F32 ;  /* 0x000000351616724a */ /* 0x080fe20001000000 */
[----:B------:R-:W-:Y:S01]  /*d9d0*/  STS.128 [R62], R32 ;  /* 0x000000203e007388 */ /* 0x000fe20000000c00 */
[----:B------:R-:W-:Y:S01]  /*d9e0*/  FMUL2 R20, R20.F32x2.HI_LO, R53.F32 ;  /* 0x000000351414724a */ /* 0x000fe20001000000 */
[----:B------:R-:W-:-:S02]  /*d9f0*/  F2FP.F16.F32.PACK_AB R51, R27, R26 ;  /* 0x0000001a1b33723e */ /* 0x000fc400000000ff */
[----:B------:R4:W-:Y:S01]  /*da00*/  STS.128 [R54], R40 ;  /* 0x0000002836007388 */ /* 0x0009e20000000c00 */
[----:B------:R-:W-:Y:S02]  /*da10*/  F2FP.F16.F32.PACK_AB R50, R25, R24 ;  /* 0x000000181932723e */ /* 0x000fe400000000ff */
[----:B------:R-:W-:Y:S01]  /*da20*/  F2FP.F16.F32.PACK_AB R49, R23, R22 ;  /* 0x000000161731723e */ /* 0x000fe200000000ff */
[----:B------:R5:W-:Y:S01]  /*da30*/  STS.128 [R55], R28 ;  /* 0x0000001c37007388 */ /* 0x000be20000000c00 */
[----:B------:R-:W-:-:S05]  /*da40*/  F2FP.F16.F32.PACK_AB R48, R21, R20 ;  /* 0x000000141530723e */ /* 0x000fca00000000ff */
[----:B------:R-:W-:Y:S01]  /*da50*/  STS.128 [R63], R48 ;  /* 0x000000303f007388 */ /* 0x000fe20000000c00 */
[-C--:B--2---:R-:W-:Y:S02]  /*da60*/  FMUL2 R18, R18.F32x2.HI_LO, R53.reuse.F32 ;  /* 0x000000351212724a */ /* 0x084fe40001000000 */
        /* <DEDUP_REMOVED lines=9> */
[----:B------:R-:W-:-:S02]  /*db00*/  FMUL2 R6, R6.F32x2.HI_LO, R53.F32 ;  /* 0x000000350606724a */ /* 0x000fc40001000000 */
[-C--:B------:R-:W-:Y:S01]  /*db10*/  FMUL2 R4, R4.F32x2.HI_LO, R53.reuse.F32 ;  /* 0x000000350404724a */ /* 0x080fe20001000000 */
[----:B----4-:R-:W-:Y:S02]  /*db20*/  F2FP.F16.F32.PACK_AB R43, R11, R10 ;  /* 0x0000000a0b2b723e */ /* 0x010fe400000000ff */
[----:B------:R-:W-:Y:S01]  /*db30*/  F2FP.F16.F32.PACK_AB R42, R9, R8 ;  /* 0x00000008092a723e */ /* 0x000fe200000000ff */
[----:B-----5:R-:W2:Y:S01]  /*db40*/  LDTM.x16 R20, tmem[UR4+0x130] ;  /* 0x00013004001479ee */ /* 0x020ea20008240000 */
[----:B------:R-:W-:Y:S02]  /*db50*/  F2FP.F16.F32.PACK_AB R41, R7, R6 ;  /* 0x000000060729723e */ /* 0x000fe400000000ff */
[----:B------:R-:W-:Y:S02]  /*db60*/  F2FP.F16.F32.PACK_AB R40, R5, R4 ;  /* 0x000000040528723e */ /* 0x000fe400000000ff */
[----:B------:R-:W4:Y:S03]  /*db70*/  LDTM.x16 R4, tmem[UR4+0x140] ;  /* 0x00014004000479ee */ /* 0x000f260008240000 */
[----:B------:R-:W-:Y:S04]  /*db80*/  STS.128 [R62+0x2000], R40 ;  /* 0x002000283e007388 */ /* 0x000fe80000000c00 */
[----:B------:R5:W-:Y:S01]  /*db90*/  STS.128 [R54+0x2000], R36 ;  /* 0x0020002436007388 */ /* 0x000be20000000c00 */
[----:B--2---:R-:W-:-:S02]  /*dba0*/  FMUL2 R34, R34.F32x2.HI_LO, R53.F32 ;  /* 0x000000352222724a */ /* 0x004fc40001000000 */
        /* <DEDUP_REMOVED lines=13> */
[-C--:B----4-:R-:W-:Y:S01]  /*dc80*/  FMUL2 R18, R18.F32x2.HI_LO, R53.reuse.F32 ;  /* 0x000000351212724a */ /* 0x090fe20001000000 */
        /* <DEDUP_REMOVED lines=13> */
[----:B-----5:R-:W-:Y:S01]  /*dd60*/  FMUL2 R36, R4.F32x2.HI_LO, R53.F32 ;  /* 0x000000350424724a */ /* 0x020fe20001000000 */
[----:B------:R-:W-:Y:S01]  /*dd70*/  F2FP.F16.F32.PACK_AB R30, R9, R8 ;  /* 0x00000008091e723e */ /* 0x000fe200000000ff */
[----:B------:R2:W-:Y:S01]  /*dd80*/  STS.128 [R55+0x2000], R24 ;  /* 0x0020001837007388 */ /* 0x0005e20000000c00 */
[----:B------:R-:W-:-:S02]  /*dd90*/  F2FP.F16.F32.PACK_AB R29, R29, R28 ;  /* 0x0000001c1d1d723e */ /* 0x000fc400000000ff */
[----:B------:R-:W-:Y:S01]  /*dda0*/  F2FP.F16.F32.PACK_AB R28, R37, R36 ;  /* 0x00000024251c723e */ /* 0x000fe200000000ff */
[----:B------:R-:W4:Y:S01]  /*ddb0*/  LDTM.x16 R4, tmem[UR4+0x150] ;  /* 0x00015004000479ee */ /* 0x000f220008240000 */
[----:B------:R2:W-:Y:S04]  /*ddc0*/  STS.128 [R63+0x2000], R32 ;  /* 0x002000203f007388 */ /* 0x0005e80000000c00 */
[----:B------:R2:W-:Y:S04]  /*ddd0*/  STS.128 [R62+0x4000], R28 ;  /* 0x0040001c3e007388 */ /* 0x0005e80000000c00 */
[----:B------:R2:W-:Y:S01]  /*dde0*/  STS.128 [R54+0x4000], R20 ;  /* 0x0040001436007388 */ /* 0x0005e20000000c00 */
[----:B----4-:R-:W-:-:S02]  /*ddf0*/  FMUL2 R36, R4.F32x2.HI_LO, R53.F32 ;  /* 0x000000350424724a */ /* 0x010fc40001000000 */
[-C--:B------:R-:W-:Y:S02]  /*de00*/  FMUL2 R4, R6.F32x2.HI_LO, R53.reuse.F32 ;  /* 0x000000350604724a */ /* 0x080fe40001000000 */
        /* <DEDUP_REMOVED lines=9> */
[----:B------:R-:W-:Y:S01]  /*dea0*/  FMUL2 R12, R12.F32x2.HI_LO, R53.F32 ;  /* 0x000000350c0c724a */ /* 0x000fe20001000000 */
[----:B------:R-:W-:-:S02]  /*deb0*/  F2FP.F16.F32.PACK_AB R11, R19, R18 ;  /* 0x00000012130b723e */ /* 0x000fc400000000ff */
[----:B------:R-:W-:Y:S01]  /*dec0*/  F2FP.F16.F32.PACK_AB R10, R17, R16 ;  /* 0x00000010110a723e */ /* 0x000fe200000000ff */
[----:B------:R2:W-:Y:S01]  /*ded0*/  STS.128 [R55+0x4000], R4 ;  /* 0x0040000437007388 */ /* 0x0005e20000000c00 */
[----:B------:R-:W-:Y:S02]  /*dee0*/  F2FP.F16.F32.PACK_AB R9, R15, R14 ;  /* 0x0000000e0f09723e */ /* 0x000fe400000000ff */
[----:B------:R-:W-:-:S05]  /*def0*/  F2FP.F16.F32.PACK_AB R8, R13, R12 ;  /* 0x0000000c0d08723e */ /* 0x000fca00000000ff */
[----:B------:R2:W-:Y:S01]  /*df00*/  STS.128 [R63+0x4000], R8 ;  /* 0x004000083f007388 */ /* 0x0005e20000000c00 */
[----:B------:R4:W-:Y:S06]  /*df10*/  MEMBAR.ALL.CTA ;  /* 0x0000000000007992 */ /* 0x0009ec0000008000 */
[----:B----4-:R-:W4:Y:S02]  /*df20*/  FENCE.VIEW.ASYNC.S ;  /* 0x00000000000073c6 */ /* 0x010f240000000000 */
[----:B----4-:R2:W-:Y:S01]  /*df30*/  SYNCS.ARRIVE.TRANS64.ART0 RZ, [R3+URZ+0x80], R2 ;  /* 0x0000800203ff79a7 */ /* 0x0105e200085000ff */
[----:B------:R2:W-:Y:S01]  /*df40*/  SYNCS.ARRIVE.TRANS64.ART0 RZ, [R3+URZ+0xf0], R2 ;  /* 0x0000f00203ff79a7 */ /* 0x0005e200085000ff */
[----:B------:R2:W-:Y:S06]  /*df50*/  BAR.SYNC.DEFER_BLOCKING R46, 0x40 ;  /* 0x0001002e0000751d */ /* 0x0005ec0000010000 */
[----:B------:R2:W4:Y:S04]  /*df60*/  LDS R60, [R47+0x33c] ;  /* 0x00033c002f3c7984 */ /* 0x0005280000000800 */
[----:B------:R2:W5:Y:S01]  /*df70*/  LDS R61, [R47+0x73c] ;  /* 0x00073c002f3d7984 */ /* 0x0005620000000800 */
[----:B------:R2:W-:Y:S01]  /*df80*/  SYNCS.ARRIVE.TRANS64.ART0 RZ, [R3+URZ+0xe8], R2 ;  /* 0x0000e80203ff79a7 */ /* 0x0005e200085000ff */
[----:B------:R-:W1:Y:S02]  /*df90*/  SYNCS.PHASECHK.TRANS64.TRYWAIT P0, [R3+URZ+0xb8], RZ ;  /* 0x0000b8ff030075a7 */ /* 0x000e6400080011ff */
[----:B-12-45:R-:W-:Y:S05]  /*dfa0*/  @!P0 BRA `(.L_x_62) ;  /* 0x0000001800908947 */ /* 0x036fea0003800000 */
.L_x_130:
[----:B------:R-:W2:Y:S01]  /*dfb0*/  SYNCS.PHASECHK.TRANS64.TRYWAIT P0, [R3+URZ+0x108], R52 ;  /* 0x00010834030075a7 */ /* 0x000ea200080011ff */
[----:B------:R-:W-:Y:S02]  /*dfc0*/  R2UR UR4, R45 ;  /* 0x000000002d0472ca */ /* 0x000fe400000e0000 */
[----:B------:R-:W-:Y:S01]  /*dfd0*/  FSETP.NE.AND P5, PT, R60, RZ, PT ;  /* 0x000000ff3c00720b */ /* 0x000fe20003fa5000 */
[----:B--2---:R-:W-:-:S12]  /*dfe0*/  @!P0 BRA `(.L_x_63) ;  /* 0x0000001800948947 */ /* 0x004fd80003800000 */
.L_x_132:
[----:B--2---:R-:W2:Y:S01]  /*dff0*/  LDTM.x16 R4, tmem[UR4+0x160] ;  /* 0x00016004000479ee */ /* 0x004ea20008240000 */
[----:B------:R-:W-:Y:S01]  /*e000*/  FSEL R46, R60, 1, P5 ;  /* 0x3f8000003c2e7808 */ /* 0x000fe20002800000 */
[----:B------:R-:W-:Y:S01]  /*e010*/  VIADD R0, R0, 0x6c00 ;  /* 0x00006c0000007836 */ /* 0x000fe20000000000 */
[C---:B------:R-:W-:Y:S01]  /*e020*/  R2UR UR8, R45.reuse ;  /* 0x000000002d0872ca */ /* 0x040fe200000e0000 */
[----:B------:R-:W4:Y:S01]  /*e030*/  LDCU.64 UR10, c[0x0][0x3d0] ;  /* 0x00007a00ff0a77ac */ /* 0x000f220008000a00 */
[C---:B------:R-:W-:Y:S01]  /*e040*/  R2UR UR7, R45.reuse ;  /* 0x000000002d0772ca */ /* 0x040fe200000e0000 */
[----:B------:R-:W-:Y:S01]  /*e050*/  @P4 MUFU.LG2 R57, R57 ;  /* 0x0000003900394308 */ /* 0x000fe20000000c00 */
[C---:B------:R-:W-:Y:S01]  /*e060*/  R2UR UR6, R45.reuse ;  /* 0x000000002d0672ca */ /* 0x040fe200000e0000 */
[----:B------:R-:W5:Y:S01]  /*e070*/  LDCU UR12, c[0x0][0x380] ;  /* 0x00007000ff0c77ac */ /* 0x000f620008000800 */
[C---:B------:R-:W-:Y:S02]  /*e080*/  R2UR UR5, R45.reuse ;  /* 0x000000002d0572ca */ /* 0x040fe400000e0000 */
[----:B------:R-:W-:-:S03]  /*e090*/  R2UR UR4, R45 ;  /* 0x000000002d0472ca */ /* 0x000fc600000e0000 */
[----:B------:R-:W2:Y:S02]  /*e0a0*/  MUFU.RCP R46, R46 ;  /* 0x0000002e002e7308 */ /* 0x000ea40000001000 */
[----:B------:R-:W1:Y:S06]  /*e0b0*/  LDTM.x16 R20, tmem[UR8+0x170] ;  /* 0x00017008001479ee */ /* 0x000e6c0008240000 */
[----:B------:R-:W3:Y:S01]  /*e0c0*/  @P5 MUFU.LG2 R60, R60 ;  /* 0x0000003c003c5308 */ /* 0x000ee20000000c00 */
[-C--:B--2---:R-:W-:Y:S02]  /*e0d0*/  FMUL2 R4, R4.F32x2.HI_LO, R46.reuse.F32 ;  /* 0x0000002e0404724a */ /* 0x084fe40001000000 */
[----:B------:R-:W-:-:S02]  /*e0e0*/  FMUL2 R18, R18.F32x2.HI_LO, R46.F32 ;  /* 0x0000002e1212724a */ /* 0x000fc40001000000 */
[----:B------:R-:W-:Y:S01]  /*e0f0*/  FMUL2 R16, R16.F32x2.HI_LO, R46.F32 ;  /* 0x0000002e1010724a */ /* 0x000fe20001000000 */
[----:B------:R-:W-:Y:S01]  /*e100*/  F2FP.F16.F32.PACK_AB R48, R5, R4 ;  /* 0x000000040530723e */ /* 0x000fe200000000ff */
[-C--:B------:R-:W-:Y:S01]  /*e110*/  FMUL2 R10, R10.F32x2.HI_LO, R46.reuse.F32 ;  /* 0x0000002e0a0a724a */ /* 0x080fe20001000000 */
[----:B------:R-:W-:Y:S01]  /*e120*/  SHF.R.U32.HI R5, RZ, 0x3, R0 ;  /* 0x00000003ff057819 */ /* 0x000fe20000011600 */
[----:B------:R-:W-:Y:S01]  /*e130*/  FMUL2 R8, R8.F32x2.HI_LO, R46.F32 ;  /* 0x0000002e0808724a */ /* 0x000fe20001000000 */
[----:B------:R-:W-:Y:S01]  /*e140*/  F2FP.F16.F32.PACK_AB R43, R19, R18 ;  /* 0x00000012132b723e */ /* 0x000fe200000000ff */
[----:B------:R-:W-:Y:S01]  /*e150*/  FMUL2 R6, R6.F32x2.HI_LO, R46.F32 ;  /* 0x0000002e0606724a */ /* 0x000fe20001000000 */
[----:B------:R-:W-:Y:S01]  /*e160*/  F2FP.F16.F32.PACK_AB R42, R17, R16 ;  /* 0x00000010112a723e */ /* 0x000fe200000000ff */
[----:B------:R-:W-:Y:S01]  /*e170*/  FMUL2 R14, R14.F32x2.HI_LO, R46.F32 ;  /* 0x0000002e0e0e724a */ /* 0x000fe20001000000 */
[----:B------:R-:W-:Y:S01]  /*e180*/  F2FP.F16.F32.PACK_AB R51, R11, R10 ;  /* 0x0000000a0b33723e */ /* 0x000fe200000000ff */
[----:B------:R-:W-:Y:S01]  /*e190*/  FMUL2 R12, R12.F32x2.HI_LO, R46.F32 ;  /* 0x0000002e0c0c724a */ /* 0x000fe20001000000 */
[----:B------:R-:W-:Y:S01]  /*e1a0*/  F2FP.F16.F32.PACK_AB R50, R9, R8 ;  /* 0x000000080932723e */ /* 0x000fe200000000ff */
[----:B-1----:R-:W-:Y:S01]  /*e1b0*/  FMUL2 R34, R34.F32x2.HI_LO, R46.F32 ;  /* 0x0000002e2222724a */ /* 0x002fe20001000000 */
[----:B------:R-:W-:Y:S01]  /*e1c0*/  F2FP.F16.F32.PACK_AB R49, R7, R6 ;  /* 0x000000060731723e */ /* 0x000fe200000000ff */
[-C--:B------:R-:W-:Y:S01]  /*e1d0*/  FMUL2 R32, R32.F32x2.HI_LO, R46.reuse.F32 ;  /* 0x0000002e2020724a */ /* 0x080fe20001000000 */
[----:B------:R-:W-:Y:S01]  /*e1e0*/  LOP3.LUT R0, R0, 0x30, R5, 0x78, !PT ;  /* 0x0000003000007812 */ /* 0x000fe200078e7805 */
[----:B------:R-:W-:Y:S01]  /*e1f0*/  FMUL2 R30, R30.F32x2.HI_LO, R46.F32 ;  /* 0x0000002e1e1e724a */ /* 0x000fe20001000000 */
[----:B------:R-:W-:Y:S01]  /*e200*/  F2FP.F16.F32.PACK_AB R41, R15, R14 ;  /* 0x0000000e0f29723e */ /* 0x000fe200000000ff */
[----:B------:R-:W-:Y:S01]  /*e210*/  FMUL2 R28, R28.F32x2.HI_LO, R46.F32 ;  /* 0x0000002e1c1c724a */ /* 0x000fe20001000000 */
[----:B------:R-:W-:Y:S01]  /*e220*/  F2FP.F16.F32.PACK_AB R40, R13, R12 ;  /* 0x0000000c0d28723e */ /* 0x000fe200000000ff */
[-C--:B------:R-:W-:Y:S01]  /*e230*/  FMUL2 R26, R26.F32x2.HI_LO, R46.reuse.F32 ;  /* 0x0000002e1a1a724a */ /* 0x080fe20001000000 */
[----:B------:R-:W1:Y:S01]  /*e240*/  LDTM.x16 R4, tmem[UR7+0x180] ;  /* 0x00018007000479ee */ /* 0x000e620008240000 */
[----:B------:R-:W-:-:S02]  /*e250*/  FMUL2 R24, R24.F32x2.HI_LO, R46.F32 ;  /* 0x0000002e1818724a */ /* 0x000fc40001000000 */
[--C-:B------:R-:W-:Y:S02]  /*e260*/  IMAD.IADD R45, R58, 0x1, R0.reuse ;  /* 0x000000013a2d7824 */ /* 0x100fe400078e0200 */
[----:B------:R-:W-:Y:S01]  /*e270*/  FMUL2 R22, R22.F32x2.HI_LO, R46.F32 ;  /* 0x0000002e1616724a */ /* 0x000fe20001000000 */
[----:B------:R-:W-:Y:S01]  /*e280*/  F2FP.F16.F32.PACK_AB R39, R35, R34 ;  /* 0x000000222327723e */ /* 0x000fe200000000ff */
[----:B------:R-:W-:Y:S01]  /*e290*/  FMUL2 R20, R20.F32x2.HI_LO, R46.F32 ;  /* 0x0000002e1414724a */ /* 0x000fe20001000000 */
[----:B------:R-:W-:Y:S01]  /*e2a0*/  F2FP.F16.F32.PACK_AB R38, R33, R32 ;  /* 0x000000202126723e */ /* 0x000fe200000000ff */
[----:B------:R2:W-:Y:S01]  /*e2b0*/  STS.128 [R0], R48 ;  /* 0x0000003000007388 */ /* 0x0005e20000000c00 */
[----:B------:R-:W-:Y:S01]  /*e2c0*/  F2FP.F16.F32.PACK_AB R37, R31, R30 ;  /* 0x0000001e1f25723e */ /* 0x000fe200000000ff */
[----:B------:R-:W-:Y:S01]  /*e2d0*/  IMAD.IADD R59, R59, 0x1, R0 ;  /* 0x000000013b3b7824 */ /* 0x000fe200078e0200 */
[----:B------:R-:W-:Y:S01]  /*e2e0*/  F2FP.F16.F32.PACK_AB R36, R29, R28 ;  /* 0x0000001c1d24723e */ /* 0x000fe200000000ff */
[----:B------:R3:W-:Y:S01]  /*e2f0*/  STS.128 [R45], R40 ;  /* 0x000000282d007388 */ /* 0x0007e20000000c00 */
[----:B------:R-:W-:Y:S01]  /*e300*/  F2FP.F16.F32.PACK_AB R55, R27, R26 ;  /* 0x0000001a1b37723e */ /* 0x000fe200000000ff */
[----:B------:R-:W-:Y:S01]  /*e310*/  IMAD.IADD R58, R58, 0x1, R59 ;  /* 0x000000013a3a7824 */ /* 0x000fe200078e023b */
[----:B------:R-:W-:-:S02]  /*e320*/  F2FP.F16.F32.PACK_AB R54, R25, R24 ;  /* 0x000000181936723e */ /* 0x000fc400000000ff */
[----:B------:R-:W-:Y:S02]  /*e330*/  F2FP.F16.F32.PACK_AB R53, R23, R22 ;  /* 0x000000161735723e */ /* 0x000fe400000000ff */
[----:B------:R-:W-:Y:S02]  /*e340*/  F2FP.F16.F32.PACK_AB R52, R21, R20 ;  /* 0x000000141534723e */ /* 0x000fe400000000ff */
[----:B------:R-:W4:Y:S01]  /*e350*/  LDTM.x16 R20, tmem[UR6+0x190] ;  /* 0x00019006001479ee */ /* 0x000f220008240000 */
[----:B------:R-:W2:Y:S02]  /*e360*/  LDCU.64 UR6, c[0x0][0x3c8] ;  /* 0x00007900ff0677ac */ /* 0x000ea40008000a00 */
[----:B------:R-:W-:Y:S01]  /*e370*/  STS.128 [R59], R52 ;  /* 0x000000343b007388 */ /* 0x000fe20000000c00 */
[-C--:B-1----:R-:W-:Y:S02]  /*e380*/  FMUL2 R18, R18.F32x2.HI_LO, R46.reuse.F32 ;  /* 0x0000002e1212724a */ /* 0x082fe40001000000 */
[-C--:B------:R-:W-:Y:S01]  /*e390*/  FMUL2 R16, R16.F32x2.HI_LO, R46.reuse.F32 ;  /* 0x0000002e1010724a */ /* 0x080fe20001000000 */
[----:B------:R1:W-:Y:S01]  /*e3a0*/  STS.128 [R58], R36 ;  /* 0x000000243a007388 */ /* 0x0003e20000000c00 */
[----:B------:R-:W-:-:S02]  /*e3b0*/  FMUL2 R14, R14.F32x2.HI_LO, R46.F32 ;  /* 0x0000002e0e0e724a */ /* 0x000fc40001000000 */
[-C--:B------:R-:W-:Y:S02]  /*e3c0*/  FMUL2 R12, R12.F32x2.HI_LO, R46.reuse.F32 ;  /* 0x0000002e0c0c724a */ /* 0x080fe40001000000 */
[-C--:B------:R-:W-:Y:S02]  /*e3d0*/  FMUL2 R10, R10.F32x2.HI_LO, R46.reuse.F32 ;  /* 0x0000002e0a0a724a */ /* 0x080fe40001000000 */
[-C--:B------:R-:W-:Y:S02]  /*e3e0*/  FMUL2 R8, R8.F32x2.HI_LO, R46.reuse.F32 ;  /* 0x0000002e0808724a */ /* 0x080fe40001000000 */
[-C--:B------:R-:W-:Y:S02]  /*e3f0*/  FMUL2 R6, R6.F32x2.HI_LO, R46.reuse.F32 ;  /* 0x0000002e0606724a */ /* 0x080fe40001000000 */
[----:B------:R-:W-:Y:S01]  /*e400*/  FMUL2 R4, R4.F32x2.HI_LO, R46.F32 ;  /* 0x0000002e0404724a */ /* 0x000fe20001000000 */
[----:B--2---:R-:W-:Y:S02]  /*e410*/  F2FP.F16.F32.PACK_AB R51, R11, R10 ;  /* 0x0000000a0b33723e */ /* 0x004fe400000000ff */
[----:B------:R-:W-:-:S02]  /*e420*/  F2FP.F16.F32.PACK_AB R50, R9, R8 ;  /* 0x000000080932723e */ /* 0x000fc400000000ff */
[----:B---3--:R-:W-:Y:S01]  /*e430*/  F2FP.F16.F32.PACK_AB R43, R19, R18 ;  /* 0x00000012132b723e */ /* 0x008fe200000000ff */
[----:B----4-:R-:W-:Y:S01]  /*e440*/  FMUL2 R34, R34.F32x2.HI_LO, R46.F32 ;  /* 0x0000002e2222724a */ /* 0x010fe20001000000 */
[----:B------:R-:W-:Y:S01]  /*e450*/  F2FP.F16.F32.PACK_AB R42, R17, R16 ;  /* 0x00000010112a723e */ /* 0x000fe200000000ff */
        /* <DEDUP_REMOVED lines=8> */
[-C--:B------:R-:W-:Y:S01]  /*e4e0*/  FMUL2 R28, R28.F32x2.HI_LO, R46.reuse.F32 ;  /* 0x0000002e1c1c724a */ /* 0x080fe20001000000 */
[----:B------:R-:W2:Y:S01]  /*e4f0*/  LDTM.x16 R4, tmem[UR5+0x1a0] ;  /* 0x0001a005000479ee */ /* 0x000ea20008240000 */
[----:B------:R-:W-:Y:S01]  /*e500*/  FMUL2 R22, R22.F32x2.HI_LO, R46.F32 ;  /* 0x0000002e1616724a */ /* 0x000fe20001000000 */
[----:B------:R-:W-:Y:S01]  /*e510*/  F2FP.F16.F32.PACK_AB R35, R35, R34 ;  /* 0x000000222323723e */ /* 0x000fe200000000ff */
[----:B------:R-:W-:Y:S01]  /*e520*/  FMUL2 R20, R20.F32x2.HI_LO, R46.F32 ;  /* 0x0000002e1414724a */ /* 0x000fe20001000000 */
[----:B------:R-:W-:Y:S01]  /*e530*/  F2FP.F16.F32.PACK_AB R27, R27, R26 ;  /* 0x0000001a1b1b723e */ /* 0x000fe200000000ff */
[----:B------:R-:W-:Y:S01]  /*e540*/  STS.128 [R0+0x2000], R48 ;  /* 0x0020003000007388 */ /* 0x000fe20000000c00 */
[----:B------:R-:W-:-:S02]  /*e550*/  F2FP.F16.F32.PACK_AB R34, R33, R32 ;  /* 0x000000202122723e */ /* 0x000fc400000000ff */
[----:B------:R-:W-:Y:S01]  /*e560*/  F2FP.F16.F32.PACK_AB R26, R25, R24 ;  /* 0x00000018191a723e */ /* 0x000fe200000000ff */
[----:B------:R-:W-:Y:S01]  /*e570*/  STS.128 [R45+0x2000], R40 ;  /* 0x002000282d007388 */ /* 0x000fe20000000c00 */
[----:B------:R-:W-:Y:S02]  /*e580*/  F2FP.F16.F32.PACK_AB R33, R31, R30 ;  /* 0x0000001e1f21723e */ /* 0x000fe400000000ff */
[----:B------:R-:W-:Y:S02]  /*e590*/  F2FP.F16.F32.PACK_AB R32, R29, R28 ;  /* 0x0000001c1d20723e */ /* 0x000fe400000000ff */
[----:B------:R-:W-:Y:S02]  /*e5a0*/  F2FP.F16.F32.PACK_AB R25, R23, R22 ;  /* 0x000000161719723e */ /* 0x000fe400000000ff */
[----:B------:R-:W-:-:S05]  /*e5b0*/  F2FP.F16.F32.PACK_AB R24, R21, R20 ;  /* 0x000000141518723e */ /* 0x000fca00000000ff */
[----:B------:R-:W-:Y:S01]  /*e5c0*/  STS.128 [R59+0x2000], R24 ;  /* 0x002000183b007388 */ /* 0x000fe20000000c00 */
[----:B--2---:R-:W-:-:S03]  /*e5d0*/  FMUL2 R18, R18.F32x2.HI_LO, R46.F32 ;  /* 0x0000002e1212724a */ /* 0x004fc60001000000 */
[----:B------:R-:W-:Y:S01]  /*e5e0*/  STS.128 [R58+0x2000], R32 ;  /* 0x002000203a007388 */ /* 0x000fe20000000c00 */
[-C--:B------:R-:W-:Y:S02]  /*e5f0*/  FMUL2 R16, R16.F32x2.HI_LO, R46.reuse.F32 ;  /* 0x0000002e1010724a */ /* 0x080fe40001000000 */
        /* <DEDUP_REMOVED lines=10> */
[----:B------:R-:W-:Y:S01]  /*e6a0*/  FMUL2 R38, R4.F32x2.HI_LO, R46.F32 ;  /* 0x0000002e0426724a */ /* 0x000fe20001000000 */
[----:B------:R-:W-:Y:S01]  /*e6b0*/  F2FP.F16.F32.PACK_AB R30, R29, R28 ;  /* 0x0000001c1d1e723e */ /* 0x000fe200000000ff */
[----:B------:R-:W1:Y:S01]  /*e6c0*/  LDTM.x16 R4, tmem[UR4+0x1b0] ;  /* 0x0001b004000479ee */ /* 0x000e620008240000 */
[----:B------:R-:W-:Y:S01]  /*e6d0*/  USHF.R.S32.HI UR4, URZ, 0x1f, UR13 ;  /* 0x0000001fff047899 */ /* 0x000fe2000801140d */
[----:B------:R-:W-:-:S02]  /*e6e0*/  F2FP.F16.F32.PACK_AB R29, R37, R36 ;  /* 0x00000024251d723e */ /* 0x000fc400000000ff */
[----:B------:R-:W-:Y:S01]  /*e6f0*/  F2FP.F16.F32.PACK_AB R28, R39, R38 ;  /* 0x00000026271c723e */ /* 0x000fe200000000ff */
[----:B------:R-:W-:Y:S02]  /*e700*/  UIMAD UR8, UR4, UR6, URZ ;  /* 0x00000006040872a4 */ /* 0x000fe4000f8e02ff */
[----:B------:R-:W-:Y:S02]  /*e710*/  UIMAD.WIDE.U32 UR4, UR13, UR6, URZ ;  /* 0x000000060d0472a5 */ /* 0x000fe4000f8e00ff */
[----:B------:R-:W-:Y:S01]  /*e720*/  UIMAD UR6, UR13, UR7, UR8 ;  /* 0x000000070d0672a4 */ /* 0x000fe2000f8e0208 */
[----:B------:R2:W-:Y:S01]  /*e730*/  STS.128 [R0+0x4000], R28 ;  /* 0x0040001c00007388 */ /* 0x0005e20000000c00 */
[----:B------:R-:W-:Y:S02]  /*e740*/  ULOP3.LUT UR8, URZ, UR17, URZ, 0x33, !UPT ;  /* 0x00000011ff087292 */ /* 0x000fe4000f8e33ff */
[----:B------:R-:W-:Y:S01]  /*e750*/  USHF.R.S32.HI UR7, URZ, 0x1f, UR16 ;  /* 0x0000001fff077899 */ /* 0x000fe20008011410 */
[----:B------:R-:W-:Y:S01]  /*e760*/  STS.128 [R45+0x4000], R20 ;  /* 0x004000142d007388 */ /* 0x000fe20000000c00 */
[----:B------:R-:W-:-:S02]  /*e770*/  UIADD3 UR5, UPT, UPT, UR5, UR6, URZ ;  /* 0x0000000605057290 */ /* 0x000fc4000fffe0ff */
[----:B------:R-:W-:Y:S02]  /*e780*/  UIMAD UR7, UR7, UR10, URZ ;  /* 0x0000000a070772a4 */ /* 0x000fe4000f8e02ff */
[----:B------:R-:W-:Y:S02]  /*e790*/  UIMAD.WIDE.U32 UR4, UR16, UR10, UR4 ;  /* 0x0000000a100472a5 */ /* 0x000fe4000f8e0004 */
[----:B------:R-:W-:Y:S01]  /*e7a0*/  UIMAD UR7, UR16, UR11, UR7 ;  /* 0x0000000b100772a4 */ /* 0x000fe2000f8e0207 */
[----:B------:R-:W3:Y:S01]  /*e7b0*/  LDCU.64 UR10, c[0x0][0x358] ;  /* 0x00006b00ff0a77ac */ /* 0x000ee20008000a00 */
[-C--:B-1----:R-:W-:Y:S02]  /*e7c0*/  FMUL2 R12, R12.F32x2.HI_LO, R46.reuse.F32 ;  /* 0x0000002e0c0c724a */ /* 0x082fe40001000000 */
[-C--:B------:R-:W-:Y:S01]  /*e7d0*/  FMUL2 R38, R8.F32x2.HI_LO, R46.reuse.F32 ;  /* 0x0000002e0826724a */ /* 0x080fe20001000000 */
[----:B------:R-:W-:Y:S01]  /*e7e0*/  UIADD3 UR5, UPT, UPT, UR5, UR7, URZ ;  /* 0x0000000705057290 */ /* 0x000fe2000fffe0ff */
[----:B------:R-:W-:Y:S01]  /*e7f0*/  FMUL2 R36, R4.F32x2.HI_LO, R46.F32 ;  /* 0x0000002e0424724a */ /* 0x000fe20001000000 */
[----:B------:R-:W-:Y:S01]  /*e800*/  F2FP.F16.F32.PACK_AB R8, R13, R12 ;  /* 0x0000000c0d08723e */ /* 0x000fe200000000ff */
[-C--:B------:R-:W-:Y:S01]  /*e810*/  FMUL2 R4, R6.F32x2.HI_LO, R46.reuse.F32 ;  /* 0x0000002e0604724a */ /* 0x080fe20001000000 */
[----:B------:R-:W1:Y:S01]  /*e820*/  LDC R12, c[0x0][0x614] ;  /* 0x00018500ff0c7b82 */ /* 0x000e620000000800 */
[----:B------:R-:W-:-:S02]  /*e830*/  FMUL2 R14, R14.F32x2.HI_LO, R46.F32 ;  /* 0x0000002e0e0e724a */ /* 0x000fc40001000000 */
[----:B------:R-:W-:Y:S01]  /*e840*/  FMUL2 R6, R10.F32x2.HI_LO, R46.F32 ;  /* 0x0000002e0a06724a */ /* 0x000fe20001000000 */
[----:B------:R-:W-:Y:S01]  /*e850*/  F2FP.F16.F32.PACK_AB R5, R5, R4 ;  /* 0x000000040505723e */ /* 0x000fe200000000ff */
[----:B------:R-:W-:Y:S01]  /*e860*/  FMUL2 R16, R16.F32x2.HI_LO, R46.F32 ;  /* 0x0000002e1010724a */ /* 0x000fe20001000000 */
[----:B------:R-:W-:Y:S01]  /*e870*/  F2FP.F16.F32.PACK_AB R9, R15, R14 ;  /* 0x0000000e0f09723e */ /* 0x000fe200000000ff */
[----:B------:R-:W-:Y:S01]  /*e880*/  FMUL2 R18, R18.F32x2.HI_LO, R46.F32 ;  /* 0x0000002e1212724a */ /* 0x000fe20001000000 */
[----:B------:R-:W-:Y:S01]  /*e890*/  F2FP.F16.F32.PACK_AB R7, R7, R6 ;  /* 0x000000060707723e */ /* 0x000fe200000000ff */
[----:B------:R-:W4:Y:S01]  /*e8a0*/  @P4 LDC R13, c[0x0][0x600] ;  /* 0x00018000ff0d4b82 */ /* 0x000f220000000800 */
[----:B------:R-:W-:Y:S02]  /*e8b0*/  F2FP.F16.F32.PACK_AB R6, R39, R38 ;  /* 0x000000262706723e */ /* 0x000fe400000000ff */
[----:B------:R-:W-:Y:S02]  /*e8c0*/  F2FP.F16.F32.PACK_AB R4, R37, R36 ;  /* 0x000000242504723e */ /* 0x000fe400000000ff */
[----:B------:R-:W-:-:S02]  /*e8d0*/  F2FP.F16.F32.PACK_AB R11, R19, R18 ;  /* 0x00000012130b723e */ /* 0x000fc400000000ff */
[----:B------:R-:W-:Y:S01]  /*e8e0*/  F2FP.F16.F32.PACK_AB R10, R17, R16 ;  /* 0x00000010110a723e */ /* 0x000fe200000000ff */
[----:B------:R-:W3:Y:S01]  /*e8f0*/  @P5 LDC R14, c[0x0][0x600] ;  /* 0x00018000ff0e5b82 */ /* 0x000ee20000000800 */
[----:B------:R2:W-:Y:S01]  /*e900*/  STS.128 [R59+0x4000], R4 ;  /* 0x004000043b007388 */ /* 0x0005e20000000c00 */
[----:B------:R-:W-:-:S03]  /*e910*/  IMAD.MOV.U32 R16, RZ, RZ, -0x800000 ;  /* 0xff800000ff107424 */ /* 0x000fc600078e00ff */
[----:B------:R2:W-:Y:S01]  /*e920*/  STS.128 [R58+0x4000], R8 ;  /* 0x004000083a007388 */ /* 0x0005e20000000c00 */
[----:B-1----:R-:W-:Y:S01]  /*e930*/  VIADD R12, R12, UR8 ;  /* 0x000000080c0c7c36 */ /* 0x002fe20008000000 */
[----:B------:R-:W1:Y:S01]  /*e940*/  LDCU.64 UR8, c[0x0][0x3b0] ;  /* 0x00007600ff0877ac */ /* 0x000e620008000a00 */
[----:B------:R5:W-:Y:S06]  /*e950*/  MEMBAR.ALL.CTA ;  /* 0x0000000000007992 */ /* 0x000bec0000008000 */
[----:B-----5:R-:W5:Y:S01]  /*e960*/  FENCE.VIEW.ASYNC.S ;  /* 0x00000000000073c6 */ /* 0x020f620000000000 */
[----:B------:R-:W-:-:S02]  /*e970*/  IMAD.SHL.U32 R15, R12, 0x100, RZ ;  /* 0x000001000c0f7824 */ /* 0x000fc400078e00ff */
[----:B------:R-:W-:-:S03]  /*e980*/  IMAD.MOV.U32 R12, RZ, RZ, -0x800000 ;  /* 0xff800000ff0c7424 */ /* 0x000fc600078e00ff */
[----:B------:R-:W-:Y:S01]  /*e990*/  IADD3 R17, PT, PT, -R15, UR12, RZ ;  /* 0x0000000c0f117c10 */ /* 0x000fe2000fffe1ff */
[----:B----4-:R-:W-:Y:S01]  /*e9a0*/  @P4 FFMA R13, R56, R13, R57 ;  /* 0x0000000d380d4223 */ /* 0x010fe20000000039 */
[----:B--2---:R-:W-:Y:S02]  /*e9b0*/  SHF.R.S32.HI R0, RZ, 0x1f, R15 ;  /* 0x0000001fff007819 */ /* 0x004fe4000001140f */
[C---:B------:R-:W-:Y:S01]  /*e9c0*/  ISETP.GT.AND P3, PT, R17.reuse, R44, PT ;  /* 0x0000002c1100720c */ /* 0x040fe20003f64270 */
[----:B------:R-:W-:Y:S01]  /*e9d0*/  VIADD R17, R17, 0xffffff80 ;  /* 0xffffff8011117836 */ /* 0x000fe20000000000 */
[----:B------:R-:W-:Y:S01]  /*e9e0*/  IADD3 R15, P1, P0, R15, UR4, R44 ;  /* 0x000000040f0f7c10 */ /* 0x000fe2000f83e02c */
[----:B------:R-:W-:Y:S01]  /*e9f0*/  @P4 FMUL R16, R13, 0.69314718246459960938 ;  /* 0x3f3172180d104820 */ /* 0x000fe20000400000 */
[----:B---3--:R-:W-:Y:S02]  /*ea00*/  @P5 FFMA R14, R61, R14, R60 ;  /* 0x0000000e3d0e5223 */ /* 0x008fe4000000003c */
[----:B------:R-:W-:-:S02]  /*ea10*/  ISETP.GT.AND P2, PT, R17, R44, PT ;  /* 0x0000002c1100720c */ /* 0x000fc40003f44270 */
[----:B------:R-:W-:Y:S01]  /*ea20*/  IADD3.X R0, PT, PT, R0, UR5, RZ, P1, P0 ;  /* 0x0000000500007c10 */ /* 0x000fe20008fe04ff */
[----:B------:R-:W-:Y:S01]  /*ea30*/  @P5 FMUL R12, R14, 0.69314718246459960938 ;  /* 0x3f3172180e0c5820 */ /* 0x000fe20000400000 */
[C---:B-1----:R-:W-:Y:S01]  /*ea40*/  LEA R4, P0, R15.reuse, UR8, 0x2 ;  /* 0x000000080f047c11 */ /* 0x042fe2000f8010ff */
[----:B-----5:R1:W-:Y:S01]  /*ea50*/  SYNCS.ARRIVE.TRANS64.ART0 RZ, [R3+URZ+0x88], R2 ;  /* 0x0000880203ff79a7 */ /* 0x0203e200085000ff */
[----:B------:R-:W-:Y:S02]  /*ea60*/  IMAD.MOV.U32 R6, RZ, RZ, RZ ;  /* 0x000000ffff067224 */ /* 0x000fe400078e00ff */
[----:B------:R-:W-:Y:S01]  /*ea70*/  LEA.HI.X R5, R15, UR9, R0, 0x2, P0 ;  /* 0x000000090f057c11 */ /* 0x000fe200080f1400 */
[----:B------:R1:W-:Y:S04]  /*ea80*/  SYNCS.ARRIVE.TRANS64.ART0 RZ, [R3+URZ+0xf8], R2 ;  /* 0x0000f80203ff79a7 */ /* 0x0003e800085000ff */
[----:B------:R1:W-:Y:S04]  /*ea90*/  @P3 STG.E desc[UR10][R4.64], R16 ;  /* 0x0000001004003986 */ /* 0x0003e8000c10190a */
[----:B------:R1:W-:Y:S02]  /*eaa0*/  @P2 STG.E desc[UR10][R4.64+0x200], R12 ;  /* 0x0002000c04002986 */ /* 0x0003e4000c10190a */
.L_x_55:
[----:B------:R-:W-:-:S04]  /*eab0*/  SHF.L.U32 R6, R6, 0x1f, RZ ;  /* 0x0000001f06067819 */ /* 0x000fc800000006ff */
[----:B------:R-:W2:Y:S02]  /*eac0*/  SYNCS.PHASECHK.TRANS64.TRYWAIT P0, [R3+URZ+0x108], R6 ;  /* 0x00010806030075a7 */ /* 0x000ea400080011ff */
[----:B--2---:R-:W-:Y:S05]  /*ead0*/  @!P0 BRA `(.L_x_64) ;  /* 0x0000000c00f48947 */ /* 0x004fea0003800000 */
.L_x_134:
[----:B------:R-:W-:Y:S06]  /*eae0*/  BAR.ARV 0x2, 0x1a0 ;  /* 0x0086800000007b1d */ /* 0x000fec0000002000 */
[----:B------:R-:W-:Y:S05]  /*eaf0*/  EXIT ;  /* 0x000000000000794d */ /* 0x000fea0003800000 */
.L_x_3:
[----:B------:R-:W-:-:S07]  /*eb00*/  MOV R4, UR4 ;  /* 0x0000000400047c02 */ /* 0x000fce0008000f00 */
.L_x_65:
[----:B-1----:R1:W2:Y:S02]  /*eb10*/  SYNCS.PHASECHK.TRANS64.TRYWAIT P0, [R4+URZ+0xf0], RZ ;  /* 0x0000f0ff040075a7 */ /* 0x0022a400080011ff */
[----:B--2---:R-:W-:Y:S05]  /*eb20*/  @!P0 NANOSLEEP.SYNCS 0x989680 ;  /* 0x009896800000895d */ /* 0x004fea0003900000 */
[----:B------:R-:W2:Y:S02]  /*eb30*/  @!P0 SYNCS.PHASECHK.TRANS64 P0, [R4+URZ+0xf0], RZ ;  /* 0x0000f0ff040085a7 */ /* 0x000ea400080010ff */
[----:B--2---:R-:W-:Y:S05]  /*eb40*/  @!P0 BRA `(.L_x_65) ;  /* 0xfffffffc00f08947 */ /* 0x004fea000383ffff */
[----:B------:R-:W-:Y:S05]  /*eb50*/  BRA `(.L_x_66) ;  /* 0xffffff1c00c07947 */ /* 0x000fea000383ffff */
.L_x_4:
[----:B-1----:R-:W-:-:S07]  /*eb60*/  MOV R4, UR4 ;  /* 0x0000000400047c02 */ /* 0x002fce0008000f00 */
.L_x_67:
[----:B-1----:R1:W2:Y:S02]  /*eb70*/  SYNCS.PHASECHK.TRANS64.TRYWAIT P0, [R4+URZ+0xf8], RZ ;  /* 0x0000f8ff040075a7 */ /* 0x0022a400080011ff */
[----:B--2---:R-:W-:Y:S05]  /*eb80*/  @!P0 NANOSLEEP.SYNCS 0x989680 ;  /* 0x009896800000895d */ /* 0x004fea0003900000 */
[----:B------:R-:W2:Y:S02]  /*eb90*/  @!P0 SYNCS.PHASECHK.TRANS64 P0, [R4+URZ+0xf8], RZ ;  /* 0x0000f8ff040085a7 */ /* 0x000ea400080010ff */
[----:B--2---:R-:W-:Y:S05]  /*eba0*/  @!P0 BRA `(.L_x_67) ;  /* 0xfffffffc00f08947 */ /* 0x004fea000383ffff */
[----:B------:R-:W-:Y:S05]  /*ebb0*/  BRA `(.L_x_68) ;  /* 0xffffff2000007947 */ /* 0x000fea000383ffff */
.L_x_10:
[----:B------:R-:W-:-:S07]  /*ebc0*/  MOV R4, UR4 ;  /* 0x0000000400047c02 */ /* 0x000fce0008000f00 */
.L_x_69:
[----:B--2---:R2:W3:Y:S02]  /*ebd0*/  SYNCS.PHASECHK.TRANS64.TRYWAIT P0, [R4+URZ], RZ ;  /* 0x000000ff040075a7 */ /* 0x0044e400080011ff */
[----:B---3--:R-:W-:Y:S05]  /*ebe0*/  @!P0 NANOSLEEP.SYNCS 0x989680 ;  /* 0x009896800000895d */ /* 0x008fea0003900000 */
[----:B------:R-:W3:Y:S02]  /*ebf0*/  @!P0 SYNCS.PHASECHK.TRANS64 P0, [R4+URZ], RZ ;  /* 0x000000ff040085a7 */ /* 0x000ee400080010ff */
[----:B---3--:R-:W-:Y:S05]  /*ec00*/  @!P0 BRA `(.L_x_69) ;  /* 0xfffffffc00f08947 */ /* 0x008fea000383ffff */
[----:B------:R-:W-:Y:S05]  /*ec10*/  BRA `(.L_x_70) ;  /* 0xffffff2400947947 */ /* 0x000fea000383ffff */
.L_x_11:
[----:B------:R-:W-:-:S07]  /*ec20*/  MOV R4, UR4 ;  /* 0x0000000400047c02 */ /* 0x000fce0008000f00 */
.L_x_71:
[----:B--2---:R2:W3:Y:S02]  /*ec30*/  SYNCS.PHASECHK.TRANS64.TRYWAIT P0, [R4+URZ+0x20], RZ ;  /* 0x000020ff040075a7 */ /* 0x0044e400080011ff */
[----:B---3--:R-:W-:Y:S05]  /*ec40*/  @!P0 NANOSLEEP.SYNCS 0x989680 ;  /* 0x009896800000895d */ /* 0x008fea0003900000 */
[----:B------:R-:W3:Y:S02]  /*ec50*/  @!P0 SYNCS.PHASECHK.TRANS64 P0, [R4+URZ+0x20], RZ ;  /* 0x000020ff040085a7 */ /* 0x000ee400080010ff */
[----:B---3--:R-:W-:Y:S05]  /*ec60*/  @!P0 BRA `(.L_x_71) ;  /* 0xfffffffc00f08947 */ /* 0x008fea000383ffff */
[----:B------:R-:W-:Y:S05]  /*ec70*/  BRA `(.L_x_72) ;  /* 0xffffff2800407947 */ /* 0x000fea000383ffff */
.L_x_12:
[----:B------:R-:W-:-:S07]  /*ec80*/  MOV R4, UR4 ;  /* 0x0000000400047c02 */ /* 0x000fce0008000f00 */
.L_x_73:
[----:B-1----:R1:W2:Y:S02]  /*ec90*/  SYNCS.PHASECHK.TRANS64.TRYWAIT P0, [R4+URZ+0x8], RZ ;  /* 0x000008ff040075a7 */ /* 0x0022a400080011ff */
[----:B--2---:R-:W-:Y:S05]  /*eca0*/  @!P0 NANOSLEEP.SYNCS 0x989680 ;  /* 0x009896800000895d */ /* 0x004fea0003900000 */
[----:B------:R-:W2:Y:S02]  /*ecb0*/  @!P0 SYNCS.PHASECHK.TRANS64 P0, [R4+URZ+0x8], RZ ;  /* 0x000008ff040085a7 */ /* 0x000ea400080010ff */
[----:B--2---:R-:W-:Y:S05]  /*ecc0*/  @!P0 BRA `(.L_x_73) ;  /* 0xfffffffc00f08947 */ /* 0x004fea000383ffff */
[----:B------:R-:W-:Y:S05]  /*ecd0*/  BRA `(.L_x_74) ;  /* 0xffffff2c00407947 */ /* 0x000fea000383ffff */
.L_x_14:
[----:B------:R-:W-:Y:S02]  /*ece0*/  MOV R14, UR52 ;  /* 0x00000034000e7c02 */ /* 0x000fe40008000f00 */
[----:B------:R-:W-:Y:S07]  /*ecf0*/  MOV R16, R17 ;  /* 0x0000001100107202 */ /* 0x000fee0000000f00 */
.L_x_75:
[----:B-1----:R1:W2:Y:S02]  /*ed00*/  SYNCS.PHASECHK.TRANS64.TRYWAIT P0, [R14+URZ], R17 ;  /* 0x000000110e0075a7 */ /* 0x0022a400080011ff */
[----:B--2---:R-:W-:Y:S05]  /*ed10*/  @!P0 NANOSLEEP.SYNCS 0x989680 ;  /* 0x009896800000895d */ /* 0x004fea0003900000 */
[----:B------:R-:W2:Y:S02]  /*ed20*/  @!P0 SYNCS.PHASECHK.TRANS64 P0, [R14+URZ], R17 ;  /* 0x000000110e0085a7 */ /* 0x000ea400080010ff */
[----:B--2---:R-:W-:Y:S05]  /*ed30*/  @!P0 BRA `(.L_x_75) ;  /* 0xfffffffc00f08947 */ /* 0x004fea000383ffff */
[----:B------:R-:W-:Y:S05]  /*ed40*/  BRA `(.L_x_76) ;  /* 0xffffff3000107947 */ /* 0x000fea000383ffff */
.L_x_15:
[----:B------:R-:W-:Y:S02]  /*ed50*/  MOV R21, UR4 ;  /* 0x0000000400157c02 */ /* 0x000fe40008000f00 */
[----:B-1----:R-:W-:Y:S07]  /*ed60*/  MOV R17, R16 ;  /* 0x0000001000117202 */ /* 0x002fee0000000f00 */
.L_x_77:
[----:B-1----:R1:W2:Y:S02]  /*ed70*/  SYNCS.PHASECHK.TRANS64.TRYWAIT P0, [R21+URZ+0x80], R17 ;  /* 0x00008011150075a7 */ /* 0x0022a400080011ff */
[----:B--2---:R-:W-:Y:S05]  /*ed80*/  @!P0 NANOSLEEP.SYNCS 0x989680 ;  /* 0x009896800000895d */ /* 0x004fea0003900000 */
[----:B------:R-:W2:Y:S02]  /*ed90*/  @!P0 SYNCS.PHASECHK.TRANS64 P0, [R21+URZ+0x80], R17 ;  /* 0x00008011150085a7 */ /* 0x000ea400080010ff */
[----:B--2---:R-:W-:Y:S05]  /*eda0*/  @!P0 BRA `(.L_x_77) ;  /* 0xfffffffc00f08947 */ /* 0x004fea000383ffff */
[----:B------:R-:W-:Y:S05]  /*edb0*/  BRA `(.L_x_78) ;  /* 0xffffff30000c7947 */ /* 0x000fea000383ffff */
.L_x_16:
[----:B------:R-:W-:Y:S02]  /*edc0*/  MOV R21, UR4 ;  /* 0x0000000400157c02 */ /* 0x000fe40008000f00 */
[----:B------:R-:W-:Y:S07]  /*edd0*/  MOV R17, R16 ;  /* 0x0000001000117202 */ /* 0x000fee0000000f00 */
.L_x_79:
[----:B-1----:R1:W2:Y:S02]  /*ede0*/  SYNCS.PHASECHK.TRANS64.TRYWAIT P0, [R21+URZ+0x90], R17 ;  /* 0x00009011150075a7 */ /* 0x0022a400080011ff */
[----:B--2---:R-:W-:Y:S05]  /*edf0*/  @!P0 NANOSLEEP.SYNCS 0x989680 ;  /* 0x009896800000895d */ /* 0x004fea0003900000 */
[----:B------:R-:W2:Y:S02]  /*ee00*/  @!P0 SYNCS.PHASECHK.TRANS64 P0, [R21+URZ+0x90], R17 ;  /* 0x00009011150085a7 */ /* 0x000ea400080010ff */
[----:B--2---:R-:W-:Y:S05]  /*ee10*/  @!P0 BRA `(.L_x_79) ;  /* 0xfffffffc00f08947 */ /* 0x004fea000383ffff */
[----:B------:R-:W-:Y:S05]  /*ee20*/  BRA `(.L_x_80) ;  /* 0xffffff3000b87947 */ /* 0x000fea000383ffff */
.L_x_17:
[----:B------:R-:W-:Y:S02]  /*ee30*/  MOV R14, UR7 ;  /* 0x00000007000e7c02 */ /* 0x000fe40008000f00 */
[----:B------:R-:W-:Y:S07]  /*ee40*/  MOV R20, R21 ;  /* 0x0000001500147202 */ /* 0x000fee0000000f00 */
.L_x_81:
[----:B-1----:R1:W2:Y:S02]  /*ee50*/  SYNCS.PHASECHK.TRANS64.TRYWAIT P0, [R14+URZ], R21 ;  /* 0x000000150e0075a7 */ /* 0x0022a400080011ff */
[----:B--2---:R-:W-:Y:S05]  /*ee60*/  @!P0 NANOSLEEP.SYNCS 0x989680 ;  /* 0x009896800000895d */ /* 0x004fea0003900000 */
[----:B------:R-:W2:Y:S02]  /*ee70*/  @!P0 SYNCS.PHASECHK.TRANS64 P0, [R14+URZ], R21 ;  /* 0x000000150e0085a7 */ /* 0x000ea400080010ff */
[----:B--2---:R-:W-:Y:S05]  /*ee80*/  @!P0 BRA `(.L_x_81) ;  /* 0xfffffffc00f08947 */ /* 0x004fea000383ffff */
[----:B------:R-:W-:Y:S05]  /*ee90*/  BRA `(.L_x_82) ;  /* 0xffffff34000c7947 */ /* 0x000fea000383ffff */
.L_x_18:
[----:B------:R-:W-:Y:S02]  /*eea0*/  MOV R21, UR4 ;  /* 0x0000000400157c02 */ /* 0x000fe40008000f00 */
[----:B------:R-:W-:Y:S07]  /*eeb0*/  MOV R17, R16 ;  /* 0x0000001000117202 */ /* 0x000fee0000000f00 */
.L_x_83:
[----:B-1----:R1:W2:Y:S02]  /*eec0*/  SYNCS.PHASECHK.TRANS64.TRYWAIT P0, [R21+URZ+0x88], R17 ;  /* 0x00008811150075a7 */ /* 0x0022a400080011ff */
[----:B--2---:R-:W-:Y:S05]  /*eed0*/  @!P0 NANOSLEEP.SYNCS 0x989680 ;  /* 0x009896800000895d */ /* 0x004fea0003900000 */
[----:B------:R-:W2:Y:S02]  /*eee0*/  @!P0 SYNCS.PHASECHK.TRANS64 P0, [R21+URZ+0x88], R17 ;  /* 0x00008811150085a7 */ /* 0x000ea400080010ff */
[----:B--2---:R-:W-:Y:S05]  /*eef0*/  @!P0 BRA `(.L_x_83) ;  /* 0xfffffffc00f08947 */ /* 0x004fea000383ffff */
[----:B------:R-:W-:Y:S05]  /*ef00*/  BRA `(.L_x_84) ;  /* 0xffffff3400bc7947 */ /* 0x000fea000383ffff */
.L_x_19:
[----:B-1----:R-:W-:Y:S02]  /*ef10*/  MOV R21, UR4 ;  /* 0x0000000400157c02 */ /* 0x002fe40008000f00 */
[----:B------:R-:W-:Y:S07]  /*ef20*/  MOV R17, R16 ;  /* 0x0000001000117202 */ /* 0x000fee0000000f00 */
.L_x_85:
[----:B-1----:R1:W2:Y:S02]  /*ef30*/  SYNCS.PHASECHK.TRANS64.TRYWAIT P0, [R21+URZ+0x98], R17 ;  /* 0x00009811150075a7 */ /* 0x0022a400080011ff */
[----:B--2---:R-:W-:Y:S05]  /*ef40*/  @!P0 NANOSLEEP.SYNCS 0x989680 ;  /* 0x009896800000895d */ /* 0x004fea0003900000 */
[----:B------:R-:W2:Y:S02]  /*ef50*/  @!P0 SYNCS.PHASECHK.TRANS64 P0, [R21+URZ+0x98], R17 ;  /* 0x00009811150085a7 */ /* 0x000ea400080010ff */
[----:B--2---:R-:W-:Y:S05]  /*ef60*/  @!P0 BRA `(.L_x_85) ;  /* 0xfffffffc00f08947 */ /* 0x004fea000383ffff */
[----:B------:R-:W-:Y:S05]  /*ef70*/  BRA `(.L_x_86) ;  /* 0xffffff3800407947 */ /* 0x000fea000383ffff */
.L_x_21:
[----:B-1----:R-:W-:Y:S02]  /*ef80*/  MOV R4, UR13 ;  /* 0x0000000d00047c02 */ /* 0x002fe40008000f00 */
[----:B------:R-:W-:-:S07]  /*ef90*/  MOV R7, R6 ;  /* 0x0000000600077202 */ /* 0x000fce0000000f00 */
.L_x_87:
[----:B-1----:R1:W2:Y:S02]  /*efa0*/  SYNCS.PHASECHK.TRANS64.TRYWAIT P0, [R4+URZ+0x20], R7 ;  /* 0x00002007040075a7 */ /* 0x0022a400080011ff */
[----:B--2---:R-:W-:Y:S05]  /*efb0*/  @!P0 NANOSLEEP.SYNCS 0x989680 ;  /* 0x009896800000895d */ /* 0x004fea0003900000 */
[----:B------:R-:W2:Y:S02]  /*efc0*/  @!P0 SYNCS.PHASECHK.TRANS64 P0, [R4+URZ+0x20], R7 ;  /* 0x00002007040085a7 */ /* 0x000ea400080010ff */
[----:B--2---:R-:W-:Y:S05]  /*efd0*/  @!P0 BRA `(.L_x_87) ;  /* 0xfffffffc00f08947 */ /* 0x004fea000383ffff */
[----:B------:R-:W-:Y:S05]  /*efe0*/  BRA `(.L_x_88) ;  /* 0xffffff3800cc7947 */ /* 0x000fea000383ffff */
.L_x_22:
[----:B------:R-:W-:Y:S02]  /*eff0*/  MOV R5, UR4 ;  /* 0x0000000400057c02 */ /* 0x000fe40008000f00 */
[----:B------:R-:W-:-:S07]  /*f000*/  MOV R9, R8 ;  /* 0x0000000800097202 */ /* 0x000fce0000000f00 */
.L_x_89:
[----:B-1----:R1:W2:Y:S02]  /*f010*/  SYNCS.PHASECHK.TRANS64.TRYWAIT P0, [R5+URZ+0x80], R9 ;  /* 0x00008009050075a7 */ /* 0x0022a400080011ff */
[----:B--2---:R-:W-:Y:S05]  /*f020*/  @!P0 NANOSLEEP.SYNCS 0x989680 ;  /* 0x009896800000895d */ /* 0x004fea0003900000 */
[----:B------:R-:W2:Y:S02]  /*f030*/  @!P0 SYNCS.PHASECHK.TRANS64 P0, [R5+URZ+0x80], R9 ;  /* 0x00008009050085a7 */ /* 0x000ea400080010ff */
[----:B--2---:R-:W-:Y:S05]  /*f040*/  @!P0 BRA `(.L_x_89) ;  /* 0xfffffffc00f08947 */ /* 0x004fea000383ffff */
[----:B------:R-:W-:Y:S05]  /*f050*/  BRA `(.L_x_90) ;  /* 0xffffff3c00907947 */ /* 0x000fea000383ffff */
.L_x_23:
[----:B------:R-:W-:Y:S02]  /*f060*/  MOV R4, UR12 ;  /* 0x0000000c00047c02 */ /* 0x000fe40008000f00 */
[-C--:B------:R-:W-:Y:S02]  /*f070*/  MOV R6, R8.reuse ;  /* 0x0000000800067202 */ /* 0x080fe40000000f00 */
[----:B------:R-:W-:-:S07]  /*f080*/  MOV R7, R8 ;  /* 0x0000000800077202 */ /* 0x000fce0000000f00 */
.L_x_91:
[----:B-1----:R1:W2:Y:S02]  /*f090*/  SYNCS.PHASECHK.TRANS64.TRYWAIT P0, [R4+URZ+0x90], R7 ;  /* 0x00009007040075a7 */ /* 0x0022a400080011ff */
[----:B--2---:R-:W-:Y:S05]  /*f0a0*/  @!P0 NANOSLEEP.SYNCS 0x989680 ;  /* 0x009896800000895d */ /* 0x004fea0003900000 */
[----:B------:R-:W2:Y:S02]  /*f0b0*/  @!P0 SYNCS.PHASECHK.TRANS64 P0, [R4+URZ+0x90], R7 ;  /* 0x00009007040085a7 */ /* 0x000ea400080010ff */
[----:B--2---:R-:W-:Y:S05]  /*f0c0*/  @!P0 BRA `(.L_x_91) ;  /* 0xfffffffc00f08947 */ /* 0x004fea000383ffff */
[----:B------:R-:W-:Y:S05]  /*f0d0*/  BRA `(.L_x_92) ;  /* 0xffffff3c00d47947 */ /* 0x000fea000383ffff */
.L_x_24:
[----:B------:R-:W-:Y:S02]  /*f0e0*/  MOV R4, UR12 ;  /* 0x0000000c00047c02 */ /* 0x000fe40008000f00 */
[-C--:B------:R-:W-:Y:S02]  /*f0f0*/  MOV R6, R8.reuse ;  /* 0x0000000800067202 */ /* 0x080fe40000000f00 */
[----:B------:R-:W-:-:S07]  /*f100*/  MOV R7, R8 ;  /* 0x0000000800077202 */ /* 0x000fce0000000f00 */
.L_x_93:
[----:B-1----:R1:W2:Y:S02]  /*f110*/  SYNCS.PHASECHK.TRANS64.TRYWAIT P0, [R4+URZ+0x88], R7 ;  /* 0x00008807040075a7 */ /* 0x0022a400080011ff */
[----:B--2---:R-:W-:Y:S05]  /*f120*/  @!P0 NANOSLEEP.SYNCS 0x989680 ;  /* 0x009896800000895d */ /* 0x004fea0003900000 */
[----:B------:R-:W2:Y:S02]  /*f130*/  @!P0 SYNCS.PHASECHK.TRANS64 P0, [R4+URZ+0x88], R7 ;  /* 0x00008807040085a7 */ /* 0x000ea400080010ff */
[----:B--2---:R-:W-:Y:S05]  /*f140*/  @!P0 BRA `(.L_x_93) ;  /* 0xfffffffc00f08947 */ /* 0x004fea000383ffff */
[----:B------:R-:W-:Y:S05]  /*f150*/  BRA `(.L_x_94) ;  /* 0xffffff4000587947 */ /* 0x000fea000383ffff */
.L_x_25:
[----:B------:R-:W-:Y:S02]  /*f160*/  MOV R4, UR12 ;  /* 0x0000000c00047c02 */ /* 0x000fe40008000f00 */
[----:B------:R-:W-:-:S07]  /*f170*/  MOV R9, R8 ;  /* 0x0000000800097202 */ /* 0x000fce0000000f00 */
.L_x_95:
[----:B-1----:R1:W2:Y:S02]  /*f180*/  SYNCS.PHASECHK.TRANS64.TRYWAIT P0, [R4+URZ+0x98], R9 ;  /* 0x00009809040075a7 */ /* 0x0022a400080011ff */
[----:B--2---:R-:W-:Y:S05]  /*f190*/  @!P0 NANOSLEEP.SYNCS 0x989680 ;  /* 0x009896800000895d */ /* 0x004fea0003900000 */
[----:B------:R-:W2:Y:S02]  /*f1a0*/  @!P0 SYNCS.PHASECHK.TRANS64 P0, [R4+URZ+0x98], R9 ;  /* 0x00009809040085a7 */ /* 0x000ea400080010ff */
[----:B--2---:R-:W-:Y:S05]  /*f1b0*/  @!P0 BRA `(.L_x_95) ;  /* 0xfffffffc00f08947 */ /* 0x004fea000383ffff */
[----:B------:R-:W-:Y:S05]  /*f1c0*/  BRA `(.L_x_96) ;  /* 0xffffff4000847947 */ /* 0x000fea000383ffff */
.L_x_32:
[----:B------:R-:W-:Y:S01]  /*f1d0*/  HFMA2 R6, -RZ, RZ, -0.0 , 0 ;  /* 0x80000000ff067431 */ /* 0x000fe200000001ff */
[----:B------:R-:W-:Y:S02]  /*f1e0*/  MOV R4, UR57 ;  /* 0x0000003900047c02 */ /* 0x000fe40008000f00 */
[----:B------:R-:W-:-:S07]  /*f1f0*/  MOV R7, 0x80000000 ;  /* 0x8000000000077802 */ /* 0x000fce0000000f00 */
.L_x_97:
[----:B-1----:R1:W2:Y:S02]  /*f200*/  SYNCS.PHASECHK.TRANS64.TRYWAIT P0, [R4+URZ+0x48], R7 ;  /* 0x00004807040075a7 */ /* 0x0022a400080011ff */
[----:B--2---:R-:W-:Y:S05]  /*f210*/  @!P0 NANOSLEEP.SYNCS 0x989680 ;  /* 0x009896800000895d */ /* 0x004fea0003900000 */
[----:B------:R-:W2:Y:S02]  /*f220*/  @!P0 SYNCS.PHASECHK.TRANS64 P0, [R4+URZ+0x48], R7 ;  /* 0x00004807040085a7 */ /* 0x000ea400080010ff */
[----:B--2---:R-:W-:Y:S05]  /*f230*/  @!P0 BRA `(.L_x_97) ;  /* 0xfffffffc00f08947 */ /* 0x004fea000383ffff */
[----:B------:R-:W-:Y:S05]  /*f240*/  BRA `(.L_x_98) ;  /* 0xffffff4800f87947 */ /* 0x000fea000383ffff */
.L_x_33:
[----:B------:R-:W-:Y:S01]  /*f250*/  HFMA2 R6, -RZ, RZ, -0.0 , 0 ;  /* 0x80000000ff067431 */ /* 0x000fe200000001ff */
[----:B------:R-:W-:Y:S02]  /*f260*/  MOV R4, UR57 ;  /* 0x0000003900047c02 */ /* 0x000fe40008000f00 */
[----:B------:R-:W-:-:S07]  /*f270*/  MOV R7, 0x80000000 ;  /* 0x8000000000077802 */ /* 0x000fce0000000f00 */
.L_x_99:
[----:B-1----:R1:W2:Y:S02]  /*f280*/  SYNCS.PHASECHK.TRANS64.TRYWAIT P0, [R4+URZ+0x10], R7 ;  /* 0x00001007040075a7 */ /* 0x0022a400080011ff */
[----:B--2---:R-:W-:Y:S05]  /*f290*/  @!P0 NANOSLEEP.SYNCS 0x989680 ;  /* 0x009896800000895d */ /* 0x004fea0003900000 */
[----:B------:R-:W2:Y:S02]  /*f2a0*/  @!P0 SYNCS.PHASECHK.TRANS64 P0, [R4+URZ+0x10], R7 ;  /* 0x00001007040085a7 */ /* 0x000ea400080010ff */
[----:B--2---:R-:W-:Y:S05]  /*f2b0*/  @!P0 BRA `(.L_x_99) ;  /* 0xfffffffc00f08947 */ /* 0x004fea000383ffff */
[----:B------:R-:W-:Y:S05]  /*f2c0*/  BRA `(.L_x_100) ;  /* 0xffffff4c00747947 */ /* 0x000fea000383ffff */
.L_x_34:
[----:B------:R-:W-:Y:S01]  /*f2d0*/  HFMA2 R6, -RZ, RZ, -0.0 , 0 ;  /* 0x80000000ff067431 */ /* 0x000fe200000001ff */
[----:B------:R-:W-:Y:S02]  /*f2e0*/  MOV R4, UR57 ;  /* 0x0000003900047c02 */ /* 0x000fe40008000f00 */
[----:B------:R-:W-:-:S07]  /*f2f0*/  MOV R7, 0x80000000 ;  /* 0x8000000000077802 */ /* 0x000fce0000000f00 */
.L_x_101:
[----:B-1----:R1:W2:Y:S02]  /*f300*/  SYNCS.PHASECHK.TRANS64.TRYWAIT P0, [R4+URZ+0x18], R7 ;  /* 0x00001807040075a7 */ /* 0x0022a400080011ff */
[----:B--2---:R-:W-:Y:S05]  /*f310*/  @!P0 NANOSLEEP.SYNCS 0x989680 ;  /* 0x009896800000895d */ /* 0x004fea0003900000 */
[----:B------:R-:W2:Y:S02]  /*f320*/  @!P0 SYNCS.PHASECHK.TRANS64 P0, [R4+URZ+0x18], R7 ;  /* 0x00001807040085a7 */ /* 0x000ea400080010ff */
[----:B--2---:R-:W-:Y:S05]  /*f330*/  @!P0 BRA `(.L_x_101) ;  /* 0xfffffffc00f08947 */ /* 0x004fea000383ffff */
[----:B------:R-:W-:Y:S05]  /*f340*/  BRA `(.L_x_102) ;  /* 0xffffff4c00e07947 */ /* 0x000fea000383ffff */
.L_x_35:
[----:B------:R-:W-:Y:S01]  /*f350*/  HFMA2 R6, -RZ, RZ, -0.0 , 0 ;  /* 0x80000000ff067431 */ /* 0x000fe200000001ff */
[----:B------:R-:W-:Y:S02]  /*f360*/  MOV R4, UR57 ;  /* 0x0000003900047c02 */ /* 0x000fe40008000f00 */
[----:B------:R-:W-:-:S07]  /*f370*/  MOV R7, 0x80000000 ;  /* 0x8000000000077802 */ /* 0x000fce0000000f00 */
.L_x_103:
[----:B-1----:R1:W2:Y:S02]  /*f380*/  SYNCS.PHASECHK.TRANS64.TRYWAIT P0, [R4+URZ+0x50], R7 ;  /* 0x00005007040075a7 */ /* 0x0022a400080011ff */
[----:B--2---:R-:W-:Y:S05]  /*f390*/  @!P0 NANOSLEEP.SYNCS 0x989680 ;  /* 0x009896800000895d */ /* 0x004fea0003900000 */
[----:B------:R-:W2:Y:S02]  /*f3a0*/  @!P0 SYNCS.PHASECHK.TRANS64 P0, [R4+URZ+0x50], R7 ;  /* 0x00005007040085a7 */ /* 0x000ea400080010ff */
[----:B--2---:R-:W-:Y:S05]  /*f3b0*/  @!P0 BRA `(.L_x_103) ;  /* 0xfffffffc00f08947 */ /* 0x004fea000383ffff */
[----:B------:R-:W-:Y:S05]  /*f3c0*/  BRA `(.L_x_104) ;  /* 0xffffff5000387947 */ /* 0x000fea000383ffff */
.L_x_36:
[----:B------:R-:W-:Y:S02]  /*f3d0*/  MOV R4, UR5 ;  /* 0x0000000500047c02 */ /* 0x000fe40008000f00 */
[----:B------:R-:W-:-:S07]  /*f3e0*/  MOV R9, R8 ;  /* 0x0000000800097202 */ /* 0x000fce0000000f00 */
.L_x_105:
[----:B-1----:R1:W2:Y:S02]  /*f3f0*/  SYNCS.PHASECHK.TRANS64.TRYWAIT P0, [R4+URZ+0x48], R9 ;  /* 0x00004809040075a7 */ /* 0x0022a400080011ff */
[----:B--2---:R-:W-:Y:S05]  /*f400*/  @!P0 NANOSLEEP.SYNCS 0x989680 ;  /* 0x009896800000895d */ /* 0x004fea0003900000 */
[----:B------:R-:W2:Y:S02]  /*f410*/  @!P0 SYNCS.PHASECHK.TRANS64 P0, [R4+URZ+0x48], R9 ;  /* 0x00004809040085a7 */ /* 0x000ea400080010ff */
[----:B--2---:R-:W-:Y:S05]  /*f420*/  @!P0 BRA `(.L_x_105) ;  /* 0xfffffffc00f08947 */ /* 0x004fea000383ffff */
[----:B------:R-:W-:Y:S05]  /*f430*/  BRA `(.L_x_106) ;  /* 0xffffff5400147947 */ /* 0x000fea000383ffff */
.L_x_37:
[----:B------:R-:W-:Y:S02]  /*f440*/  MOV R4, UR4 ;  /* 0x0000000400047c02 */ /* 0x000fe40008000f00 */
[----:B------:R-:W-:-:S07]  /*f450*/  MOV R9, R8 ;  /* 0x0000000800097202 */ /* 0x000fce0000000f00 */
.L_x_107:
[----:B-1----:R1:W2:Y:S02]  /*f460*/  SYNCS.PHASECHK.TRANS64.TRYWAIT P0, [R4+URZ+0x48], R9 ;  /* 0x00004809040075a7 */ /* 0x0022a400080011ff */
[----:B--2---:R-:W-:Y:S05]  /*f470*/  @!P0 NANOSLEEP.SYNCS 0x989680 ;  /* 0x009896800000895d */ /* 0x004fea0003900000 */
[----:B------:R-:W2:Y:S02]  /*f480*/  @!P0 SYNCS.PHASECHK.TRANS64 P0, [R4+URZ+0x48], R9 ;  /* 0x00004809040085a7 */ /* 0x000ea400080010ff */
[----:B--2---:R-:W-:Y:S05]  /*f490*/  @!P0 BRA `(.L_x_107) ;  /* 0xfffffffc00f08947 */ /* 0x004fea000383ffff */
[----:B------:R-:W-:Y:S05]  /*f4a0*/  BRA `(.L_x_108) ;  /* 0xffffff5400647947 */ /* 0x000fea000383ffff */
.L_x_39:
[----:B-1----:R-:W-:Y:S02]  /*f4b0*/  MOV R4, UR4 ;  /* 0x0000000400047c02 */ /* 0x002fe40008000f00 */
[----:B------:R-:W-:-:S07]  /*f4c0*/  MOV R9, R8 ;  /* 0x0000000800097202 */ /* 0x000fce0000000f00 */
.L_x_109:
[----:B-1----:R1:W2:Y:S02]  /*f4d0*/  SYNCS.PHASECHK.TRANS64.TRYWAIT P0, [R4+URZ+0x48], R9 ;  /* 0x00004809040075a7 */ /* 0x0022a400080011ff */
[----:B--2---:R-:W-:Y:S05]  /*f4e0*/  @!P0 NANOSLEEP.SYNCS 0x989680 ;  /* 0x009896800000895d */ /* 0x004fea0003900000 */
[----:B------:R-:W2:Y:S02]  /*f4f0*/  @!P0 SYNCS.PHASECHK.TRANS64 P0, [R4+URZ+0x48], R9 ;  /* 0x00004809040085a7 */ /* 0x000ea400080010ff */
[----:B--2---:R-:W-:Y:S05]  /*f500*/  @!P0 BRA `(.L_x_109) ;  /* 0xfffffffc00f08947 */ /* 0x004fea000383ffff */
[----:B------:R-:W-:Y:S05]  /*f510*/  BRA `(.L_x_110) ;  /* 0xffffff5800247947 */ /* 0x000fea000383ffff */
.L_x_40:
[----:B------:R-:W-:Y:S02]  /*f520*/  MOV R4, UR5 ;  /* 0x0000000500047c02 */ /* 0x000fe40008000f00 */
[----:B------:R-:W-:-:S07]  /*f530*/  MOV R7, R6 ;  /* 0x0000000600077202 */ /* 0x000fce0000000f00 */
.L_x_111:
[----:B-1----:R1:W2:Y:S02]  /*f540*/  SYNCS.PHASECHK.TRANS64.TRYWAIT P0, [R4+URZ+0x18], R7 ;  /* 0x00001807040075a7 */ /* 0x0022a400080011ff */
[----:B--2---:R-:W-:Y:S05]  /*f550*/  @!P0 NANOSLEEP.SYNCS 0x989680 ;  /* 0x009896800000895d */ /* 0x004fea0003900000 */
[----:B------:R-:W2:Y:S02]  /*f560*/  @!P0 SYNCS.PHASECHK.TRANS64 P0, [R4+URZ+0x18], R7 ;  /* 0x00001807040085a7 */ /* 0x000ea400080010ff */
[----:B--2---:R-:W-:Y:S05]  /*f570*/  @!P0 BRA `(.L_x_111) ;  /* 0xfffffffc00f08947 */ /* 0x004fea000383ffff */
[----:B------:R-:W-:Y:S05]  /*f580*/  BRA `(.L_x_112) ;  /* 0xffffff5800207947 */ /* 0x000fea000383ffff */
.L_x_43:
[----:B------:R-:W-:Y:S02]  /*f590*/  MOV R4, 0x80000000 ;  /* 0x8000000000047802 */ /* 0x000fe40000000f00 */
[----:B------:R-:W-:-:S07]  /*f5a0*/  MOV R5, 0x80000000 ;  /* 0x8000000000057802 */ /* 0x000fce0000000f00 */
.L_x_113:
[----:B-1----:R1:W2:Y:S02]  /*f5b0*/  SYNCS.PHASECHK.TRANS64.TRYWAIT P0, [UR17], R5 ;  /* 0x00000005ff0075a7 */ /* 0x0022a40008001111 */
[----:B--2---:R-:W-:Y:S05]  /*f5c0*/  @!P0 NANOSLEEP.SYNCS 0x989680 ;  /* 0x009896800000895d */ /* 0x004fea0003900000 */
[----:B------:R-:W2:Y:S02]  /*f5d0*/  @!P0 SYNCS.PHASECHK.TRANS64 P0, [UR17], R5 ;  /* 0x00000005ff0085a7 */ /* 0x000ea40008001011 */
[----:B--2---:R-:W-:Y:S05]  /*f5e0*/  @!P0 BRA `(.L_x_113) ;  /* 0xfffffffc00f08947 */ /* 0x004fea000383ffff */
[----:B------:R-:W-:Y:S05]  /*f5f0*/  BRA `(.L_x_114) ;  /* 0xffffff5800c47947 */ /* 0x000fea000383ffff */
.L_x_44:
[----:B------:R-:W1:Y:S02]  /*f600*/  SYNCS.PHASECHK.TRANS64.TRYWAIT P0, [UR18], RZ ;  /* 0x000000ffff0075a7 */ /* 0x000e640008001112 */
[----:B-1----:R-:W-:Y:S05]  /*f610*/  @!P0 NANOSLEEP.SYNCS 0x989680 ;  /* 0x009896800000895d */ /* 0x002fea0003900000 */
[----:B------:R-:W1:Y:S02]  /*f620*/  @!P0 SYNCS.PHASECHK.TRANS64 P0, [UR18], RZ ;  /* 0x000000ffff0085a7 */ /* 0x000e640008001012 */
[----:B-1----:R-:W-:Y:S05]  /*f630*/  @!P0 BRA `(.L_x_44) ;  /* 0xfffffffc00f08947 */ /* 0x002fea000383ffff */
[----:B------:R-:W-:Y:S05]  /*f640*/  BRA `(.L_x_115) ;  /* 0xffffff5c00987947 */ /* 0x000fea000383ffff */
.L_x_45:
[----:B------:R-:W1:Y:S02]  /*f650*/  SYNCS.PHASECHK.TRANS64.TRYWAIT P0, [UR17], RZ ;  /* 0x000000ffff0075a7 */ /* 0x000e640008001111 */
[----:B-1----:R-:W-:Y:S05]  /*f660*/  @!P0 NANOSLEEP.SYNCS 0x989680 ;  /* 0x009896800000895d */ /* 0x002fea0003900000 */
[----:B------:R-:W1:Y:S02]  /*f670*/  @!P0 SYNCS.PHASECHK.TRANS64 P0, [UR17], RZ ;  /* 0x000000ffff0085a7 */ /* 0x000e640008001011 */
[----:B-1----:R-:W-:Y:S05]  /*f680*/  @!P0 BRA `(.L_x_45) ;  /* 0xfffffffc00f08947 */ /* 0x002fea000383ffff */
[----:B------:R-:W-:Y:S05]  /*f690*/  BRA `(.L_x_116) ;  /* 0xffffff84002c7947 */ /* 0x000fea000383ffff */
.L_x_47:
[----:B------:R-:W-:Y:S02]  /*f6a0*/  MOV R4, UR4 ;  /* 0x0000000400047c02 */ /* 0x000fe40008000f00 */
[----:B------:R-:W-:-:S07]  /*f6b0*/  MOV R5, UR4 ;  /* 0x0000000400057c02 */ /* 0x000fce0008000f00 */
.L_x_117:
[----:B---3--:R3:W4:Y:S02]  /*f6c0*/  SYNCS.PHASECHK.TRANS64.TRYWAIT P0, [UR18], R5 ;  /* 0x00000005ff0075a7 */ /* 0x0087240008001112 */
[----:B----4-:R-:W-:Y:S05]  /*f6d0*/  @!P0 NANOSLEEP.SYNCS 0x989680 ;  /* 0x009896800000895d */ /* 0x010fea0003900000 */
[----:B------:R-:W4:Y:S02]  /*f6e0*/  @!P0 SYNCS.PHASECHK.TRANS64 P0, [UR18], R5 ;  /* 0x00000005ff0085a7 */ /* 0x000f240008001012 */
[----:B----4-:R-:W-:Y:S05]  /*f6f0*/  @!P0 BRA `(.L_x_117) ;  /* 0xfffffffc00f08947 */ /* 0x010fea000383ffff */
[----:B------:R-:W-:Y:S05]  /*f700*/  BRA `(.L_x_118) ;  /* 0xffffff8400647947 */ /* 0x000fea000383ffff */
.L_x_48:
[----:B------:R-:W-:Y:S02]  /*f710*/  MOV R4, UR4 ;  /* 0x0000000400047c02 */ /* 0x000fe40008000f00 */
[----:B------:R-:W-:-:S07]  /*f720*/  MOV R5, UR4 ;  /* 0x0000000400057c02 */ /* 0x000fce0008000f00 */
.L_x_119:
[----:B-1----:R1:W2:Y:S02]  /*f730*/  SYNCS.PHASECHK.TRANS64.TRYWAIT P0, [UR17], R5 ;  /* 0x00000005ff0075a7 */ /* 0x0022a40008001111 */
[----:B--2---:R-:W-:Y:S05]  /*f740*/  @!P0 NANOSLEEP.SYNCS 0x989680 ;  /* 0x009896800000895d */ /* 0x004fea0003900000 */
[----:B------:R-:W2:Y:S02]  /*f750*/  @!P0 SYNCS.PHASECHK.TRANS64 P0, [UR17], R5 ;  /* 0x00000005ff0085a7 */ /* 0x000ea40008001011 */
[----:B--2---:R-:W-:Y:S05]  /*f760*/  @!P0 BRA `(.L_x_119) ;  /* 0xfffffffc00f08947 */ /* 0x004fea000383ffff */
[----:B------:R-:W-:Y:S05]  /*f770*/  BRA `(.L_x_120) ;  /* 0xffffffa400c47947 */ /* 0x000fea000383ffff */
.L_x_51:
[----:B------:R-:W-:Y:S01]  /*f780*/  UIADD3 UR8, UPT, UPT, UR6, 0x70, URZ ;  /* 0x0000007006087890 */ /* 0x000fe2000fffe0ff */
[----:B------:R-:W-:Y:S02]  /*f790*/  MOV R6, UR4 ;  /* 0x0000000400067c02 */ /* 0x000fe40008000f00 */
[----:B------:R-:W-:-:S03]  /*f7a0*/  MOV R7, UR4 ;  /* 0x0000000400077c02 */ /* 0x000fc60008000f00 */
[----:B------:R-:W-:-:S07]  /*f7b0*/  MOV R4, UR8 ;  /* 0x0000000800047c02 */ /* 0x000fce0008000f00 */
.L_x_121:
[----:B-1----:R1:W2:Y:S02]  /*f7c0*/  SYNCS.PHASECHK.TRANS64.TRYWAIT P0, [R4+URZ], R7 ;  /* 0x00000007040075a7 */ /* 0x0022a400080011ff */
[----:B--2---:R-:W-:Y:S05]  /*f7d0*/  @!P0 NANOSLEEP.SYNCS 0x989680 ;  /* 0x009896800000895d */ /* 0x004fea0003900000 */
[----:B------:R-:W2:Y:S02]  /*f7e0*/  @!P0 SYNCS.PHASECHK.TRANS64 P0, [R4+URZ], R7 ;  /* 0x00000007040085a7 */ /* 0x000ea400080010ff */
[----:B--2---:R-:W-:Y:S05]  /*f7f0*/  @!P0 BRA `(.L_x_121) ;  /* 0xfffffffc00f08947 */ /* 0x004fea000383ffff */
[----:B------:R-:W-:Y:S05]  /*f800*/  BRA `(.L_x_122) ;  /* 0xffffffac00407947 */ /* 0x000fea000383ffff */
.L_x_52:
[----:B------:R-:W-:Y:S01]  /*f810*/  UIADD3 UR6, UPT, UPT, UR6, 0xe0, URZ ;  /* 0x000000e006067890 */ /* 0x000fe2000fffe0ff */
[----:B------:R-:W-:Y:S02]  /*f820*/  MOV R6, UR4 ;  /* 0x0000000400067c02 */ /* 0x000fe40008000f00 */
[----:B------:R-:W-:-:S03]  /*f830*/  MOV R7, UR4 ;  /* 0x0000000400077c02 */ /* 0x000fc60008000f00 */
[----:B------:R-:W-:-:S07]  /*f840*/  MOV R4, UR6 ;  /* 0x0000000600047c02 */ /* 0x000fce0008000f00 */
.L_x_123:
[----:B-1----:R1:W2:Y:S02]  /*f850*/  SYNCS.PHASECHK.TRANS64.TRYWAIT P0, [R4+URZ], R7 ;  /* 0x00000007040075a7 */ /* 0x0022a400080011ff */
[----:B--2---:R-:W-:Y:S05]  /*f860*/  @!P0 NANOSLEEP.SYNCS 0x989680 ;  /* 0x009896800000895d */ /* 0x004fea0003900000 */
[----:B------:R-:W2:Y:S02]  /*f870*/  @!P0 SYNCS.PHASECHK.TRANS64 P0, [R4+URZ], R7 ;  /* 0x00000007040085a7 */ /* 0x000ea400080010ff */
[----:B--2---:R-:W-:Y:S05]  /*f880*/  @!P0 BRA `(.L_x_123) ;  /* 0xfffffffc00f08947 */ /* 0x004fea000383ffff */
[----:B------:R-:W-:Y:S05]  /*f890*/  BRA `(.L_x_124) ;  /* 0xffffffc400d07947 */ /* 0x000fea000383ffff */
.L_x_54:
[----:B------:R-:W-:Y:S01]  /*f8a0*/  UIADD3 UR4, UPT, UPT, UR4, 0xe0, URZ ;  /* 0x000000e004047890 */ /* 0x000fe2000fffe0ff */
[----:B-1----:R-:W-:Y:S02]  /*f8b0*/  MOV R4, UR9 ;  /* 0x0000000900047c02 */ /* 0x002fe40008000f00 */
[----:B------:R-:W-:-:S03]  /*f8c0*/  MOV R5, UR9 ;  /* 0x0000000900057c02 */ /* 0x000fc60008000f00 */
[----:B------:R-:W-:-:S07]  /*f8d0*/  MOV R3, UR4 ;  /* 0x0000000400037c02 */ /* 0x000fce0008000f00 */
.L_x_125:
[----:B-1----:R1:W2:Y:S02]  /*f8e0*/  SYNCS.PHASECHK.TRANS64.TRYWAIT P0, [R3+URZ], R5 ;  /* 0x00000005030075a7 */ /* 0x0022a400080011ff */
[----:B--2---:R-:W-:Y:S05]  /*f8f0*/  @!P0 NANOSLEEP.SYNCS 0x989680 ;  /* 0x009896800000895d */ /* 0x004fea0003900000 */
[----:B------:R-:W2:Y:S02]  /*f900*/  @!P0 SYNCS.PHASECHK.TRANS64 P0, [R3+URZ], R5 ;  /* 0x00000005030085a7 */ /* 0x000ea400080010ff */
[----:B--2---:R-:W-:Y:S05]  /*f910*/  @!P0 BRA `(.L_x_125) ;  /* 0xfffffffc00f08947 */ /* 0x004fea000383ffff */
[----:B------:R-:W-:Y:S05]  /*f920*/  BRA `(.L_x_126) ;  /* 0xffffffcc00347947 */ /* 0x000fea000383ffff */
.L_x_60:
[----:B-1----:R1:W2:Y:S02]  /*f930*/  SYNCS.PHASECHK.TRANS64.TRYWAIT P0, [R3+URZ+0xb0], RZ ;  /* 0x0000b0ff030075a7 */ /* 0x0022a400080011ff */
[----:B--2---:R-:W-:Y:S05]  /*f940*/  @!P0 NANOSLEEP.SYNCS 0x989680 ;  /* 0x009896800000895d */ /* 0x004fea0003900000 */
[----:B------:R-:W2:Y:S02]  /*f950*/  @!P0 SYNCS.PHASECHK.TRANS64 P0, [R3+URZ+0xb0], RZ ;  /* 0x0000b0ff030085a7 */ /* 0x000ea400080010ff */
[----:B--2---:R-:W-:Y:S05]  /*f960*/  @!P0 BRA `(.L_x_60) ;  /* 0xfffffffc00f08947 */ /* 0x004fea000383ffff */
[----:B------:R-:W-:Y:S05]  /*f970*/  BRA `(.L_x_127) ;  /* 0xffffffdc006c7947 */ /* 0x000fea000383ffff */
.L_x_61:
[----:B------:R-:W-:Y:S01]  /*f980*/  HFMA2 R4, -RZ, RZ, -0.0 , 0 ;  /* 0x80000000ff047431 */ /* 0x000fe200000001ff */
[----:B------:R-:W-:-:S07]  /*f990*/  MOV R5, 0x80000000 ;  /* 0x8000000000057802 */ /* 0x000fce0000000f00 */
.L_x_128:
[----:B--2---:R2:W4:Y:S02]  /*f9a0*/  SYNCS.PHASECHK.TRANS64.TRYWAIT P0, [R3+URZ+0x100], R5 ;  /* 0x00010005030075a7 */ /* 0x00452400080011ff */
[----:B----4-:R-:W-:Y:S05]  /*f9b0*/  @!P0 NANOSLEEP.SYNCS 0x989680 ;  /* 0x009896800000895d */ /* 0x010fea0003900000 */
[----:B------:R-:W4:Y:S02]  /*f9c0*/  @!P0 SYNCS.PHASECHK.TRANS64 P0, [R3+URZ+0x100], R5 ;  /* 0x00010005030085a7 */ /* 0x000f2400080010ff */
[----:B----4-:R-:W-:Y:S05]  /*f9d0*/  @!P0 BRA `(.L_x_128) ;  /* 0xfffffffc00f08947 */ /* 0x010fea000383ffff */
[----:B------:R-:W-:Y:S05]  /*f9e0*/  BRA `(.L_x_129) ;  /* 0xffffffdc00607947 */ /* 0x000fea000383ffff */
.L_x_62:
[----:B-1----:R1:W2:Y:S02]  /*f9f0*/  SYNCS.PHASECHK.TRANS64.TRYWAIT P0, [R3+URZ+0xb8], RZ ;  /* 0x0000b8ff030075a7 */ /* 0x0022a400080011ff */
[----:B--2---:R-:W-:Y:S05]  /*fa00*/  @!P0 NANOSLEEP.SYNCS 0x989680 ;  /* 0x009896800000895d */ /* 0x004fea0003900000 */
[----:B------:R-:W2:Y:S02]  /*fa10*/  @!P0 SYNCS.PHASECHK.TRANS64 P0, [R3+URZ+0xb8], RZ ;  /* 0x0000b8ff030085a7 */ /* 0x000ea400080010ff */
[----:B--2---:R-:W-:Y:S05]  /*fa20*/  @!P0 BRA `(.L_x_62) ;  /* 0xfffffffc00f08947 */ /* 0x004fea000383ffff */
[----:B------:R-:W-:Y:S05]  /*fa30*/  BRA `(.L_x_130) ;  /* 0xffffffe4005c7947 */ /* 0x000fea000383ffff */
.L_x_63:
[----:B------:R-:W-:Y:S01]  /*fa40*/  HFMA2 R4, -RZ, RZ, -0.0 , 0 ;  /* 0x80000000ff047431 */ /* 0x000fe200000001ff */
[----:B------:R-:W-:-:S07]  /*fa50*/  MOV R5, 0x80000000 ;  /* 0x8000000000057802 */ /* 0x000fce0000000f00 */
.L_x_131:
[----:B--2---:R2:W4:Y:S02]  /*fa60*/  SYNCS.PHASECHK.TRANS64.TRYWAIT P0, [R3+URZ+0x108], R5 ;  /* 0x00010805030075a7 */ /* 0x00452400080011ff */
[----:B----4-:R-:W-:Y:S05]  /*fa70*/  @!P0 NANOSLEEP.SYNCS 0x989680 ;  /* 0x009896800000895d */ /* 0x010fea0003900000 */
[----:B------:R-:W4:Y:S02]  /*fa80*/  @!P0 SYNCS.PHASECHK.TRANS64 P0, [R3+URZ+0x108], R5 ;  /* 0x00010805030085a7 */ /* 0x000f2400080010ff */
[----:B----4-:R-:W-:Y:S05]  /*fa90*/  @!P0 BRA `(.L_x_131) ;  /* 0xfffffffc00f08947 */ /* 0x010fea000383ffff */
[----:B------:R-:W-:Y:S05]  /*faa0*/  BRA `(.L_x_132) ;  /* 0xffffffe400507947 */ /* 0x000fea000383ffff */
.L_x_64:
[----:B------:R-:W-:-:S07]  /*fab0*/  MOV R7, R6 ;  /* 0x0000000600077202 */ /* 0x000fce0000000f00 */
.L_x_133:
[----:B--2---:R2:W3:Y:S02]  /*fac0*/  SYNCS.PHASECHK.TRANS64.TRYWAIT P0, [R3+URZ+0x108], R7 ;  /* 0x00010807030075a7 */ /* 0x0044e400080011ff */
[----:B---3--:R-:W-:Y:S05]  /*fad0*/  @!P0 NANOSLEEP.SYNCS 0x989680 ;  /* 0x009896800000895d */ /* 0x008fea0003900000 */
[----:B------:R-:W3:Y:S02]  /*fae0*/  @!P0 SYNCS.PHASECHK.TRANS64 P0, [R3+URZ+0x108], R7 ;  /* 0x00010807030085a7 */ /* 0x000ee400080010ff */
[----:B---3--:R-:W-:Y:S05]  /*faf0*/  @!P0 BRA `(.L_x_133) ;  /* 0xfffffffc00f08947 */ /* 0x008fea000383ffff */
[----:B------:R-:W-:Y:S05]  /*fb00*/  BRA `(.L_x_134) ;  /* 0xffffffec00f47947 */ /* 0x000fea000383ffff */
        .weak           $__internal_0_$__cuda_sm10x_tcgen05_guardrail_trap_col_being_dealloced_not_returned_by_alloc
        .type           $__internal_0_$__cuda_sm10x_tcgen05_guardrail_trap_col_being_dealloced_not_returned_by_alloc,@function
        .size           $__internal_0_$__cuda_sm10x_tcgen05_guardrail_trap_col_being_dealloced_not_returned_by_alloc,($__internal_1_$__cuda_sm10x_tcgen05_guardrail_trap_phase_invalid_during_alloc - $__internal_0_$__cuda_sm10x_tcgen05_guardrail_trap_col_being_dealloced_not_returned_by_alloc)
$__internal_0_$__cuda_sm10x_tcgen05_guardrail_trap_col_being_dealloced_not_returned_by_alloc:
[----:B------:R-:W-:Y:S05]  /*fb10*/  BPT.TRAP 0x1 ;  /* 0x000000040000795c */ /* 0x000fea0000300000 */
[----:B------:R-:W-:-:S04]  /*fb20*/  HFMA2 R5, -RZ, RZ, 0, 0 ;  /* 0x00000000ff057431 */ /* 0x000fc800000001ff */
[----:B------:R-:W-:Y:S05]  /*fb30*/  RET.REL.NODEC R4 `(kernel_cutlass_kernel_flash_attncuteflash_fwd_sm100FlashAttentionForwardSm100_object_at__tensor0000o9611101213_tensor0000o9611101213_tensor0000o9610111213_tensor0000o9611101213_tensorptrf_0) ;  /* 0xffffff0404307950 */ /* 0x000fea0003c3ffff */
        .weak           $__internal_1_$__cuda_sm10x_tcgen05_guardrail_trap_phase_invalid_during_alloc
        .type           $__internal_1_$__cuda_sm10x_tcgen05_guardrail_trap_phase_invalid_during_alloc,@function
        .size           $__internal_1_$__cuda_sm10x_tcgen05_guardrail_trap_phase_invalid_during_alloc,($__internal_2_$__cuda_sm10x_tcgen05_guardrail_trap_unallocated_columns_being_dealloced - $__internal_1_$__cuda_sm10x_tcgen05_guardrail_trap_phase_invalid_during_alloc)
$__internal_1_$__cuda_sm10x_tcgen05_guardrail_trap_phase_invalid_during_alloc:
[----:B------:R-:W-:Y:S05]  /*fb40*/  BPT.TRAP 0x1 ;  /* 0x000000040000795c */ /* 0x000fea0000300000 */
[----:B------:R-:W-:-:S04]  /*fb50*/  MOV R5, 0x0 ;  /* 0x0000000000057802 */ /* 0x000fc80000000f00 */
[----:B------:R-:W-:Y:S05]  /*fb60*/  RET.REL.NODEC R4 `(kernel_cutlass_kernel_flash_attncuteflash_fwd_sm100FlashAttentionForwardSm100_object_at__tensor0000o9611101213_tensor0000o9611101213_tensor0000o9610111213_tensor0000o9611101213_tensorptrf_0) ;  /* 0xffffff0404247950 */ /* 0x000fea0003c3ffff */
        .weak           $__internal_2_$__cuda_sm10x_tcgen05_guardrail_trap_unallocated_columns_being_dealloced
        .type           $__internal_2_$__cuda_sm10x_tcgen05_guardrail_trap_unallocated_columns_being_dealloced,@function
        .size           $__internal_2_$__cuda_sm10x_tcgen05_guardrail_trap_unallocated_columns_being_dealloced,(.L_x_142 - $__internal_2_$__cuda_sm10x_tcgen05_guardrail_trap_unallocated_columns_being_dealloced)
$__internal_2_$__cuda_sm10x_tcgen05_guardrail_trap_unallocated_columns_being_dealloced:
[----:B------:R-:W-:Y:S05]  /*fb70*/  BPT.TRAP 0x1 ;  /* 0x000000040000795c */ /* 0x000fea0000300000 */
[----:B------:R-:W-:-:S04]  /*fb80*/  HFMA2 R5, -RZ, RZ, 0, 0 ;  /* 0x00000000ff057431 */ /* 0x000fc800000001ff */
[----:B------:R-:W-:Y:S05]  /*fb90*/  RET.REL.NODEC R4 `(kernel_cutlass_kernel_flash_attncuteflash_fwd_sm100FlashAttentionForwardSm100_object_at__tensor0000o9611101213_tensor0000o9611101213_tensor0000o9610111213_tensor0000o9611101213_tensorptrf_0) ;  /* 0xffffff0404187950 */ /* 0x000fea0003c3ffff */
.L_x_135:
[----:B------:R-:W-:-:S00]  /*fba0*/  BRA `(.L_x_135) ;  /* 0xfffffffc00fc7947 */ /* 0x000fc0000383ffff */
[----:B------:R-:W-:-:S00]  /*fbb0*/  NOP ;  /* 0x0000000000007918 */ /* 0x000fc00000000000 */
        /* <DEDUP_REMOVED lines=12> */
.L_x_142:


//--------------------- .nv.shared.kernel_cutlass_kernel_flash_attncuteflash_fwd_sm100FlashAttentionForwardSm100_object_at__tensor0000o9611101213_tensor0000o9611101213_tensor0000o9610111213_tensor0000o9611101213_tensorptrf_0 --------------------------
	.section	.nv.shared.kernel_cutlass_kernel_flash_attncuteflash_fwd_sm100FlashAttentionForwardSm100_object_at__tensor0000o9611101213_tensor0000o9611101213_tensor0000o9610111213_tensor0000o9611101213_tensorptrf_0,"aw",@nobits
	.sectionflags	@""
	.align	1024
	.zero		1024


//--------------------- .nv.shared.reserved.0     --------------------------
	.section	.nv.shared.reserved.0,"aw",@nobits
	.align	8
	.weak		__nv_reservedSMEM_offset_0_alias
	.size		__nv_reservedSMEM_offset_0_alias, 0, 64
	.other		__nv_reservedSMEM_offset_0_alias,@"STO_CUDA_RESERVED_SHARED STV_DEFAULT"
__nv_reservedSMEM_offset_0_alias:
	.zero		0
.nv.shared.reserved.0:
	.zero		64
	.weak		__nv_reservedSMEM_allocation_phase
	.type		__nv_reservedSMEM_allocation_phase,@object
	.size		__nv_reservedSMEM_allocation_phase,(.L_0 - __nv_reservedSMEM_allocation_phase)
__nv_reservedSMEM_allocation_phase:
	.zero		1
.L_0:
	.zero		7
	.weak		__nv_reservedSMEM_devtool_atexit_pc
	.type		__nv_reservedSMEM_devtool_atexit_pc,@object
	.size		__nv_reservedSMEM_devtool_atexit_pc,(__nv_reservedSMEM_allocation_mask - __nv_reservedSMEM_devtool_atexit_pc)
__nv_reservedSMEM_devtool_atexit_pc:
	.zero		8
	.weak		__nv_reservedSMEM_allocation_mask
	.type		__nv_reservedSMEM_allocation_mask,@object
	.size		__nv_reservedSMEM_allocation_mask,(.L_2 - __nv_reservedSMEM_allocation_mask)
__nv_reservedSMEM_allocation_mask:
	.zero		4
.L_2:


//--------------------- .nv.constant0.kernel_cutlass_kernel_flash_attncuteflash_fwd_sm100FlashAttentionForwardSm100_object_at__tensor0000o9611101213_tensor0000o9611101213_tensor0000o9610111213_tensor0000o9611101213_tensorptrf_0 --------------------------
	.section	.nv.constant0.kernel_cutlass_kernel_flash_attncuteflash_fwd_sm100FlashAttentionForwardSm100_object_at__tensor0000o9611101213_tensor0000o9611101213_tensor0000o9610111213_tensor0000o9611101213_tensorptrf_0,"a",@progbits
	.sectionflags	@""
	.align	4
.nv.constant0.kernel_cutlass_kernel_flash_attncuteflash_fwd_sm100FlashAttentionForwardSm100_object_at__tensor0000o9611101213_tensor0000o9611101213_tensor0000o9610111213_tensor0000o9611101213_tensorptrf_0:
	.zero		1640


//--------------------- SYMBOLS --------------------------

	.type		.nv.reservedSmem.offset0,@object
	.size		.nv.reservedSmem.offset0,0x4
	.type		.nv.reservedSmem.cap,@object
	.size		.nv.reservedSmem.cap,0x4
